//
// Generated by NVIDIA NVVM Compiler
//
// Compiler Build ID: CL-36424714
// Cuda compilation tools, release 13.0, V13.0.88
// Based on NVVM 20.0.0
//

.version 9.0
.target sm_100
.address_size 64

	// .globl	_Z4calcPdS_i
// _ZZN3cub18CUB_300001_SM_10006detail6reduce28DeviceReduceSingleTileKernelINS2_10policy_hubIdjN4cuda3__47maximumIvEEE10Policy1000EPdSB_jS8_ddNS5_3std3__410__identityEEEvT0_T1_T2_T3_T4_T6_E12temp_storage has been demoted
// _ZZN3cub18CUB_300001_SM_10006detail6reduce18DeviceReduceKernelINS2_10policy_hubIdjN4cuda3__47maximumIvEEE10Policy1000EPdjS8_dNS5_3std3__410__identityEEEvT0_PT3_T1_NS0_13GridEvenShareISI_EET2_T4_E12temp_storage has been demoted
// _ZZN3cub18CUB_300001_SM_10006detail6reduce28DeviceReduceSingleTileKernelINS2_10policy_hubIdjN4cuda3__47maximumIvEEE10Policy1000EPdSB_iS8_ddNS5_3std3__410__identityEEEvT0_T1_T2_T3_T4_T6_E12temp_storage has been demoted
.global .align 1 .b8 _ZN34_INTERNAL_ffa1d81b_4_k_cu_9e0a45c04cuda3std3__45__cpo5beginE[1];
.global .align 1 .b8 _ZN34_INTERNAL_ffa1d81b_4_k_cu_9e0a45c04cuda3std3__45__cpo3endE[1];
.global .align 1 .b8 _ZN34_INTERNAL_ffa1d81b_4_k_cu_9e0a45c04cuda3std3__45__cpo6cbeginE[1];
.global .align 1 .b8 _ZN34_INTERNAL_ffa1d81b_4_k_cu_9e0a45c04cuda3std3__45__cpo4cendE[1];
.global .align 1 .b8 _ZN34_INTERNAL_ffa1d81b_4_k_cu_9e0a45c04cuda3std3__45__cpo6rbeginE[1];
.global .align 1 .b8 _ZN34_INTERNAL_ffa1d81b_4_k_cu_9e0a45c04cuda3std3__45__cpo4rendE[1];
.global .align 1 .b8 _ZN34_INTERNAL_ffa1d81b_4_k_cu_9e0a45c04cuda3std3__45__cpo7crbeginE[1];
.global .align 1 .b8 _ZN34_INTERNAL_ffa1d81b_4_k_cu_9e0a45c04cuda3std3__45__cpo5crendE[1];
.global .align 1 .b8 _ZN34_INTERNAL_ffa1d81b_4_k_cu_9e0a45c04cuda3std3__436_GLOBAL__N__ffa1d81b_4_k_cu_9e0a45c06ignoreE[1];
.global .align 1 .b8 _ZN34_INTERNAL_ffa1d81b_4_k_cu_9e0a45c04cuda3std3__419piecewise_constructE[1];
.global .align 1 .b8 _ZN34_INTERNAL_ffa1d81b_4_k_cu_9e0a45c04cuda3std3__48in_placeE[1];
.global .align 1 .b8 _ZN34_INTERNAL_ffa1d81b_4_k_cu_9e0a45c04cuda3std3__420unreachable_sentinelE[1];
.global .align 1 .b8 _ZN34_INTERNAL_ffa1d81b_4_k_cu_9e0a45c04cuda3std3__47nulloptE[1];
.global .align 1 .b8 _ZN34_INTERNAL_ffa1d81b_4_k_cu_9e0a45c04cuda3std3__48unexpectE[1];
.global .align 1 .b8 _ZN34_INTERNAL_ffa1d81b_4_k_cu_9e0a45c04cuda3std6ranges3__45__cpo4swapE[1];
.global .align 1 .b8 _ZN34_INTERNAL_ffa1d81b_4_k_cu_9e0a45c04cuda3std6ranges3__45__cpo9iter_moveE[1];
.global .align 1 .b8 _ZN34_INTERNAL_ffa1d81b_4_k_cu_9e0a45c04cuda3std6ranges3__45__cpo5beginE[1];
.global .align 1 .b8 _ZN34_INTERNAL_ffa1d81b_4_k_cu_9e0a45c04cuda3std6ranges3__45__cpo3endE[1];
.global .align 1 .b8 _ZN34_INTERNAL_ffa1d81b_4_k_cu_9e0a45c04cuda3std6ranges3__45__cpo6cbeginE[1];
.global .align 1 .b8 _ZN34_INTERNAL_ffa1d81b_4_k_cu_9e0a45c04cuda3std6ranges3__45__cpo4cendE[1];
.global .align 1 .b8 _ZN34_INTERNAL_ffa1d81b_4_k_cu_9e0a45c04cuda3std6ranges3__45__cpo7advanceE[1];
.global .align 1 .b8 _ZN34_INTERNAL_ffa1d81b_4_k_cu_9e0a45c04cuda3std6ranges3__45__cpo9iter_swapE[1];
.global .align 1 .b8 _ZN34_INTERNAL_ffa1d81b_4_k_cu_9e0a45c04cuda3std6ranges3__45__cpo4nextE[1];
.global .align 1 .b8 _ZN34_INTERNAL_ffa1d81b_4_k_cu_9e0a45c04cuda3std6ranges3__45__cpo4prevE[1];
.global .align 1 .b8 _ZN34_INTERNAL_ffa1d81b_4_k_cu_9e0a45c04cuda3std6ranges3__45__cpo4dataE[1];
.global .align 1 .b8 _ZN34_INTERNAL_ffa1d81b_4_k_cu_9e0a45c04cuda3std6ranges3__45__cpo5cdataE[1];
.global .align 1 .b8 _ZN34_INTERNAL_ffa1d81b_4_k_cu_9e0a45c04cuda3std6ranges3__45__cpo4sizeE[1];
.global .align 1 .b8 _ZN34_INTERNAL_ffa1d81b_4_k_cu_9e0a45c04cuda3std6ranges3__45__cpo5ssizeE[1];
.global .align 1 .b8 _ZN34_INTERNAL_ffa1d81b_4_k_cu_9e0a45c04cuda3std6ranges3__45__cpo8distanceE[1];
.global .align 1 .b8 _ZN34_INTERNAL_ffa1d81b_4_k_cu_9e0a45c06thrust24THRUST_300001_SM_1000_NS6system6detail10sequential3seqE[1];
.global .align 1 .b8 _ZN34_INTERNAL_ffa1d81b_4_k_cu_9e0a45c06thrust24THRUST_300001_SM_1000_NS12placeholders2_1E[1];
.global .align 1 .b8 _ZN34_INTERNAL_ffa1d81b_4_k_cu_9e0a45c06thrust24THRUST_300001_SM_1000_NS12placeholders2_2E[1];
.global .align 1 .b8 _ZN34_INTERNAL_ffa1d81b_4_k_cu_9e0a45c06thrust24THRUST_300001_SM_1000_NS12placeholders2_3E[1];
.global .align 1 .b8 _ZN34_INTERNAL_ffa1d81b_4_k_cu_9e0a45c06thrust24THRUST_300001_SM_1000_NS12placeholders2_4E[1];
.global .align 1 .b8 _ZN34_INTERNAL_ffa1d81b_4_k_cu_9e0a45c06thrust24THRUST_300001_SM_1000_NS12placeholders2_5E[1];
.global .align 1 .b8 _ZN34_INTERNAL_ffa1d81b_4_k_cu_9e0a45c06thrust24THRUST_300001_SM_1000_NS12placeholders2_6E[1];
.global .align 1 .b8 _ZN34_INTERNAL_ffa1d81b_4_k_cu_9e0a45c06thrust24THRUST_300001_SM_1000_NS12placeholders2_7E[1];
.global .align 1 .b8 _ZN34_INTERNAL_ffa1d81b_4_k_cu_9e0a45c06thrust24THRUST_300001_SM_1000_NS12placeholders2_8E[1];
.global .align 1 .b8 _ZN34_INTERNAL_ffa1d81b_4_k_cu_9e0a45c06thrust24THRUST_300001_SM_1000_NS12placeholders2_9E[1];
.global .align 1 .b8 _ZN34_INTERNAL_ffa1d81b_4_k_cu_9e0a45c06thrust24THRUST_300001_SM_1000_NS12placeholders3_10E[1];

.visible .entry _Z4calcPdS_i(
	.param .u64 .ptr .align 1 _Z4calcPdS_i_param_0,
	.param .u64 .ptr .align 1 _Z4calcPdS_i_param_1,
	.param .u32 _Z4calcPdS_i_param_2
)
{
	.reg .pred 	%p<7>;
	.reg .b32 	%r<8>;
	.reg .b64 	%rd<20>;
	.reg .b64 	%fd<9>;

	ld.param.u64 	%rd2, [_Z4calcPdS_i_param_0];
	ld.param.u64 	%rd3, [_Z4calcPdS_i_param_1];
	ld.param.u32 	%r4, [_Z4calcPdS_i_param_2];
	mov.u32 	%r5, %ctaid.x;
	mov.u32 	%r6, %tid.x;
	cvt.u64.u32 	%rd1, %r6;
	setp.eq.s32 	%p1, %r5, 0;
	add.s32 	%r2, %r4, -1;
	setp.ge.u32 	%p2, %r5, %r2;
	or.pred  	%p3, %p1, %p2;
	@%p3 bra 	$L__BB0_3;
	cvt.u32.u64 	%r7, %rd1;
	setp.eq.s32 	%p4, %r7, 0;
	setp.ge.u32 	%p5, %r7, %r2;
	or.pred  	%p6, %p4, %p5;
	@%p6 bra 	$L__BB0_3;
	cvta.to.global.u64 	%rd5, %rd2;
	cvt.s64.s32 	%rd6, %r4;
	cvt.u64.u32 	%rd7, %r5;
	mul.lo.s64 	%rd8, %rd6, %rd7;
	add.s64 	%rd9, %rd8, %rd1;
	shl.b64 	%rd10, %rd9, 3;
	add.s64 	%rd11, %rd5, %rd10;
	ld.global.f64 	%fd1, [%rd11+-8];
	sub.s64 	%rd12, %rd8, %rd6;
	add.s64 	%rd13, %rd12, %rd1;
	shl.b64 	%rd14, %rd13, 3;
	add.s64 	%rd15, %rd5, %rd14;
	ld.global.f64 	%fd2, [%rd15];
	add.f64 	%fd3, %fd1, %fd2;
	mul.wide.s32 	%rd16, %r4, 8;
	add.s64 	%rd17, %rd11, %rd16;
	ld.global.f64 	%fd4, [%rd17];
	add.f64 	%fd5, %fd3, %fd4;
	ld.global.f64 	%fd6, [%rd11+8];
	add.f64 	%fd7, %fd5, %fd6;
	mul.f64 	%fd8, %fd7, 0d3FD0000000000000;
	cvta.to.global.u64 	%rd18, %rd3;
	add.s64 	%rd19, %rd18, %rd10;
	st.global.f64 	[%rd19], %fd8;
$L__BB0_3:
	ret;

}
	// .globl	_Z9findErrorPdS_S_m
.visible .entry _Z9findErrorPdS_S_m(
	.param .u64 .ptr .align 1 _Z9findErrorPdS_S_m_param_0,
	.param .u64 .ptr .align 1 _Z9findErrorPdS_S_m_param_1,
	.param .u64 .ptr .align 1 _Z9findErrorPdS_S_m_param_2,
	.param .u64 _Z9findErrorPdS_S_m_param_3
)
{
	.reg .pred 	%p<7>;
	.reg .b32 	%r<6>;
	.reg .b64 	%rd<19>;
	.reg .b64 	%fd<4>;

	ld.param.u64 	%rd4, [_Z9findErrorPdS_S_m_param_0];
	ld.param.u64 	%rd5, [_Z9findErrorPdS_S_m_param_1];
	ld.param.u64 	%rd6, [_Z9findErrorPdS_S_m_param_2];
	ld.param.u64 	%rd7, [_Z9findErrorPdS_S_m_param_3];
	mov.u32 	%r1, %ctaid.x;
	cvt.u64.u32 	%rd1, %r1;
	mov.u32 	%r3, %tid.x;
	cvt.u64.u32 	%rd2, %r3;
	setp.eq.s32 	%p1, %r1, 0;
	add.s64 	%rd3, %rd7, -1;
	setp.le.u64 	%p2, %rd3, %rd1;
	or.pred  	%p3, %p1, %p2;
	@%p3 bra 	$L__BB1_3;
	cvt.u32.u64 	%r4, %rd2;
	setp.eq.s32 	%p4, %r4, 0;
	setp.le.u64 	%p5, %rd3, %rd2;
	or.pred  	%p6, %p4, %p5;
	@%p6 bra 	$L__BB1_3;
	mov.u32 	%r5, %ntid.x;
	cvt.u64.u32 	%rd10, %r5;
	mad.lo.s64 	%rd11, %rd1, %rd10, %rd2;
	cvta.to.global.u64 	%rd12, %rd5;
	shl.b64 	%rd13, %rd11, 3;
	add.s64 	%rd14, %rd12, %rd13;
	ld.global.f64 	%fd1, [%rd14];
	cvta.to.global.u64 	%rd15, %rd4;
	add.s64 	%rd16, %rd15, %rd13;
	ld.global.f64 	%fd2, [%rd16];
	sub.f64 	%fd3, %fd1, %fd2;
	cvta.to.global.u64 	%rd17, %rd6;
	add.s64 	%rd18, %rd17, %rd13;
	st.global.f64 	[%rd18], %fd3;
$L__BB1_3:
	ret;

}
	// .globl	_ZN3cub18CUB_300001_SM_10006detail11EmptyKernelIvEEvv
.visible .entry _ZN3cub18CUB_300001_SM_10006detail11EmptyKernelIvEEvv()
{


	ret;

}
	// .globl	_ZN3cub18CUB_300001_SM_10006detail6reduce28DeviceReduceSingleTileKernelINS2_10policy_hubIdjN4cuda3__47maximumIvEEE10Policy1000EPdSB_jS8_ddNS5_3std3__410__identityEEEvT0_T1_T2_T3_T4_T6_
.visible .entry _ZN3cub18CUB_300001_SM_10006detail6reduce28DeviceReduceSingleTileKernelINS2_10policy_hubIdjN4cuda3__47maximumIvEEE10Policy1000EPdSB_jS8_ddNS5_3std3__410__identityEEEvT0_T1_T2_T3_T4_T6_(
	.param .u64 .ptr .align 1 _ZN3cub18CUB_300001_SM_10006detail6reduce28DeviceReduceSingleTileKernelINS2_10policy_hubIdjN4cuda3__47maximumIvEEE10Policy1000EPdSB_jS8_ddNS5_3std3__410__identityEEEvT0_T1_T2_T3_T4_T6__param_0,
	.param .u64 .ptr .align 1 _ZN3cub18CUB_300001_SM_10006detail6reduce28DeviceReduceSingleTileKernelINS2_10policy_hubIdjN4cuda3__47maximumIvEEE10Policy1000EPdSB_jS8_ddNS5_3std3__410__identityEEEvT0_T1_T2_T3_T4_T6__param_1,
	.param .u32 _ZN3cub18CUB_300001_SM_10006detail6reduce28DeviceReduceSingleTileKernelINS2_10policy_hubIdjN4cuda3__47maximumIvEEE10Policy1000EPdSB_jS8_ddNS5_3std3__410__identityEEEvT0_T1_T2_T3_T4_T6__param_2,
	.param .align 1 .b8 _ZN3cub18CUB_300001_SM_10006detail6reduce28DeviceReduceSingleTileKernelINS2_10policy_hubIdjN4cuda3__47maximumIvEEE10Policy1000EPdSB_jS8_ddNS5_3std3__410__identityEEEvT0_T1_T2_T3_T4_T6__param_3[1],
	.param .f64 _ZN3cub18CUB_300001_SM_10006detail6reduce28DeviceReduceSingleTileKernelINS2_10policy_hubIdjN4cuda3__47maximumIvEEE10Policy1000EPdSB_jS8_ddNS5_3std3__410__identityEEEvT0_T1_T2_T3_T4_T6__param_4,
	.param .align 1 .b8 _ZN3cub18CUB_300001_SM_10006detail6reduce28DeviceReduceSingleTileKernelINS2_10policy_hubIdjN4cuda3__47maximumIvEEE10Policy1000EPdSB_jS8_ddNS5_3std3__410__identityEEEvT0_T1_T2_T3_T4_T6__param_5[1]
)
.maxntid 256
.minnctapersm 1
{
	.reg .pred 	%p<220>;
	.reg .b32 	%r<482>;
	.reg .b64 	%rd<205>;
	.reg .b64 	%fd<381>;
	// demoted variable
	.shared .align 8 .b8 _ZZN3cub18CUB_300001_SM_10006detail6reduce28DeviceReduceSingleTileKernelINS2_10policy_hubIdjN4cuda3__47maximumIvEEE10Policy1000EPdSB_jS8_ddNS5_3std3__410__identityEEEvT0_T1_T2_T3_T4_T6_E12temp_storage[80];
	ld.param.u64 	%rd16, [_ZN3cub18CUB_300001_SM_10006detail6reduce28DeviceReduceSingleTileKernelINS2_10policy_hubIdjN4cuda3__47maximumIvEEE10Policy1000EPdSB_jS8_ddNS5_3std3__410__identityEEEvT0_T1_T2_T3_T4_T6__param_0];
	ld.param.u64 	%rd17, [_ZN3cub18CUB_300001_SM_10006detail6reduce28DeviceReduceSingleTileKernelINS2_10policy_hubIdjN4cuda3__47maximumIvEEE10Policy1000EPdSB_jS8_ddNS5_3std3__410__identityEEEvT0_T1_T2_T3_T4_T6__param_1];
	ld.param.u32 	%r69, [_ZN3cub18CUB_300001_SM_10006detail6reduce28DeviceReduceSingleTileKernelINS2_10policy_hubIdjN4cuda3__47maximumIvEEE10Policy1000EPdSB_jS8_ddNS5_3std3__410__identityEEEvT0_T1_T2_T3_T4_T6__param_2];
	ld.param.f64 	%fd58, [_ZN3cub18CUB_300001_SM_10006detail6reduce28DeviceReduceSingleTileKernelINS2_10policy_hubIdjN4cuda3__47maximumIvEEE10Policy1000EPdSB_jS8_ddNS5_3std3__410__identityEEEvT0_T1_T2_T3_T4_T6__param_4];
	cvta.to.global.u64 	%rd1, %rd17;
	setp.ne.s32 	%p1, %r69, 0;
	@%p1 bra 	$L__BB3_3;
	mov.u32 	%r455, %tid.x;
	setp.ne.s32 	%p219, %r455, 0;
	@%p219 bra 	$L__BB3_76;
	st.global.f64 	[%rd1], %fd58;
	bra.uni 	$L__BB3_76;
$L__BB3_3:
	and.b64  	%rd18, %rd16, 31;
	setp.ne.s64 	%p2, %rd18, 0;
	@%p2 bra 	$L__BB3_39;
	setp.gt.u32 	%p110, %r69, 2047;
	@%p110 bra 	$L__BB3_23;
	mov.u32 	%r1, %tid.x;
	setp.ge.u32 	%p159, %r1, %r69;
	mov.f64 	%fd359, 0d0000000000000000;
	mov.u32 	%r459, %r1;
	@%p159 bra 	$L__BB3_7;
	mul.wide.u32 	%rd168, %r1, 8;
	add.s64 	%rd167, %rd16, %rd168;
	// begin inline asm
	ld.global.nc.u64 %rd166, [%rd167];
	// end inline asm
	mov.b64 	%fd359, %rd166;
	add.s32 	%r459, %r1, 256;
$L__BB3_7:
	setp.ge.u32 	%p160, %r459, %r69;
	@%p160 bra 	$L__BB3_14;
	not.b32 	%r331, %r459;
	add.s32 	%r4, %r69, %r331;
	and.b32  	%r332, %r4, 768;
	setp.eq.s32 	%p161, %r332, 768;
	@%p161 bra 	$L__BB3_11;
	mul.wide.u32 	%rd169, %r459, 8;
	add.s64 	%rd201, %rd16, %rd169;
	shr.u32 	%r333, %r4, 8;
	add.s32 	%r334, %r333, 1;
	and.b32  	%r335, %r334, 3;
	neg.s32 	%r457, %r335;
$L__BB3_10:
	.pragma "nounroll";
	// begin inline asm
	ld.global.nc.u64 %rd170, [%rd201];
	// end inline asm
	mov.b64 	%fd272, %rd170;
	setp.lt.f64 	%p162, %fd359, %fd272;
	selp.f64 	%fd359, %fd272, %fd359, %p162;
	add.s32 	%r459, %r459, 256;
	add.s64 	%rd201, %rd201, 2048;
	add.s32 	%r457, %r457, 1;
	setp.ne.s32 	%p163, %r457, 0;
	@%p163 bra 	$L__BB3_10;
$L__BB3_11:
	setp.lt.u32 	%p164, %r4, 768;
	@%p164 bra 	$L__BB3_14;
	mul.wide.u32 	%rd172, %r459, 8;
	add.s64 	%rd202, %rd16, %rd172;
$L__BB3_13:
	// begin inline asm
	ld.global.nc.u64 %rd173, [%rd202];
	// end inline asm
	mov.b64 	%fd273, %rd173;
	setp.lt.f64 	%p165, %fd359, %fd273;
	selp.f64 	%fd274, %fd273, %fd359, %p165;
	add.s64 	%rd176, %rd202, 2048;
	// begin inline asm
	ld.global.nc.u64 %rd175, [%rd176];
	// end inline asm
	mov.b64 	%fd275, %rd175;
	setp.lt.f64 	%p166, %fd274, %fd275;
	selp.f64 	%fd276, %fd275, %fd274, %p166;
	add.s64 	%rd178, %rd202, 4096;
	// begin inline asm
	ld.global.nc.u64 %rd177, [%rd178];
	// end inline asm
	mov.b64 	%fd277, %rd177;
	setp.lt.f64 	%p167, %fd276, %fd277;
	selp.f64 	%fd278, %fd277, %fd276, %p167;
	add.s64 	%rd180, %rd202, 6144;
	// begin inline asm
	ld.global.nc.u64 %rd179, [%rd180];
	// end inline asm
	mov.b64 	%fd279, %rd179;
	setp.lt.f64 	%p168, %fd278, %fd279;
	selp.f64 	%fd359, %fd279, %fd278, %p168;
	add.s32 	%r459, %r459, 1024;
	add.s64 	%rd202, %rd202, 8192;
	setp.lt.s32 	%p169, %r459, %r69;
	@%p169 bra 	$L__BB3_13;
$L__BB3_14:
	setp.lt.u32 	%p170, %r69, 256;
	@%p170 bra 	$L__BB3_19;
	// begin inline asm
	mov.u32 %r399, %laneid;
	// end inline asm
	mov.b64 	%rd191, %fd359;
	mov.b64 	{%r401, %r406}, %rd191;
	mov.b32 	%r407, 1;
	mov.b32 	%r448, 31;
	mov.b32 	%r449, -1;
	// begin inline asm
	shfl.sync.down.b32 %r400, %r401, %r407, %r448, %r449;
	// end inline asm
	// begin inline asm
	shfl.sync.down.b32 %r405, %r406, %r407, %r448, %r449;
	// end inline asm
	mov.b64 	%rd192, {%r400, %r405};
	mov.b64 	%fd327, %rd192;
	setp.gt.s32 	%p198, %r399, 30;
	setp.lt.f64 	%p199, %fd359, %fd327;
	selp.f64 	%fd328, %fd327, %fd359, %p199;
	selp.f64 	%fd329, %fd359, %fd328, %p198;
	mov.b64 	%rd193, %fd329;
	mov.b64 	{%r411, %r416}, %rd193;
	mov.b32 	%r417, 2;
	// begin inline asm
	shfl.sync.down.b32 %r410, %r411, %r417, %r448, %r449;
	// end inline asm
	// begin inline asm
	shfl.sync.down.b32 %r415, %r416, %r417, %r448, %r449;
	// end inline asm
	mov.b64 	%rd194, {%r410, %r415};
	mov.b64 	%fd330, %rd194;
	setp.gt.s32 	%p200, %r399, 29;
	setp.lt.f64 	%p201, %fd329, %fd330;
	selp.f64 	%fd331, %fd330, %fd329, %p201;
	selp.f64 	%fd332, %fd329, %fd331, %p200;
	mov.b64 	%rd195, %fd332;
	mov.b64 	{%r421, %r426}, %rd195;
	mov.b32 	%r427, 4;
	// begin inline asm
	shfl.sync.down.b32 %r420, %r421, %r427, %r448, %r449;
	// end inline asm
	// begin inline asm
	shfl.sync.down.b32 %r425, %r426, %r427, %r448, %r449;
	// end inline asm
	mov.b64 	%rd196, {%r420, %r425};
	mov.b64 	%fd333, %rd196;
	setp.gt.s32 	%p202, %r399, 27;
	setp.lt.f64 	%p203, %fd332, %fd333;
	selp.f64 	%fd334, %fd333, %fd332, %p203;
	selp.f64 	%fd335, %fd332, %fd334, %p202;
	mov.b64 	%rd197, %fd335;
	mov.b64 	{%r431, %r436}, %rd197;
	mov.b32 	%r437, 8;
	// begin inline asm
	shfl.sync.down.b32 %r430, %r431, %r437, %r448, %r449;
	// end inline asm
	// begin inline asm
	shfl.sync.down.b32 %r435, %r436, %r437, %r448, %r449;
	// end inline asm
	mov.b64 	%rd198, {%r430, %r435};
	mov.b64 	%fd336, %rd198;
	setp.gt.s32 	%p204, %r399, 23;
	setp.lt.f64 	%p205, %fd335, %fd336;
	selp.f64 	%fd337, %fd336, %fd335, %p205;
	selp.f64 	%fd338, %fd335, %fd337, %p204;
	mov.b64 	%rd199, %fd338;
	mov.b64 	{%r441, %r446}, %rd199;
	mov.b32 	%r447, 16;
	// begin inline asm
	shfl.sync.down.b32 %r440, %r441, %r447, %r448, %r449;
	// end inline asm
	// begin inline asm
	shfl.sync.down.b32 %r445, %r446, %r447, %r448, %r449;
	// end inline asm
	mov.b64 	%rd200, {%r440, %r445};
	mov.b64 	%fd339, %rd200;
	setp.gt.s32 	%p206, %r399, 15;
	setp.lt.f64 	%p207, %fd338, %fd339;
	selp.f64 	%fd10, %fd339, %fd338, %p207;
	selp.f64 	%fd380, %fd338, %fd10, %p206;
	setp.ne.s32 	%p208, %r399, 0;
	@%p208 bra 	$L__BB3_17;
	shr.u32 	%r450, %r1, 2;
	and.b32  	%r451, %r450, 248;
	mov.u32 	%r452, _ZZN3cub18CUB_300001_SM_10006detail6reduce28DeviceReduceSingleTileKernelINS2_10policy_hubIdjN4cuda3__47maximumIvEEE10Policy1000EPdSB_jS8_ddNS5_3std3__410__identityEEEvT0_T1_T2_T3_T4_T6_E12temp_storage;
	add.s32 	%r453, %r452, %r451;
	st.shared.f64 	[%r453+8], %fd10;
$L__BB3_17:
	bar.sync 	0;
	setp.ne.s32 	%p209, %r1, 0;
	@%p209 bra 	$L__BB3_74;
	ld.shared.f64 	%fd340, [_ZZN3cub18CUB_300001_SM_10006detail6reduce28DeviceReduceSingleTileKernelINS2_10policy_hubIdjN4cuda3__47maximumIvEEE10Policy1000EPdSB_jS8_ddNS5_3std3__410__identityEEEvT0_T1_T2_T3_T4_T6_E12temp_storage+16];
	setp.lt.f64 	%p210, %fd380, %fd340;
	selp.f64 	%fd341, %fd340, %fd380, %p210;
	ld.shared.f64 	%fd342, [_ZZN3cub18CUB_300001_SM_10006detail6reduce28DeviceReduceSingleTileKernelINS2_10policy_hubIdjN4cuda3__47maximumIvEEE10Policy1000EPdSB_jS8_ddNS5_3std3__410__identityEEEvT0_T1_T2_T3_T4_T6_E12temp_storage+24];
	setp.lt.f64 	%p211, %fd341, %fd342;
	selp.f64 	%fd343, %fd342, %fd341, %p211;
	ld.shared.f64 	%fd344, [_ZZN3cub18CUB_300001_SM_10006detail6reduce28DeviceReduceSingleTileKernelINS2_10policy_hubIdjN4cuda3__47maximumIvEEE10Policy1000EPdSB_jS8_ddNS5_3std3__410__identityEEEvT0_T1_T2_T3_T4_T6_E12temp_storage+32];
	setp.lt.f64 	%p212, %fd343, %fd344;
	selp.f64 	%fd345, %fd344, %fd343, %p212;
	ld.shared.f64 	%fd346, [_ZZN3cub18CUB_300001_SM_10006detail6reduce28DeviceReduceSingleTileKernelINS2_10policy_hubIdjN4cuda3__47maximumIvEEE10Policy1000EPdSB_jS8_ddNS5_3std3__410__identityEEEvT0_T1_T2_T3_T4_T6_E12temp_storage+40];
	setp.lt.f64 	%p213, %fd345, %fd346;
	selp.f64 	%fd347, %fd346, %fd345, %p213;
	ld.shared.f64 	%fd348, [_ZZN3cub18CUB_300001_SM_10006detail6reduce28DeviceReduceSingleTileKernelINS2_10policy_hubIdjN4cuda3__47maximumIvEEE10Policy1000EPdSB_jS8_ddNS5_3std3__410__identityEEEvT0_T1_T2_T3_T4_T6_E12temp_storage+48];
	setp.lt.f64 	%p214, %fd347, %fd348;
	selp.f64 	%fd349, %fd348, %fd347, %p214;
	ld.shared.f64 	%fd350, [_ZZN3cub18CUB_300001_SM_10006detail6reduce28DeviceReduceSingleTileKernelINS2_10policy_hubIdjN4cuda3__47maximumIvEEE10Policy1000EPdSB_jS8_ddNS5_3std3__410__identityEEEvT0_T1_T2_T3_T4_T6_E12temp_storage+56];
	setp.lt.f64 	%p215, %fd349, %fd350;
	selp.f64 	%fd351, %fd350, %fd349, %p215;
	ld.shared.f64 	%fd352, [_ZZN3cub18CUB_300001_SM_10006detail6reduce28DeviceReduceSingleTileKernelINS2_10policy_hubIdjN4cuda3__47maximumIvEEE10Policy1000EPdSB_jS8_ddNS5_3std3__410__identityEEEvT0_T1_T2_T3_T4_T6_E12temp_storage+64];
	setp.lt.f64 	%p216, %fd351, %fd352;
	selp.f64 	%fd380, %fd352, %fd351, %p216;
	bra.uni 	$L__BB3_74;
$L__BB3_19:
	// begin inline asm
	mov.u32 %r336, %laneid;
	// end inline asm
	and.b32  	%r387, %r1, 992;
	add.s32 	%r388, %r387, 32;
	setp.gt.u32 	%p171, %r388, %r69;
	not.b32 	%r389, %r387;
	add.s32 	%r390, %r69, %r389;
	selp.b32 	%r385, %r390, 31, %p171;
	mov.b64 	%rd181, %fd359;
	mov.b64 	{%r338, %r343}, %rd181;
	mov.b32 	%r344, 1;
	mov.b32 	%r386, -1;
	// begin inline asm
	shfl.sync.down.b32 %r337, %r338, %r344, %r385, %r386;
	// end inline asm
	// begin inline asm
	shfl.sync.down.b32 %r342, %r343, %r344, %r385, %r386;
	// end inline asm
	mov.b64 	%rd182, {%r337, %r342};
	mov.b64 	%fd280, %rd182;
	setp.lt.s32 	%p172, %r336, %r385;
	setp.lt.f64 	%p173, %fd359, %fd280;
	selp.f64 	%fd281, %fd280, %fd359, %p173;
	selp.f64 	%fd282, %fd281, %fd359, %p172;
	mov.b64 	%rd183, %fd282;
	mov.b64 	{%r348, %r353}, %rd183;
	mov.b32 	%r354, 2;
	// begin inline asm
	shfl.sync.down.b32 %r347, %r348, %r354, %r385, %r386;
	// end inline asm
	// begin inline asm
	shfl.sync.down.b32 %r352, %r353, %r354, %r385, %r386;
	// end inline asm
	mov.b64 	%rd184, {%r347, %r352};
	mov.b64 	%fd283, %rd184;
	add.s32 	%r391, %r336, 2;
	setp.gt.s32 	%p174, %r391, %r385;
	setp.lt.f64 	%p175, %fd282, %fd283;
	selp.f64 	%fd284, %fd283, %fd282, %p175;
	selp.f64 	%fd285, %fd282, %fd284, %p174;
	mov.b64 	%rd185, %fd285;
	mov.b64 	{%r358, %r363}, %rd185;
	mov.b32 	%r364, 4;
	// begin inline asm
	shfl.sync.down.b32 %r357, %r358, %r364, %r385, %r386;
	// end inline asm
	// begin inline asm
	shfl.sync.down.b32 %r362, %r363, %r364, %r385, %r386;
	// end inline asm
	mov.b64 	%rd186, {%r357, %r362};
	mov.b64 	%fd286, %rd186;
	add.s32 	%r392, %r336, 4;
	setp.gt.s32 	%p176, %r392, %r385;
	setp.lt.f64 	%p177, %fd285, %fd286;
	selp.f64 	%fd287, %fd286, %fd285, %p177;
	selp.f64 	%fd288, %fd285, %fd287, %p176;
	mov.b64 	%rd187, %fd288;
	mov.b64 	{%r368, %r373}, %rd187;
	mov.b32 	%r374, 8;
	// begin inline asm
	shfl.sync.down.b32 %r367, %r368, %r374, %r385, %r386;
	// end inline asm
	// begin inline asm
	shfl.sync.down.b32 %r372, %r373, %r374, %r385, %r386;
	// end inline asm
	mov.b64 	%rd188, {%r367, %r372};
	mov.b64 	%fd289, %rd188;
	add.s32 	%r393, %r336, 8;
	setp.gt.s32 	%p178, %r393, %r385;
	setp.lt.f64 	%p179, %fd288, %fd289;
	selp.f64 	%fd290, %fd289, %fd288, %p179;
	selp.f64 	%fd291, %fd288, %fd290, %p178;
	mov.b64 	%rd189, %fd291;
	mov.b64 	{%r378, %r383}, %rd189;
	mov.b32 	%r384, 16;
	// begin inline asm
	shfl.sync.down.b32 %r377, %r378, %r384, %r385, %r386;
	// end inline asm
	// begin inline asm
	shfl.sync.down.b32 %r382, %r383, %r384, %r385, %r386;
	// end inline asm
	mov.b64 	%rd190, {%r377, %r382};
	mov.b64 	%fd292, %rd190;
	add.s32 	%r394, %r336, 16;
	setp.gt.s32 	%p180, %r394, %r385;
	setp.lt.f64 	%p181, %fd291, %fd292;
	selp.f64 	%fd293, %fd292, %fd291, %p181;
	selp.f64 	%fd380, %fd291, %fd293, %p180;
	setp.ne.s32 	%p182, %r336, 0;
	@%p182 bra 	$L__BB3_21;
	shr.u32 	%r395, %r1, 2;
	and.b32  	%r396, %r395, 248;
	mov.u32 	%r397, _ZZN3cub18CUB_300001_SM_10006detail6reduce28DeviceReduceSingleTileKernelINS2_10policy_hubIdjN4cuda3__47maximumIvEEE10Policy1000EPdSB_jS8_ddNS5_3std3__410__identityEEEvT0_T1_T2_T3_T4_T6_E12temp_storage;
	add.s32 	%r398, %r397, %r396;
	st.shared.f64 	[%r398+8], %fd380;
$L__BB3_21:
	bar.sync 	0;
	setp.ne.s32 	%p183, %r1, 0;
	@%p183 bra 	$L__BB3_74;
	setp.gt.u32 	%p184, %r69, 32;
	ld.shared.f64 	%fd294, [_ZZN3cub18CUB_300001_SM_10006detail6reduce28DeviceReduceSingleTileKernelINS2_10policy_hubIdjN4cuda3__47maximumIvEEE10Policy1000EPdSB_jS8_ddNS5_3std3__410__identityEEEvT0_T1_T2_T3_T4_T6_E12temp_storage+16];
	setp.lt.f64 	%p185, %fd380, %fd294;
	selp.f64 	%fd296, %fd294, %fd380, %p185;
	selp.f64 	%fd297, %fd296, %fd380, %p184;
	setp.gt.u32 	%p186, %r69, 64;
	ld.shared.f64 	%fd299, [_ZZN3cub18CUB_300001_SM_10006detail6reduce28DeviceReduceSingleTileKernelINS2_10policy_hubIdjN4cuda3__47maximumIvEEE10Policy1000EPdSB_jS8_ddNS5_3std3__410__identityEEEvT0_T1_T2_T3_T4_T6_E12temp_storage+24];
	setp.lt.f64 	%p187, %fd297, %fd299;
	selp.f64 	%fd301, %fd299, %fd297, %p187;
	selp.f64 	%fd302, %fd301, %fd297, %p186;
	setp.gt.u32 	%p188, %r69, 96;
	ld.shared.f64 	%fd304, [_ZZN3cub18CUB_300001_SM_10006detail6reduce28DeviceReduceSingleTileKernelINS2_10policy_hubIdjN4cuda3__47maximumIvEEE10Policy1000EPdSB_jS8_ddNS5_3std3__410__identityEEEvT0_T1_T2_T3_T4_T6_E12temp_storage+32];
	setp.lt.f64 	%p189, %fd302, %fd304;
	selp.f64 	%fd306, %fd304, %fd302, %p189;
	selp.f64 	%fd307, %fd306, %fd302, %p188;
	setp.gt.u32 	%p190, %r69, 128;
	ld.shared.f64 	%fd309, [_ZZN3cub18CUB_300001_SM_10006detail6reduce28DeviceReduceSingleTileKernelINS2_10policy_hubIdjN4cuda3__47maximumIvEEE10Policy1000EPdSB_jS8_ddNS5_3std3__410__identityEEEvT0_T1_T2_T3_T4_T6_E12temp_storage+40];
	setp.lt.f64 	%p191, %fd307, %fd309;
	selp.f64 	%fd311, %fd309, %fd307, %p191;
	selp.f64 	%fd312, %fd311, %fd307, %p190;
	setp.gt.u32 	%p192, %r69, 160;
	ld.shared.f64 	%fd314, [_ZZN3cub18CUB_300001_SM_10006detail6reduce28DeviceReduceSingleTileKernelINS2_10policy_hubIdjN4cuda3__47maximumIvEEE10Policy1000EPdSB_jS8_ddNS5_3std3__410__identityEEEvT0_T1_T2_T3_T4_T6_E12temp_storage+48];
	setp.lt.f64 	%p193, %fd312, %fd314;
	selp.f64 	%fd316, %fd314, %fd312, %p193;
	selp.f64 	%fd317, %fd316, %fd312, %p192;
	setp.gt.u32 	%p194, %r69, 192;
	ld.shared.f64 	%fd319, [_ZZN3cub18CUB_300001_SM_10006detail6reduce28DeviceReduceSingleTileKernelINS2_10policy_hubIdjN4cuda3__47maximumIvEEE10Policy1000EPdSB_jS8_ddNS5_3std3__410__identityEEEvT0_T1_T2_T3_T4_T6_E12temp_storage+56];
	setp.lt.f64 	%p195, %fd317, %fd319;
	selp.f64 	%fd321, %fd319, %fd317, %p195;
	selp.f64 	%fd322, %fd321, %fd317, %p194;
	setp.gt.u32 	%p196, %r69, 224;
	ld.shared.f64 	%fd324, [_ZZN3cub18CUB_300001_SM_10006detail6reduce28DeviceReduceSingleTileKernelINS2_10policy_hubIdjN4cuda3__47maximumIvEEE10Policy1000EPdSB_jS8_ddNS5_3std3__410__identityEEEvT0_T1_T2_T3_T4_T6_E12temp_storage+64];
	setp.lt.f64 	%p197, %fd322, %fd324;
	selp.f64 	%fd326, %fd324, %fd322, %p197;
	selp.f64 	%fd380, %fd326, %fd322, %p196;
	bra.uni 	$L__BB3_74;
$L__BB3_23:
	mov.u32 	%r13, %tid.x;
	shl.b32 	%r263, %r13, 2;
	mul.wide.u32 	%rd127, %r263, 8;
	add.s64 	%rd117, %rd16, %rd127;
	// begin inline asm
	ld.global.nc.v2.u64 {%rd115, %rd116}, [%rd117];
	// end inline asm
	add.s64 	%rd120, %rd117, 16;
	// begin inline asm
	ld.global.nc.v2.u64 {%rd118, %rd119}, [%rd120];
	// end inline asm
	mov.b64 	%fd206, %rd115;
	mov.b64 	%fd207, %rd116;
	mov.b64 	%fd208, %rd118;
	mov.b64 	%fd209, %rd119;
	add.s64 	%rd123, %rd117, 8192;
	// begin inline asm
	ld.global.nc.v2.u64 {%rd121, %rd122}, [%rd123];
	// end inline asm
	add.s64 	%rd126, %rd117, 8208;
	// begin inline asm
	ld.global.nc.v2.u64 {%rd124, %rd125}, [%rd126];
	// end inline asm
	mov.b64 	%fd210, %rd121;
	mov.b64 	%fd211, %rd122;
	mov.b64 	%fd212, %rd124;
	mov.b64 	%fd213, %rd125;
	setp.lt.f64 	%p111, %fd206, %fd207;
	selp.f64 	%fd214, %fd207, %fd206, %p111;
	setp.lt.f64 	%p112, %fd214, %fd208;
	selp.f64 	%fd215, %fd208, %fd214, %p112;
	setp.lt.f64 	%p113, %fd215, %fd209;
	selp.f64 	%fd216, %fd209, %fd215, %p113;
	setp.lt.f64 	%p114, %fd216, %fd210;
	selp.f64 	%fd217, %fd210, %fd216, %p114;
	setp.lt.f64 	%p115, %fd217, %fd211;
	selp.f64 	%fd218, %fd211, %fd217, %p115;
	setp.lt.f64 	%p116, %fd218, %fd212;
	selp.f64 	%fd219, %fd212, %fd218, %p116;
	setp.lt.f64 	%p117, %fd219, %fd213;
	selp.f64 	%fd366, %fd213, %fd219, %p117;
	add.s32 	%r14, %r69, -2048;
	setp.lt.u32 	%p118, %r14, 2048;
	mov.b32 	%r462, 2048;
	@%p118 bra 	$L__BB3_27;
	mov.b32 	%r462, 2048;
$L__BB3_25:
	mul.wide.u32 	%rd140, %r462, 8;
	add.s64 	%rd130, %rd117, %rd140;
	// begin inline asm
	ld.global.nc.v2.u64 {%rd128, %rd129}, [%rd130];
	// end inline asm
	add.s64 	%rd133, %rd130, 16;
	// begin inline asm
	ld.global.nc.v2.u64 {%rd131, %rd132}, [%rd133];
	// end inline asm
	mov.b64 	%fd220, %rd128;
	mov.b64 	%fd221, %rd129;
	mov.b64 	%fd222, %rd131;
	mov.b64 	%fd223, %rd132;
	add.s64 	%rd136, %rd130, 8192;
	// begin inline asm
	ld.global.nc.v2.u64 {%rd134, %rd135}, [%rd136];
	// end inline asm
	add.s64 	%rd139, %rd130, 8208;
	// begin inline asm
	ld.global.nc.v2.u64 {%rd137, %rd138}, [%rd139];
	// end inline asm
	mov.b64 	%fd224, %rd134;
	mov.b64 	%fd225, %rd135;
	mov.b64 	%fd226, %rd137;
	mov.b64 	%fd227, %rd138;
	setp.lt.f64 	%p119, %fd366, %fd220;
	selp.f64 	%fd228, %fd220, %fd366, %p119;
	setp.lt.f64 	%p120, %fd228, %fd221;
	selp.f64 	%fd229, %fd221, %fd228, %p120;
	setp.lt.f64 	%p121, %fd229, %fd222;
	selp.f64 	%fd230, %fd222, %fd229, %p121;
	setp.lt.f64 	%p122, %fd230, %fd223;
	selp.f64 	%fd231, %fd223, %fd230, %p122;
	setp.lt.f64 	%p123, %fd231, %fd224;
	selp.f64 	%fd232, %fd224, %fd231, %p123;
	setp.lt.f64 	%p124, %fd232, %fd225;
	selp.f64 	%fd233, %fd225, %fd232, %p124;
	setp.lt.f64 	%p125, %fd233, %fd226;
	selp.f64 	%fd234, %fd226, %fd233, %p125;
	setp.lt.f64 	%p126, %fd234, %fd227;
	selp.f64 	%fd366, %fd227, %fd234, %p126;
	sub.s32 	%r265, %r69, %r462;
	setp.lt.u32 	%p127, %r265, 2048;
	@%p127 bra 	$L__BB3_35;
	add.s32 	%r462, %r462, 2048;
	setp.le.u32 	%p128, %r462, %r14;
	@%p128 bra 	$L__BB3_25;
$L__BB3_27:
	setp.le.u32 	%p129, %r69, %r462;
	@%p129 bra 	$L__BB3_35;
	sub.s32 	%r18, %r69, %r462;
	setp.ge.s32 	%p130, %r13, %r18;
	@%p130 bra 	$L__BB3_35;
	not.b32 	%r266, %r13;
	add.s32 	%r267, %r69, %r266;
	sub.s32 	%r19, %r267, %r462;
	and.b32  	%r268, %r19, 768;
	setp.eq.s32 	%p131, %r268, 768;
	mov.u32 	%r466, %r13;
	@%p131 bra 	$L__BB3_32;
	add.s32 	%r464, %r13, %r462;
	shr.u32 	%r269, %r19, 8;
	add.s32 	%r270, %r269, 1;
	and.b32  	%r271, %r270, 3;
	neg.s32 	%r463, %r271;
	mov.u32 	%r466, %r13;
$L__BB3_31:
	.pragma "nounroll";
	mul.wide.u32 	%rd143, %r464, 8;
	add.s64 	%rd142, %rd16, %rd143;
	// begin inline asm
	ld.global.nc.u64 %rd141, [%rd142];
	// end inline asm
	mov.b64 	%fd236, %rd141;
	setp.lt.f64 	%p132, %fd366, %fd236;
	selp.f64 	%fd366, %fd236, %fd366, %p132;
	add.s32 	%r466, %r466, 256;
	add.s32 	%r464, %r464, 256;
	add.s32 	%r463, %r463, 1;
	setp.ne.s32 	%p133, %r463, 0;
	@%p133 bra 	$L__BB3_31;
$L__BB3_32:
	setp.lt.u32 	%p134, %r19, 768;
	@%p134 bra 	$L__BB3_35;
	add.s32 	%r468, %r466, 512;
	add.s32 	%r467, %r466, %r462;
$L__BB3_34:
	mul.wide.u32 	%rd152, %r467, 8;
	add.s64 	%rd145, %rd16, %rd152;
	// begin inline asm
	ld.global.nc.u64 %rd144, [%rd145];
	// end inline asm
	mov.b64 	%fd237, %rd144;
	setp.lt.f64 	%p135, %fd366, %fd237;
	selp.f64 	%fd238, %fd237, %fd366, %p135;
	add.s32 	%r272, %r467, 256;
	mul.wide.u32 	%rd153, %r272, 8;
	add.s64 	%rd147, %rd16, %rd153;
	// begin inline asm
	ld.global.nc.u64 %rd146, [%rd147];
	// end inline asm
	mov.b64 	%fd239, %rd146;
	setp.lt.f64 	%p136, %fd238, %fd239;
	selp.f64 	%fd240, %fd239, %fd238, %p136;
	add.s32 	%r273, %r467, 512;
	mul.wide.u32 	%rd154, %r273, 8;
	add.s64 	%rd149, %rd16, %rd154;
	// begin inline asm
	ld.global.nc.u64 %rd148, [%rd149];
	// end inline asm
	mov.b64 	%fd241, %rd148;
	setp.lt.f64 	%p137, %fd240, %fd241;
	selp.f64 	%fd242, %fd241, %fd240, %p137;
	add.s32 	%r274, %r467, 768;
	mul.wide.u32 	%rd155, %r274, 8;
	add.s64 	%rd151, %rd16, %rd155;
	// begin inline asm
	ld.global.nc.u64 %rd150, [%rd151];
	// end inline asm
	mov.b64 	%fd243, %rd150;
	setp.lt.f64 	%p138, %fd242, %fd243;
	selp.f64 	%fd366, %fd243, %fd242, %p138;
	add.s32 	%r33, %r468, 1024;
	add.s32 	%r275, %r468, 512;
	add.s32 	%r467, %r467, 1024;
	setp.lt.s32 	%p139, %r275, %r18;
	mov.u32 	%r468, %r33;
	@%p139 bra 	$L__BB3_34;
$L__BB3_35:
	// begin inline asm
	mov.u32 %r276, %laneid;
	// end inline asm
	mov.b64 	%rd156, %fd366;
	mov.b64 	{%r278, %r283}, %rd156;
	mov.b32 	%r284, 1;
	mov.b32 	%r325, 31;
	mov.b32 	%r326, -1;
	// begin inline asm
	shfl.sync.down.b32 %r277, %r278, %r284, %r325, %r326;
	// end inline asm
	// begin inline asm
	shfl.sync.down.b32 %r282, %r283, %r284, %r325, %r326;
	// end inline asm
	mov.b64 	%rd157, {%r277, %r282};
	mov.b64 	%fd244, %rd157;
	setp.gt.s32 	%p140, %r276, 30;
	setp.lt.f64 	%p141, %fd366, %fd244;
	selp.f64 	%fd245, %fd244, %fd366, %p141;
	selp.f64 	%fd246, %fd366, %fd245, %p140;
	mov.b64 	%rd158, %fd246;
	mov.b64 	{%r288, %r293}, %rd158;
	mov.b32 	%r294, 2;
	// begin inline asm
	shfl.sync.down.b32 %r287, %r288, %r294, %r325, %r326;
	// end inline asm
	// begin inline asm
	shfl.sync.down.b32 %r292, %r293, %r294, %r325, %r326;
	// end inline asm
	mov.b64 	%rd159, {%r287, %r292};
	mov.b64 	%fd247, %rd159;
	setp.gt.s32 	%p142, %r276, 29;
	setp.lt.f64 	%p143, %fd246, %fd247;
	selp.f64 	%fd248, %fd247, %fd246, %p143;
	selp.f64 	%fd249, %fd246, %fd248, %p142;
	mov.b64 	%rd160, %fd249;
	mov.b64 	{%r298, %r303}, %rd160;
	mov.b32 	%r304, 4;
	// begin inline asm
	shfl.sync.down.b32 %r297, %r298, %r304, %r325, %r326;
	// end inline asm
	// begin inline asm
	shfl.sync.down.b32 %r302, %r303, %r304, %r325, %r326;
	// end inline asm
	mov.b64 	%rd161, {%r297, %r302};
	mov.b64 	%fd250, %rd161;
	setp.gt.s32 	%p144, %r276, 27;
	setp.lt.f64 	%p145, %fd249, %fd250;
	selp.f64 	%fd251, %fd250, %fd249, %p145;
	selp.f64 	%fd252, %fd249, %fd251, %p144;
	mov.b64 	%rd162, %fd252;
	mov.b64 	{%r308, %r313}, %rd162;
	mov.b32 	%r314, 8;
	// begin inline asm
	shfl.sync.down.b32 %r307, %r308, %r314, %r325, %r326;
	// end inline asm
	// begin inline asm
	shfl.sync.down.b32 %r312, %r313, %r314, %r325, %r326;
	// end inline asm
	mov.b64 	%rd163, {%r307, %r312};
	mov.b64 	%fd253, %rd163;
	setp.gt.s32 	%p146, %r276, 23;
	setp.lt.f64 	%p147, %fd252, %fd253;
	selp.f64 	%fd254, %fd253, %fd252, %p147;
	selp.f64 	%fd255, %fd252, %fd254, %p146;
	mov.b64 	%rd164, %fd255;
	mov.b64 	{%r318, %r323}, %rd164;
	mov.b32 	%r324, 16;
	// begin inline asm
	shfl.sync.down.b32 %r317, %r318, %r324, %r325, %r326;
	// end inline asm
	// begin inline asm
	shfl.sync.down.b32 %r322, %r323, %r324, %r325, %r326;
	// end inline asm
	mov.b64 	%rd165, {%r317, %r322};
	mov.b64 	%fd256, %rd165;
	setp.gt.s32 	%p148, %r276, 15;
	setp.lt.f64 	%p149, %fd255, %fd256;
	selp.f64 	%fd26, %fd256, %fd255, %p149;
	selp.f64 	%fd380, %fd255, %fd26, %p148;
	setp.ne.s32 	%p150, %r276, 0;
	@%p150 bra 	$L__BB3_37;
	shr.u32 	%r327, %r13, 2;
	and.b32  	%r328, %r327, 248;
	mov.u32 	%r329, _ZZN3cub18CUB_300001_SM_10006detail6reduce28DeviceReduceSingleTileKernelINS2_10policy_hubIdjN4cuda3__47maximumIvEEE10Policy1000EPdSB_jS8_ddNS5_3std3__410__identityEEEvT0_T1_T2_T3_T4_T6_E12temp_storage;
	add.s32 	%r330, %r329, %r328;
	st.shared.f64 	[%r330+8], %fd26;
$L__BB3_37:
	bar.sync 	0;
	setp.ne.s32 	%p151, %r13, 0;
	@%p151 bra 	$L__BB3_74;
	ld.shared.f64 	%fd257, [_ZZN3cub18CUB_300001_SM_10006detail6reduce28DeviceReduceSingleTileKernelINS2_10policy_hubIdjN4cuda3__47maximumIvEEE10Policy1000EPdSB_jS8_ddNS5_3std3__410__identityEEEvT0_T1_T2_T3_T4_T6_E12temp_storage+16];
	setp.lt.f64 	%p152, %fd380, %fd257;
	selp.f64 	%fd258, %fd257, %fd380, %p152;
	ld.shared.f64 	%fd259, [_ZZN3cub18CUB_300001_SM_10006detail6reduce28DeviceReduceSingleTileKernelINS2_10policy_hubIdjN4cuda3__47maximumIvEEE10Policy1000EPdSB_jS8_ddNS5_3std3__410__identityEEEvT0_T1_T2_T3_T4_T6_E12temp_storage+24];
	setp.lt.f64 	%p153, %fd258, %fd259;
	selp.f64 	%fd260, %fd259, %fd258, %p153;
	ld.shared.f64 	%fd261, [_ZZN3cub18CUB_300001_SM_10006detail6reduce28DeviceReduceSingleTileKernelINS2_10policy_hubIdjN4cuda3__47maximumIvEEE10Policy1000EPdSB_jS8_ddNS5_3std3__410__identityEEEvT0_T1_T2_T3_T4_T6_E12temp_storage+32];
	setp.lt.f64 	%p154, %fd260, %fd261;
	selp.f64 	%fd262, %fd261, %fd260, %p154;
	ld.shared.f64 	%fd263, [_ZZN3cub18CUB_300001_SM_10006detail6reduce28DeviceReduceSingleTileKernelINS2_10policy_hubIdjN4cuda3__47maximumIvEEE10Policy1000EPdSB_jS8_ddNS5_3std3__410__identityEEEvT0_T1_T2_T3_T4_T6_E12temp_storage+40];
	setp.lt.f64 	%p155, %fd262, %fd263;
	selp.f64 	%fd264, %fd263, %fd262, %p155;
	ld.shared.f64 	%fd265, [_ZZN3cub18CUB_300001_SM_10006detail6reduce28DeviceReduceSingleTileKernelINS2_10policy_hubIdjN4cuda3__47maximumIvEEE10Policy1000EPdSB_jS8_ddNS5_3std3__410__identityEEEvT0_T1_T2_T3_T4_T6_E12temp_storage+48];
	setp.lt.f64 	%p156, %fd264, %fd265;
	selp.f64 	%fd266, %fd265, %fd264, %p156;
	ld.shared.f64 	%fd267, [_ZZN3cub18CUB_300001_SM_10006detail6reduce28DeviceReduceSingleTileKernelINS2_10policy_hubIdjN4cuda3__47maximumIvEEE10Policy1000EPdSB_jS8_ddNS5_3std3__410__identityEEEvT0_T1_T2_T3_T4_T6_E12temp_storage+56];
	setp.lt.f64 	%p157, %fd266, %fd267;
	selp.f64 	%fd268, %fd267, %fd266, %p157;
	ld.shared.f64 	%fd269, [_ZZN3cub18CUB_300001_SM_10006detail6reduce28DeviceReduceSingleTileKernelINS2_10policy_hubIdjN4cuda3__47maximumIvEEE10Policy1000EPdSB_jS8_ddNS5_3std3__410__identityEEEvT0_T1_T2_T3_T4_T6_E12temp_storage+64];
	setp.lt.f64 	%p158, %fd268, %fd269;
	selp.f64 	%fd380, %fd269, %fd268, %p158;
	bra.uni 	$L__BB3_74;
$L__BB3_39:
	setp.gt.u32 	%p3, %r69, 2047;
	@%p3 bra 	$L__BB3_58;
	mov.u32 	%r35, %tid.x;
	setp.ge.u32 	%p52, %r35, %r69;
	mov.f64 	%fd372, 0d0000000000000000;
	mov.u32 	%r472, %r35;
	@%p52 bra 	$L__BB3_42;
	mul.wide.u32 	%rd82, %r35, 8;
	add.s64 	%rd81, %rd16, %rd82;
	// begin inline asm
	ld.global.nc.u64 %rd80, [%rd81];
	// end inline asm
	mov.b64 	%fd372, %rd80;
	add.s32 	%r472, %r35, 256;
$L__BB3_42:
	setp.ge.u32 	%p53, %r472, %r69;
	@%p53 bra 	$L__BB3_49;
	not.b32 	%r139, %r472;
	add.s32 	%r38, %r69, %r139;
	and.b32  	%r140, %r38, 768;
	setp.eq.s32 	%p54, %r140, 768;
	@%p54 bra 	$L__BB3_46;
	mul.wide.u32 	%rd83, %r472, 8;
	add.s64 	%rd203, %rd16, %rd83;
	shr.u32 	%r141, %r38, 8;
	add.s32 	%r142, %r141, 1;
	and.b32  	%r143, %r142, 3;
	neg.s32 	%r470, %r143;
$L__BB3_45:
	.pragma "nounroll";
	// begin inline asm
	ld.global.nc.u64 %rd84, [%rd203];
	// end inline asm
	mov.b64 	%fd125, %rd84;
	setp.lt.f64 	%p55, %fd372, %fd125;
	selp.f64 	%fd372, %fd125, %fd372, %p55;
	add.s32 	%r472, %r472, 256;
	add.s64 	%rd203, %rd203, 2048;
	add.s32 	%r470, %r470, 1;
	setp.ne.s32 	%p56, %r470, 0;
	@%p56 bra 	$L__BB3_45;
$L__BB3_46:
	setp.lt.u32 	%p57, %r38, 768;
	@%p57 bra 	$L__BB3_49;
	mul.wide.u32 	%rd86, %r472, 8;
	add.s64 	%rd204, %rd16, %rd86;
$L__BB3_48:
	// begin inline asm
	ld.global.nc.u64 %rd87, [%rd204];
	// end inline asm
	mov.b64 	%fd126, %rd87;
	setp.lt.f64 	%p58, %fd372, %fd126;
	selp.f64 	%fd127, %fd126, %fd372, %p58;
	add.s64 	%rd90, %rd204, 2048;
	// begin inline asm
	ld.global.nc.u64 %rd89, [%rd90];
	// end inline asm
	mov.b64 	%fd128, %rd89;
	setp.lt.f64 	%p59, %fd127, %fd128;
	selp.f64 	%fd129, %fd128, %fd127, %p59;
	add.s64 	%rd92, %rd204, 4096;
	// begin inline asm
	ld.global.nc.u64 %rd91, [%rd92];
	// end inline asm
	mov.b64 	%fd130, %rd91;
	setp.lt.f64 	%p60, %fd129, %fd130;
	selp.f64 	%fd131, %fd130, %fd129, %p60;
	add.s64 	%rd94, %rd204, 6144;
	// begin inline asm
	ld.global.nc.u64 %rd93, [%rd94];
	// end inline asm
	mov.b64 	%fd132, %rd93;
	setp.lt.f64 	%p61, %fd131, %fd132;
	selp.f64 	%fd372, %fd132, %fd131, %p61;
	add.s32 	%r472, %r472, 1024;
	add.s64 	%rd204, %rd204, 8192;
	setp.lt.s32 	%p62, %r472, %r69;
	@%p62 bra 	$L__BB3_48;
$L__BB3_49:
	setp.lt.u32 	%p63, %r69, 256;
	@%p63 bra 	$L__BB3_54;
	// begin inline asm
	mov.u32 %r207, %laneid;
	// end inline asm
	mov.b64 	%rd105, %fd372;
	mov.b64 	{%r209, %r214}, %rd105;
	mov.b32 	%r215, 1;
	mov.b32 	%r256, 31;
	mov.b32 	%r257, -1;
	// begin inline asm
	shfl.sync.down.b32 %r208, %r209, %r215, %r256, %r257;
	// end inline asm
	// begin inline asm
	shfl.sync.down.b32 %r213, %r214, %r215, %r256, %r257;
	// end inline asm
	mov.b64 	%rd106, {%r208, %r213};
	mov.b64 	%fd180, %rd106;
	setp.gt.s32 	%p91, %r207, 30;
	setp.lt.f64 	%p92, %fd372, %fd180;
	selp.f64 	%fd181, %fd180, %fd372, %p92;
	selp.f64 	%fd182, %fd372, %fd181, %p91;
	mov.b64 	%rd107, %fd182;
	mov.b64 	{%r219, %r224}, %rd107;
	mov.b32 	%r225, 2;
	// begin inline asm
	shfl.sync.down.b32 %r218, %r219, %r225, %r256, %r257;
	// end inline asm
	// begin inline asm
	shfl.sync.down.b32 %r223, %r224, %r225, %r256, %r257;
	// end inline asm
	mov.b64 	%rd108, {%r218, %r223};
	mov.b64 	%fd183, %rd108;
	setp.gt.s32 	%p93, %r207, 29;
	setp.lt.f64 	%p94, %fd182, %fd183;
	selp.f64 	%fd184, %fd183, %fd182, %p94;
	selp.f64 	%fd185, %fd182, %fd184, %p93;
	mov.b64 	%rd109, %fd185;
	mov.b64 	{%r229, %r234}, %rd109;
	mov.b32 	%r235, 4;
	// begin inline asm
	shfl.sync.down.b32 %r228, %r229, %r235, %r256, %r257;
	// end inline asm
	// begin inline asm
	shfl.sync.down.b32 %r233, %r234, %r235, %r256, %r257;
	// end inline asm
	mov.b64 	%rd110, {%r228, %r233};
	mov.b64 	%fd186, %rd110;
	setp.gt.s32 	%p95, %r207, 27;
	setp.lt.f64 	%p96, %fd185, %fd186;
	selp.f64 	%fd187, %fd186, %fd185, %p96;
	selp.f64 	%fd188, %fd185, %fd187, %p95;
	mov.b64 	%rd111, %fd188;
	mov.b64 	{%r239, %r244}, %rd111;
	mov.b32 	%r245, 8;
	// begin inline asm
	shfl.sync.down.b32 %r238, %r239, %r245, %r256, %r257;
	// end inline asm
	// begin inline asm
	shfl.sync.down.b32 %r243, %r244, %r245, %r256, %r257;
	// end inline asm
	mov.b64 	%rd112, {%r238, %r243};
	mov.b64 	%fd189, %rd112;
	setp.gt.s32 	%p97, %r207, 23;
	setp.lt.f64 	%p98, %fd188, %fd189;
	selp.f64 	%fd190, %fd189, %fd188, %p98;
	selp.f64 	%fd191, %fd188, %fd190, %p97;
	mov.b64 	%rd113, %fd191;
	mov.b64 	{%r249, %r254}, %rd113;
	mov.b32 	%r255, 16;
	// begin inline asm
	shfl.sync.down.b32 %r248, %r249, %r255, %r256, %r257;
	// end inline asm
	// begin inline asm
	shfl.sync.down.b32 %r253, %r254, %r255, %r256, %r257;
	// end inline asm
	mov.b64 	%rd114, {%r248, %r253};
	mov.b64 	%fd192, %rd114;
	setp.gt.s32 	%p99, %r207, 15;
	setp.lt.f64 	%p100, %fd191, %fd192;
	selp.f64 	%fd38, %fd192, %fd191, %p100;
	selp.f64 	%fd380, %fd191, %fd38, %p99;
	setp.ne.s32 	%p101, %r207, 0;
	@%p101 bra 	$L__BB3_52;
	shr.u32 	%r258, %r35, 2;
	and.b32  	%r259, %r258, 248;
	mov.u32 	%r260, _ZZN3cub18CUB_300001_SM_10006detail6reduce28DeviceReduceSingleTileKernelINS2_10policy_hubIdjN4cuda3__47maximumIvEEE10Policy1000EPdSB_jS8_ddNS5_3std3__410__identityEEEvT0_T1_T2_T3_T4_T6_E12temp_storage;
	add.s32 	%r261, %r260, %r259;
	st.shared.f64 	[%r261+8], %fd38;
$L__BB3_52:
	bar.sync 	0;
	setp.ne.s32 	%p102, %r35, 0;
	@%p102 bra 	$L__BB3_74;
	ld.shared.f64 	%fd193, [_ZZN3cub18CUB_300001_SM_10006detail6reduce28DeviceReduceSingleTileKernelINS2_10policy_hubIdjN4cuda3__47maximumIvEEE10Policy1000EPdSB_jS8_ddNS5_3std3__410__identityEEEvT0_T1_T2_T3_T4_T6_E12temp_storage+16];
	setp.lt.f64 	%p103, %fd380, %fd193;
	selp.f64 	%fd194, %fd193, %fd380, %p103;
	ld.shared.f64 	%fd195, [_ZZN3cub18CUB_300001_SM_10006detail6reduce28DeviceReduceSingleTileKernelINS2_10policy_hubIdjN4cuda3__47maximumIvEEE10Policy1000EPdSB_jS8_ddNS5_3std3__410__identityEEEvT0_T1_T2_T3_T4_T6_E12temp_storage+24];
	setp.lt.f64 	%p104, %fd194, %fd195;
	selp.f64 	%fd196, %fd195, %fd194, %p104;
	ld.shared.f64 	%fd197, [_ZZN3cub18CUB_300001_SM_10006detail6reduce28DeviceReduceSingleTileKernelINS2_10policy_hubIdjN4cuda3__47maximumIvEEE10Policy1000EPdSB_jS8_ddNS5_3std3__410__identityEEEvT0_T1_T2_T3_T4_T6_E12temp_storage+32];
	setp.lt.f64 	%p105, %fd196, %fd197;
	selp.f64 	%fd198, %fd197, %fd196, %p105;
	ld.shared.f64 	%fd199, [_ZZN3cub18CUB_300001_SM_10006detail6reduce28DeviceReduceSingleTileKernelINS2_10policy_hubIdjN4cuda3__47maximumIvEEE10Policy1000EPdSB_jS8_ddNS5_3std3__410__identityEEEvT0_T1_T2_T3_T4_T6_E12temp_storage+40];
	setp.lt.f64 	%p106, %fd198, %fd199;
	selp.f64 	%fd200, %fd199, %fd198, %p106;
	ld.shared.f64 	%fd201, [_ZZN3cub18CUB_300001_SM_10006detail6reduce28DeviceReduceSingleTileKernelINS2_10policy_hubIdjN4cuda3__47maximumIvEEE10Policy1000EPdSB_jS8_ddNS5_3std3__410__identityEEEvT0_T1_T2_T3_T4_T6_E12temp_storage+48];
	setp.lt.f64 	%p107, %fd200, %fd201;
	selp.f64 	%fd202, %fd201, %fd200, %p107;
	ld.shared.f64 	%fd203, [_ZZN3cub18CUB_300001_SM_10006detail6reduce28DeviceReduceSingleTileKernelINS2_10policy_hubIdjN4cuda3__47maximumIvEEE10Policy1000EPdSB_jS8_ddNS5_3std3__410__identityEEEvT0_T1_T2_T3_T4_T6_E12temp_storage+56];
	setp.lt.f64 	%p108, %fd202, %fd203;
	selp.f64 	%fd204, %fd203, %fd202, %p108;
	ld.shared.f64 	%fd205, [_ZZN3cub18CUB_300001_SM_10006detail6reduce28DeviceReduceSingleTileKernelINS2_10policy_hubIdjN4cuda3__47maximumIvEEE10Policy1000EPdSB_jS8_ddNS5_3std3__410__identityEEEvT0_T1_T2_T3_T4_T6_E12temp_storage+64];
	setp.lt.f64 	%p109, %fd204, %fd205;
	selp.f64 	%fd380, %fd205, %fd204, %p109;
	bra.uni 	$L__BB3_74;
$L__BB3_54:
	// begin inline asm
	mov.u32 %r144, %laneid;
	// end inline asm
	and.b32  	%r195, %r35, 992;
	add.s32 	%r196, %r195, 32;
	setp.gt.u32 	%p64, %r196, %r69;
	not.b32 	%r197, %r195;
	add.s32 	%r198, %r69, %r197;
	selp.b32 	%r193, %r198, 31, %p64;
	mov.b64 	%rd95, %fd372;
	mov.b64 	{%r146, %r151}, %rd95;
	mov.b32 	%r152, 1;
	mov.b32 	%r194, -1;
	// begin inline asm
	shfl.sync.down.b32 %r145, %r146, %r152, %r193, %r194;
	// end inline asm
	// begin inline asm
	shfl.sync.down.b32 %r150, %r151, %r152, %r193, %r194;
	// end inline asm
	mov.b64 	%rd96, {%r145, %r150};
	mov.b64 	%fd133, %rd96;
	setp.lt.s32 	%p65, %r144, %r193;
	setp.lt.f64 	%p66, %fd372, %fd133;
	selp.f64 	%fd134, %fd133, %fd372, %p66;
	selp.f64 	%fd135, %fd134, %fd372, %p65;
	mov.b64 	%rd97, %fd135;
	mov.b64 	{%r156, %r161}, %rd97;
	mov.b32 	%r162, 2;
	// begin inline asm
	shfl.sync.down.b32 %r155, %r156, %r162, %r193, %r194;
	// end inline asm
	// begin inline asm
	shfl.sync.down.b32 %r160, %r161, %r162, %r193, %r194;
	// end inline asm
	mov.b64 	%rd98, {%r155, %r160};
	mov.b64 	%fd136, %rd98;
	add.s32 	%r199, %r144, 2;
	setp.gt.s32 	%p67, %r199, %r193;
	setp.lt.f64 	%p68, %fd135, %fd136;
	selp.f64 	%fd137, %fd136, %fd135, %p68;
	selp.f64 	%fd138, %fd135, %fd137, %p67;
	mov.b64 	%rd99, %fd138;
	mov.b64 	{%r166, %r171}, %rd99;
	mov.b32 	%r172, 4;
	// begin inline asm
	shfl.sync.down.b32 %r165, %r166, %r172, %r193, %r194;
	// end inline asm
	// begin inline asm
	shfl.sync.down.b32 %r170, %r171, %r172, %r193, %r194;
	// end inline asm
	mov.b64 	%rd100, {%r165, %r170};
	mov.b64 	%fd139, %rd100;
	add.s32 	%r200, %r144, 4;
	setp.gt.s32 	%p69, %r200, %r193;
	setp.lt.f64 	%p70, %fd138, %fd139;
	selp.f64 	%fd140, %fd139, %fd138, %p70;
	selp.f64 	%fd141, %fd138, %fd140, %p69;
	mov.b64 	%rd101, %fd141;
	mov.b64 	{%r176, %r181}, %rd101;
	mov.b32 	%r182, 8;
	// begin inline asm
	shfl.sync.down.b32 %r175, %r176, %r182, %r193, %r194;
	// end inline asm
	// begin inline asm
	shfl.sync.down.b32 %r180, %r181, %r182, %r193, %r194;
	// end inline asm
	mov.b64 	%rd102, {%r175, %r180};
	mov.b64 	%fd142, %rd102;
	add.s32 	%r201, %r144, 8;
	setp.gt.s32 	%p71, %r201, %r193;
	setp.lt.f64 	%p72, %fd141, %fd142;
	selp.f64 	%fd143, %fd142, %fd141, %p72;
	selp.f64 	%fd144, %fd141, %fd143, %p71;
	mov.b64 	%rd103, %fd144;
	mov.b64 	{%r186, %r191}, %rd103;
	mov.b32 	%r192, 16;
	// begin inline asm
	shfl.sync.down.b32 %r185, %r186, %r192, %r193, %r194;
	// end inline asm
	// begin inline asm
	shfl.sync.down.b32 %r190, %r191, %r192, %r193, %r194;
	// end inline asm
	mov.b64 	%rd104, {%r185, %r190};
	mov.b64 	%fd145, %rd104;
	add.s32 	%r202, %r144, 16;
	setp.gt.s32 	%p73, %r202, %r193;
	setp.lt.f64 	%p74, %fd144, %fd145;
	selp.f64 	%fd146, %fd145, %fd144, %p74;
	selp.f64 	%fd380, %fd144, %fd146, %p73;
	setp.ne.s32 	%p75, %r144, 0;
	@%p75 bra 	$L__BB3_56;
	shr.u32 	%r203, %r35, 2;
	and.b32  	%r204, %r203, 248;
	mov.u32 	%r205, _ZZN3cub18CUB_300001_SM_10006detail6reduce28DeviceReduceSingleTileKernelINS2_10policy_hubIdjN4cuda3__47maximumIvEEE10Policy1000EPdSB_jS8_ddNS5_3std3__410__identityEEEvT0_T1_T2_T3_T4_T6_E12temp_storage;
	add.s32 	%r206, %r205, %r204;
	st.shared.f64 	[%r206+8], %fd380;
$L__BB3_56:
	bar.sync 	0;
	setp.ne.s32 	%p76, %r35, 0;
	@%p76 bra 	$L__BB3_74;
	setp.gt.u32 	%p77, %r69, 32;
	ld.shared.f64 	%fd147, [_ZZN3cub18CUB_300001_SM_10006detail6reduce28DeviceReduceSingleTileKernelINS2_10policy_hubIdjN4cuda3__47maximumIvEEE10Policy1000EPdSB_jS8_ddNS5_3std3__410__identityEEEvT0_T1_T2_T3_T4_T6_E12temp_storage+16];
	setp.lt.f64 	%p78, %fd380, %fd147;
	selp.f64 	%fd149, %fd147, %fd380, %p78;
	selp.f64 	%fd150, %fd149, %fd380, %p77;
	setp.gt.u32 	%p79, %r69, 64;
	ld.shared.f64 	%fd152, [_ZZN3cub18CUB_300001_SM_10006detail6reduce28DeviceReduceSingleTileKernelINS2_10policy_hubIdjN4cuda3__47maximumIvEEE10Policy1000EPdSB_jS8_ddNS5_3std3__410__identityEEEvT0_T1_T2_T3_T4_T6_E12temp_storage+24];
	setp.lt.f64 	%p80, %fd150, %fd152;
	selp.f64 	%fd154, %fd152, %fd150, %p80;
	selp.f64 	%fd155, %fd154, %fd150, %p79;
	setp.gt.u32 	%p81, %r69, 96;
	ld.shared.f64 	%fd157, [_ZZN3cub18CUB_300001_SM_10006detail6reduce28DeviceReduceSingleTileKernelINS2_10policy_hubIdjN4cuda3__47maximumIvEEE10Policy1000EPdSB_jS8_ddNS5_3std3__410__identityEEEvT0_T1_T2_T3_T4_T6_E12temp_storage+32];
	setp.lt.f64 	%p82, %fd155, %fd157;
	selp.f64 	%fd159, %fd157, %fd155, %p82;
	selp.f64 	%fd160, %fd159, %fd155, %p81;
	setp.gt.u32 	%p83, %r69, 128;
	ld.shared.f64 	%fd162, [_ZZN3cub18CUB_300001_SM_10006detail6reduce28DeviceReduceSingleTileKernelINS2_10policy_hubIdjN4cuda3__47maximumIvEEE10Policy1000EPdSB_jS8_ddNS5_3std3__410__identityEEEvT0_T1_T2_T3_T4_T6_E12temp_storage+40];
	setp.lt.f64 	%p84, %fd160, %fd162;
	selp.f64 	%fd164, %fd162, %fd160, %p84;
	selp.f64 	%fd165, %fd164, %fd160, %p83;
	setp.gt.u32 	%p85, %r69, 160;
	ld.shared.f64 	%fd167, [_ZZN3cub18CUB_300001_SM_10006detail6reduce28DeviceReduceSingleTileKernelINS2_10policy_hubIdjN4cuda3__47maximumIvEEE10Policy1000EPdSB_jS8_ddNS5_3std3__410__identityEEEvT0_T1_T2_T3_T4_T6_E12temp_storage+48];
	setp.lt.f64 	%p86, %fd165, %fd167;
	selp.f64 	%fd169, %fd167, %fd165, %p86;
	selp.f64 	%fd170, %fd169, %fd165, %p85;
	setp.gt.u32 	%p87, %r69, 192;
	ld.shared.f64 	%fd172, [_ZZN3cub18CUB_300001_SM_10006detail6reduce28DeviceReduceSingleTileKernelINS2_10policy_hubIdjN4cuda3__47maximumIvEEE10Policy1000EPdSB_jS8_ddNS5_3std3__410__identityEEEvT0_T1_T2_T3_T4_T6_E12temp_storage+56];
	setp.lt.f64 	%p88, %fd170, %fd172;
	selp.f64 	%fd174, %fd172, %fd170, %p88;
	selp.f64 	%fd175, %fd174, %fd170, %p87;
	setp.gt.u32 	%p89, %r69, 224;
	ld.shared.f64 	%fd177, [_ZZN3cub18CUB_300001_SM_10006detail6reduce28DeviceReduceSingleTileKernelINS2_10policy_hubIdjN4cuda3__47maximumIvEEE10Policy1000EPdSB_jS8_ddNS5_3std3__410__identityEEEvT0_T1_T2_T3_T4_T6_E12temp_storage+64];
	setp.lt.f64 	%p90, %fd175, %fd177;
	selp.f64 	%fd179, %fd177, %fd175, %p90;
	selp.f64 	%fd380, %fd179, %fd175, %p89;
	bra.uni 	$L__BB3_74;
$L__BB3_58:
	mov.u32 	%r47, %tid.x;
	mul.wide.u32 	%rd35, %r47, 8;
	add.s64 	%rd20, %rd16, %rd35;
	// begin inline asm
	ld.global.nc.u64 %rd19, [%rd20];
	// end inline asm
	mov.b64 	%fd59, %rd19;
	add.s64 	%rd22, %rd20, 2048;
	// begin inline asm
	ld.global.nc.u64 %rd21, [%rd22];
	// end inline asm
	mov.b64 	%fd60, %rd21;
	add.s64 	%rd24, %rd20, 4096;
	// begin inline asm
	ld.global.nc.u64 %rd23, [%rd24];
	// end inline asm
	mov.b64 	%fd61, %rd23;
	add.s64 	%rd26, %rd20, 6144;
	// begin inline asm
	ld.global.nc.u64 %rd25, [%rd26];
	// end inline asm
	mov.b64 	%fd62, %rd25;
	add.s64 	%rd28, %rd20, 8192;
	// begin inline asm
	ld.global.nc.u64 %rd27, [%rd28];
	// end inline asm
	mov.b64 	%fd63, %rd27;
	add.s64 	%rd30, %rd20, 10240;
	// begin inline asm
	ld.global.nc.u64 %rd29, [%rd30];
	// end inline asm
	mov.b64 	%fd64, %rd29;
	add.s64 	%rd32, %rd20, 12288;
	// begin inline asm
	ld.global.nc.u64 %rd31, [%rd32];
	// end inline asm
	mov.b64 	%fd65, %rd31;
	add.s64 	%rd34, %rd20, 14336;
	// begin inline asm
	ld.global.nc.u64 %rd33, [%rd34];
	// end inline asm
	mov.b64 	%fd66, %rd33;
	setp.lt.f64 	%p4, %fd59, %fd60;
	selp.f64 	%fd67, %fd60, %fd59, %p4;
	setp.lt.f64 	%p5, %fd67, %fd61;
	selp.f64 	%fd68, %fd61, %fd67, %p5;
	setp.lt.f64 	%p6, %fd68, %fd62;
	selp.f64 	%fd69, %fd62, %fd68, %p6;
	setp.lt.f64 	%p7, %fd69, %fd63;
	selp.f64 	%fd70, %fd63, %fd69, %p7;
	setp.lt.f64 	%p8, %fd70, %fd64;
	selp.f64 	%fd71, %fd64, %fd70, %p8;
	setp.lt.f64 	%p9, %fd71, %fd65;
	selp.f64 	%fd72, %fd65, %fd71, %p9;
	setp.lt.f64 	%p10, %fd72, %fd66;
	selp.f64 	%fd379, %fd66, %fd72, %p10;
	add.s32 	%r48, %r69, -2048;
	setp.lt.u32 	%p11, %r48, 2048;
	mov.b32 	%r475, 2048;
	@%p11 bra 	$L__BB3_62;
	mov.b32 	%r475, 2048;
$L__BB3_60:
	add.s32 	%r72, %r47, %r475;
	mul.wide.u32 	%rd52, %r72, 8;
	add.s64 	%rd37, %rd16, %rd52;
	// begin inline asm
	ld.global.nc.u64 %rd36, [%rd37];
	// end inline asm
	mov.b64 	%fd73, %rd36;
	mul.wide.u32 	%rd53, %r475, 8;
	add.s64 	%rd54, %rd20, %rd53;
	add.s64 	%rd39, %rd54, 2048;
	// begin inline asm
	ld.global.nc.u64 %rd38, [%rd39];
	// end inline asm
	mov.b64 	%fd74, %rd38;
	add.s64 	%rd41, %rd54, 4096;
	// begin inline asm
	ld.global.nc.u64 %rd40, [%rd41];
	// end inline asm
	mov.b64 	%fd75, %rd40;
	add.s64 	%rd43, %rd54, 6144;
	// begin inline asm
	ld.global.nc.u64 %rd42, [%rd43];
	// end inline asm
	mov.b64 	%fd76, %rd42;
	add.s64 	%rd45, %rd54, 8192;
	// begin inline asm
	ld.global.nc.u64 %rd44, [%rd45];
	// end inline asm
	mov.b64 	%fd77, %rd44;
	add.s64 	%rd47, %rd54, 10240;
	// begin inline asm
	ld.global.nc.u64 %rd46, [%rd47];
	// end inline asm
	mov.b64 	%fd78, %rd46;
	add.s64 	%rd49, %rd54, 12288;
	// begin inline asm
	ld.global.nc.u64 %rd48, [%rd49];
	// end inline asm
	mov.b64 	%fd79, %rd48;
	add.s64 	%rd51, %rd54, 14336;
	// begin inline asm
	ld.global.nc.u64 %rd50, [%rd51];
	// end inline asm
	mov.b64 	%fd80, %rd50;
	setp.lt.f64 	%p12, %fd379, %fd73;
	selp.f64 	%fd81, %fd73, %fd379, %p12;
	setp.lt.f64 	%p13, %fd81, %fd74;
	selp.f64 	%fd82, %fd74, %fd81, %p13;
	setp.lt.f64 	%p14, %fd82, %fd75;
	selp.f64 	%fd83, %fd75, %fd82, %p14;
	setp.lt.f64 	%p15, %fd83, %fd76;
	selp.f64 	%fd84, %fd76, %fd83, %p15;
	setp.lt.f64 	%p16, %fd84, %fd77;
	selp.f64 	%fd85, %fd77, %fd84, %p16;
	setp.lt.f64 	%p17, %fd85, %fd78;
	selp.f64 	%fd86, %fd78, %fd85, %p17;
	setp.lt.f64 	%p18, %fd86, %fd79;
	selp.f64 	%fd87, %fd79, %fd86, %p18;
	setp.lt.f64 	%p19, %fd87, %fd80;
	selp.f64 	%fd379, %fd80, %fd87, %p19;
	sub.s32 	%r73, %r69, %r475;
	setp.lt.u32 	%p20, %r73, 2048;
	@%p20 bra 	$L__BB3_70;
	add.s32 	%r475, %r475, 2048;
	setp.le.u32 	%p21, %r475, %r48;
	@%p21 bra 	$L__BB3_60;
$L__BB3_62:
	setp.le.u32 	%p22, %r69, %r475;
	@%p22 bra 	$L__BB3_70;
	sub.s32 	%r52, %r69, %r475;
	setp.ge.s32 	%p23, %r47, %r52;
	@%p23 bra 	$L__BB3_70;
	not.b32 	%r74, %r47;
	add.s32 	%r75, %r69, %r74;
	sub.s32 	%r53, %r75, %r475;
	and.b32  	%r76, %r53, 768;
	setp.eq.s32 	%p24, %r76, 768;
	mov.u32 	%r479, %r47;
	@%p24 bra 	$L__BB3_67;
	add.s32 	%r477, %r47, %r475;
	shr.u32 	%r77, %r53, 8;
	add.s32 	%r78, %r77, 1;
	and.b32  	%r79, %r78, 3;
	neg.s32 	%r476, %r79;
	mov.u32 	%r479, %r47;
$L__BB3_66:
	.pragma "nounroll";
	mul.wide.u32 	%rd57, %r477, 8;
	add.s64 	%rd56, %rd16, %rd57;
	// begin inline asm
	ld.global.nc.u64 %rd55, [%rd56];
	// end inline asm
	mov.b64 	%fd89, %rd55;
	setp.lt.f64 	%p25, %fd379, %fd89;
	selp.f64 	%fd379, %fd89, %fd379, %p25;
	add.s32 	%r479, %r479, 256;
	add.s32 	%r477, %r477, 256;
	add.s32 	%r476, %r476, 1;
	setp.ne.s32 	%p26, %r476, 0;
	@%p26 bra 	$L__BB3_66;
$L__BB3_67:
	setp.lt.u32 	%p27, %r53, 768;
	@%p27 bra 	$L__BB3_70;
	add.s32 	%r481, %r479, 512;
	add.s32 	%r480, %r479, %r475;
$L__BB3_69:
	mul.wide.u32 	%rd66, %r480, 8;
	add.s64 	%rd59, %rd16, %rd66;
	// begin inline asm
	ld.global.nc.u64 %rd58, [%rd59];
	// end inline asm
	mov.b64 	%fd90, %rd58;
	setp.lt.f64 	%p28, %fd379, %fd90;
	selp.f64 	%fd91, %fd90, %fd379, %p28;
	add.s32 	%r80, %r480, 256;
	mul.wide.u32 	%rd67, %r80, 8;
	add.s64 	%rd61, %rd16, %rd67;
	// begin inline asm
	ld.global.nc.u64 %rd60, [%rd61];
	// end inline asm
	mov.b64 	%fd92, %rd60;
	setp.lt.f64 	%p29, %fd91, %fd92;
	selp.f64 	%fd93, %fd92, %fd91, %p29;
	add.s32 	%r81, %r480, 512;
	mul.wide.u32 	%rd68, %r81, 8;
	add.s64 	%rd63, %rd16, %rd68;
	// begin inline asm
	ld.global.nc.u64 %rd62, [%rd63];
	// end inline asm
	mov.b64 	%fd94, %rd62;
	setp.lt.f64 	%p30, %fd93, %fd94;
	selp.f64 	%fd95, %fd94, %fd93, %p30;
	add.s32 	%r82, %r480, 768;
	mul.wide.u32 	%rd69, %r82, 8;
	add.s64 	%rd65, %rd16, %rd69;
	// begin inline asm
	ld.global.nc.u64 %rd64, [%rd65];
	// end inline asm
	mov.b64 	%fd96, %rd64;
	setp.lt.f64 	%p31, %fd95, %fd96;
	selp.f64 	%fd379, %fd96, %fd95, %p31;
	add.s32 	%r67, %r481, 1024;
	add.s32 	%r83, %r481, 512;
	add.s32 	%r480, %r480, 1024;
	setp.lt.s32 	%p32, %r83, %r52;
	mov.u32 	%r481, %r67;
	@%p32 bra 	$L__BB3_69;
$L__BB3_70:
	// begin inline asm
	mov.u32 %r84, %laneid;
	// end inline asm
	mov.b64 	%rd70, %fd379;
	mov.b64 	{%r86, %r91}, %rd70;
	mov.b32 	%r92, 1;
	mov.b32 	%r133, 31;
	mov.b32 	%r134, -1;
	// begin inline asm
	shfl.sync.down.b32 %r85, %r86, %r92, %r133, %r134;
	// end inline asm
	// begin inline asm
	shfl.sync.down.b32 %r90, %r91, %r92, %r133, %r134;
	// end inline asm
	mov.b64 	%rd71, {%r85, %r90};
	mov.b64 	%fd97, %rd71;
	setp.gt.s32 	%p33, %r84, 30;
	setp.lt.f64 	%p34, %fd379, %fd97;
	selp.f64 	%fd98, %fd97, %fd379, %p34;
	selp.f64 	%fd99, %fd379, %fd98, %p33;
	mov.b64 	%rd72, %fd99;
	mov.b64 	{%r96, %r101}, %rd72;
	mov.b32 	%r102, 2;
	// begin inline asm
	shfl.sync.down.b32 %r95, %r96, %r102, %r133, %r134;
	// end inline asm
	// begin inline asm
	shfl.sync.down.b32 %r100, %r101, %r102, %r133, %r134;
	// end inline asm
	mov.b64 	%rd73, {%r95, %r100};
	mov.b64 	%fd100, %rd73;
	setp.gt.s32 	%p35, %r84, 29;
	setp.lt.f64 	%p36, %fd99, %fd100;
	selp.f64 	%fd101, %fd100, %fd99, %p36;
	selp.f64 	%fd102, %fd99, %fd101, %p35;
	mov.b64 	%rd74, %fd102;
	mov.b64 	{%r106, %r111}, %rd74;
	mov.b32 	%r112, 4;
	// begin inline asm
	shfl.sync.down.b32 %r105, %r106, %r112, %r133, %r134;
	// end inline asm
	// begin inline asm
	shfl.sync.down.b32 %r110, %r111, %r112, %r133, %r134;
	// end inline asm
	mov.b64 	%rd75, {%r105, %r110};
	mov.b64 	%fd103, %rd75;
	setp.gt.s32 	%p37, %r84, 27;
	setp.lt.f64 	%p38, %fd102, %fd103;
	selp.f64 	%fd104, %fd103, %fd102, %p38;
	selp.f64 	%fd105, %fd102, %fd104, %p37;
	mov.b64 	%rd76, %fd105;
	mov.b64 	{%r116, %r121}, %rd76;
	mov.b32 	%r122, 8;
	// begin inline asm
	shfl.sync.down.b32 %r115, %r116, %r122, %r133, %r134;
	// end inline asm
	// begin inline asm
	shfl.sync.down.b32 %r120, %r121, %r122, %r133, %r134;
	// end inline asm
	mov.b64 	%rd77, {%r115, %r120};
	mov.b64 	%fd106, %rd77;
	setp.gt.s32 	%p39, %r84, 23;
	setp.lt.f64 	%p40, %fd105, %fd106;
	selp.f64 	%fd107, %fd106, %fd105, %p40;
	selp.f64 	%fd108, %fd105, %fd107, %p39;
	mov.b64 	%rd78, %fd108;
	mov.b64 	{%r126, %r131}, %rd78;
	mov.b32 	%r132, 16;
	// begin inline asm
	shfl.sync.down.b32 %r125, %r126, %r132, %r133, %r134;
	// end inline asm
	// begin inline asm
	shfl.sync.down.b32 %r130, %r131, %r132, %r133, %r134;
	// end inline asm
	mov.b64 	%rd79, {%r125, %r130};
	mov.b64 	%fd109, %rd79;
	setp.gt.s32 	%p41, %r84, 15;
	setp.lt.f64 	%p42, %fd108, %fd109;
	selp.f64 	%fd54, %fd109, %fd108, %p42;
	selp.f64 	%fd380, %fd108, %fd54, %p41;
	setp.ne.s32 	%p43, %r84, 0;
	@%p43 bra 	$L__BB3_72;
	shr.u32 	%r135, %r47, 2;
	and.b32  	%r136, %r135, 248;
	mov.u32 	%r137, _ZZN3cub18CUB_300001_SM_10006detail6reduce28DeviceReduceSingleTileKernelINS2_10policy_hubIdjN4cuda3__47maximumIvEEE10Policy1000EPdSB_jS8_ddNS5_3std3__410__identityEEEvT0_T1_T2_T3_T4_T6_E12temp_storage;
	add.s32 	%r138, %r137, %r136;
	st.shared.f64 	[%r138+8], %fd54;
$L__BB3_72:
	bar.sync 	0;
	setp.ne.s32 	%p44, %r47, 0;
	@%p44 bra 	$L__BB3_74;
	ld.shared.f64 	%fd110, [_ZZN3cub18CUB_300001_SM_10006detail6reduce28DeviceReduceSingleTileKernelINS2_10policy_hubIdjN4cuda3__47maximumIvEEE10Policy1000EPdSB_jS8_ddNS5_3std3__410__identityEEEvT0_T1_T2_T3_T4_T6_E12temp_storage+16];
	setp.lt.f64 	%p45, %fd380, %fd110;
	selp.f64 	%fd111, %fd110, %fd380, %p45;
	ld.shared.f64 	%fd112, [_ZZN3cub18CUB_300001_SM_10006detail6reduce28DeviceReduceSingleTileKernelINS2_10policy_hubIdjN4cuda3__47maximumIvEEE10Policy1000EPdSB_jS8_ddNS5_3std3__410__identityEEEvT0_T1_T2_T3_T4_T6_E12temp_storage+24];
	setp.lt.f64 	%p46, %fd111, %fd112;
	selp.f64 	%fd113, %fd112, %fd111, %p46;
	ld.shared.f64 	%fd114, [_ZZN3cub18CUB_300001_SM_10006detail6reduce28DeviceReduceSingleTileKernelINS2_10policy_hubIdjN4cuda3__47maximumIvEEE10Policy1000EPdSB_jS8_ddNS5_3std3__410__identityEEEvT0_T1_T2_T3_T4_T6_E12temp_storage+32];
	setp.lt.f64 	%p47, %fd113, %fd114;
	selp.f64 	%fd115, %fd114, %fd113, %p47;
	ld.shared.f64 	%fd116, [_ZZN3cub18CUB_300001_SM_10006detail6reduce28DeviceReduceSingleTileKernelINS2_10policy_hubIdjN4cuda3__47maximumIvEEE10Policy1000EPdSB_jS8_ddNS5_3std3__410__identityEEEvT0_T1_T2_T3_T4_T6_E12temp_storage+40];
	setp.lt.f64 	%p48, %fd115, %fd116;
	selp.f64 	%fd117, %fd116, %fd115, %p48;
	ld.shared.f64 	%fd118, [_ZZN3cub18CUB_300001_SM_10006detail6reduce28DeviceReduceSingleTileKernelINS2_10policy_hubIdjN4cuda3__47maximumIvEEE10Policy1000EPdSB_jS8_ddNS5_3std3__410__identityEEEvT0_T1_T2_T3_T4_T6_E12temp_storage+48];
	setp.lt.f64 	%p49, %fd117, %fd118;
	selp.f64 	%fd119, %fd118, %fd117, %p49;
	ld.shared.f64 	%fd120, [_ZZN3cub18CUB_300001_SM_10006detail6reduce28DeviceReduceSingleTileKernelINS2_10policy_hubIdjN4cuda3__47maximumIvEEE10Policy1000EPdSB_jS8_ddNS5_3std3__410__identityEEEvT0_T1_T2_T3_T4_T6_E12temp_storage+56];
	setp.lt.f64 	%p50, %fd119, %fd120;
	selp.f64 	%fd121, %fd120, %fd119, %p50;
	ld.shared.f64 	%fd122, [_ZZN3cub18CUB_300001_SM_10006detail6reduce28DeviceReduceSingleTileKernelINS2_10policy_hubIdjN4cuda3__47maximumIvEEE10Policy1000EPdSB_jS8_ddNS5_3std3__410__identityEEEvT0_T1_T2_T3_T4_T6_E12temp_storage+64];
	setp.lt.f64 	%p51, %fd121, %fd122;
	selp.f64 	%fd380, %fd122, %fd121, %p51;
$L__BB3_74:
	mov.u32 	%r454, %tid.x;
	setp.ne.s32 	%p217, %r454, 0;
	@%p217 bra 	$L__BB3_76;
	setp.lt.f64 	%p218, %fd58, %fd380;
	selp.f64 	%fd353, %fd380, %fd58, %p218;
	st.global.f64 	[%rd1], %fd353;
$L__BB3_76:
	ret;

}
	// .globl	_ZN3cub18CUB_300001_SM_10006detail6reduce18DeviceReduceKernelINS2_10policy_hubIdjN4cuda3__47maximumIvEEE10Policy1000EPdjS8_dNS5_3std3__410__identityEEEvT0_PT3_T1_NS0_13GridEvenShareISI_EET2_T4_
.visible .entry _ZN3cub18CUB_300001_SM_10006detail6reduce18DeviceReduceKernelINS2_10policy_hubIdjN4cuda3__47maximumIvEEE10Policy1000EPdjS8_dNS5_3std3__410__identityEEEvT0_PT3_T1_NS0_13GridEvenShareISI_EET2_T4_(
	.param .u64 .ptr .align 1 _ZN3cub18CUB_300001_SM_10006detail6reduce18DeviceReduceKernelINS2_10policy_hubIdjN4cuda3__47maximumIvEEE10Policy1000EPdjS8_dNS5_3std3__410__identityEEEvT0_PT3_T1_NS0_13GridEvenShareISI_EET2_T4__param_0,
	.param .u64 .ptr .align 1 _ZN3cub18CUB_300001_SM_10006detail6reduce18DeviceReduceKernelINS2_10policy_hubIdjN4cuda3__47maximumIvEEE10Policy1000EPdjS8_dNS5_3std3__410__identityEEEvT0_PT3_T1_NS0_13GridEvenShareISI_EET2_T4__param_1,
	.param .u32 _ZN3cub18CUB_300001_SM_10006detail6reduce18DeviceReduceKernelINS2_10policy_hubIdjN4cuda3__47maximumIvEEE10Policy1000EPdjS8_dNS5_3std3__410__identityEEEvT0_PT3_T1_NS0_13GridEvenShareISI_EET2_T4__param_2,
	.param .align 4 .b8 _ZN3cub18CUB_300001_SM_10006detail6reduce18DeviceReduceKernelINS2_10policy_hubIdjN4cuda3__47maximumIvEEE10Policy1000EPdjS8_dNS5_3std3__410__identityEEEvT0_PT3_T1_NS0_13GridEvenShareISI_EET2_T4__param_3[40],
	.param .align 1 .b8 _ZN3cub18CUB_300001_SM_10006detail6reduce18DeviceReduceKernelINS2_10policy_hubIdjN4cuda3__47maximumIvEEE10Policy1000EPdjS8_dNS5_3std3__410__identityEEEvT0_PT3_T1_NS0_13GridEvenShareISI_EET2_T4__param_4[1],
	.param .align 1 .b8 _ZN3cub18CUB_300001_SM_10006detail6reduce18DeviceReduceKernelINS2_10policy_hubIdjN4cuda3__47maximumIvEEE10Policy1000EPdjS8_dNS5_3std3__410__identityEEEvT0_PT3_T1_NS0_13GridEvenShareISI_EET2_T4__param_5[1]
)
.maxntid 256
{
	.reg .pred 	%p<217>;
	.reg .b32 	%r<542>;
	.reg .b64 	%rd<197>;
	.reg .b64 	%fd<375>;
	// demoted variable
	.shared .align 8 .b8 _ZZN3cub18CUB_300001_SM_10006detail6reduce18DeviceReduceKernelINS2_10policy_hubIdjN4cuda3__47maximumIvEEE10Policy1000EPdjS8_dNS5_3std3__410__identityEEEvT0_PT3_T1_NS0_13GridEvenShareISI_EET2_T4_E12temp_storage[80];
	ld.param.u32 	%r1, [_ZN3cub18CUB_300001_SM_10006detail6reduce18DeviceReduceKernelINS2_10policy_hubIdjN4cuda3__47maximumIvEEE10Policy1000EPdjS8_dNS5_3std3__410__identityEEEvT0_PT3_T1_NS0_13GridEvenShareISI_EET2_T4__param_3+20];
	ld.param.u64 	%rd1, [_ZN3cub18CUB_300001_SM_10006detail6reduce18DeviceReduceKernelINS2_10policy_hubIdjN4cuda3__47maximumIvEEE10Policy1000EPdjS8_dNS5_3std3__410__identityEEEvT0_PT3_T1_NS0_13GridEvenShareISI_EET2_T4__param_0];
	ld.param.u32 	%r2, [_ZN3cub18CUB_300001_SM_10006detail6reduce18DeviceReduceKernelINS2_10policy_hubIdjN4cuda3__47maximumIvEEE10Policy1000EPdjS8_dNS5_3std3__410__identityEEEvT0_PT3_T1_NS0_13GridEvenShareISI_EET2_T4__param_3+24];
	mov.u32 	%r3, %ctaid.x;
	shl.b32 	%r4, %r2, 11;
	shl.b32 	%r5, %r3, 11;
	and.b64  	%rd3, %rd1, 31;
	setp.ne.s64 	%p1, %rd3, 0;
	@%p1 bra 	$L__BB4_36;
	sub.s32 	%r6, %r1, %r5;
	setp.gt.u32 	%p109, %r6, 2047;
	@%p109 bra 	$L__BB4_20;
	mov.u32 	%r7, %tid.x;
	setp.ge.u32 	%p158, %r7, %r6;
	mov.f64 	%fd355, 0d0000000000000000;
	mov.u32 	%r512, %r7;
	@%p158 bra 	$L__BB4_4;
	add.s32 	%r378, %r5, %r7;
	mul.wide.u32 	%rd157, %r378, 8;
	add.s64 	%rd156, %rd1, %rd157;
	// begin inline asm
	ld.global.nc.u64 %rd155, [%rd156];
	// end inline asm
	mov.b64 	%fd355, %rd155;
	add.s32 	%r512, %r7, 256;
$L__BB4_4:
	setp.ge.u32 	%p159, %r512, %r6;
	@%p159 bra 	$L__BB4_11;
	not.b32 	%r379, %r512;
	add.s32 	%r10, %r1, %r379;
	and.b32  	%r380, %r10, 768;
	setp.eq.s32 	%p160, %r380, 768;
	@%p160 bra 	$L__BB4_8;
	add.s32 	%r510, %r512, %r5;
	shr.u32 	%r381, %r10, 8;
	add.s32 	%r382, %r381, 1;
	and.b32  	%r383, %r382, 3;
	neg.s32 	%r509, %r383;
$L__BB4_7:
	.pragma "nounroll";
	mul.wide.u32 	%rd160, %r510, 8;
	add.s64 	%rd159, %rd1, %rd160;
	// begin inline asm
	ld.global.nc.u64 %rd158, [%rd159];
	// end inline asm
	mov.b64 	%fd269, %rd158;
	setp.lt.f64 	%p161, %fd355, %fd269;
	selp.f64 	%fd355, %fd269, %fd355, %p161;
	add.s32 	%r512, %r512, 256;
	add.s32 	%r510, %r510, 256;
	add.s32 	%r509, %r509, 1;
	setp.ne.s32 	%p162, %r509, 0;
	@%p162 bra 	$L__BB4_7;
$L__BB4_8:
	sub.s32 	%r384, %r10, %r5;
	setp.lt.u32 	%p163, %r384, 768;
	@%p163 bra 	$L__BB4_11;
	add.s32 	%r514, %r512, 512;
	add.s32 	%r513, %r512, %r5;
$L__BB4_10:
	mul.wide.u32 	%rd169, %r513, 8;
	add.s64 	%rd162, %rd1, %rd169;
	// begin inline asm
	ld.global.nc.u64 %rd161, [%rd162];
	// end inline asm
	mov.b64 	%fd270, %rd161;
	setp.lt.f64 	%p164, %fd355, %fd270;
	selp.f64 	%fd271, %fd270, %fd355, %p164;
	add.s32 	%r385, %r513, 256;
	mul.wide.u32 	%rd170, %r385, 8;
	add.s64 	%rd164, %rd1, %rd170;
	// begin inline asm
	ld.global.nc.u64 %rd163, [%rd164];
	// end inline asm
	mov.b64 	%fd272, %rd163;
	setp.lt.f64 	%p165, %fd271, %fd272;
	selp.f64 	%fd273, %fd272, %fd271, %p165;
	add.s32 	%r386, %r513, 512;
	mul.wide.u32 	%rd171, %r386, 8;
	add.s64 	%rd166, %rd1, %rd171;
	// begin inline asm
	ld.global.nc.u64 %rd165, [%rd166];
	// end inline asm
	mov.b64 	%fd274, %rd165;
	setp.lt.f64 	%p166, %fd273, %fd274;
	selp.f64 	%fd275, %fd274, %fd273, %p166;
	add.s32 	%r387, %r513, 768;
	mul.wide.u32 	%rd172, %r387, 8;
	add.s64 	%rd168, %rd1, %rd172;
	// begin inline asm
	ld.global.nc.u64 %rd167, [%rd168];
	// end inline asm
	mov.b64 	%fd276, %rd167;
	setp.lt.f64 	%p167, %fd275, %fd276;
	selp.f64 	%fd355, %fd276, %fd275, %p167;
	add.s32 	%r24, %r514, 1024;
	add.s32 	%r388, %r514, 512;
	add.s32 	%r513, %r513, 1024;
	setp.lt.s32 	%p168, %r388, %r6;
	mov.u32 	%r514, %r24;
	@%p168 bra 	$L__BB4_10;
$L__BB4_11:
	setp.lt.u32 	%p169, %r6, 256;
	@%p169 bra 	$L__BB4_16;
	// begin inline asm
	mov.u32 %r452, %laneid;
	// end inline asm
	mov.b64 	%rd183, %fd355;
	mov.b64 	{%r454, %r459}, %rd183;
	mov.b32 	%r460, 1;
	mov.b32 	%r501, 31;
	mov.b32 	%r502, -1;
	// begin inline asm
	shfl.sync.down.b32 %r453, %r454, %r460, %r501, %r502;
	// end inline asm
	// begin inline asm
	shfl.sync.down.b32 %r458, %r459, %r460, %r501, %r502;
	// end inline asm
	mov.b64 	%rd184, {%r453, %r458};
	mov.b64 	%fd324, %rd184;
	setp.gt.s32 	%p197, %r452, 30;
	setp.lt.f64 	%p198, %fd355, %fd324;
	selp.f64 	%fd325, %fd324, %fd355, %p198;
	selp.f64 	%fd326, %fd355, %fd325, %p197;
	mov.b64 	%rd185, %fd326;
	mov.b64 	{%r464, %r469}, %rd185;
	mov.b32 	%r470, 2;
	// begin inline asm
	shfl.sync.down.b32 %r463, %r464, %r470, %r501, %r502;
	// end inline asm
	// begin inline asm
	shfl.sync.down.b32 %r468, %r469, %r470, %r501, %r502;
	// end inline asm
	mov.b64 	%rd186, {%r463, %r468};
	mov.b64 	%fd327, %rd186;
	setp.gt.s32 	%p199, %r452, 29;
	setp.lt.f64 	%p200, %fd326, %fd327;
	selp.f64 	%fd328, %fd327, %fd326, %p200;
	selp.f64 	%fd329, %fd326, %fd328, %p199;
	mov.b64 	%rd187, %fd329;
	mov.b64 	{%r474, %r479}, %rd187;
	mov.b32 	%r480, 4;
	// begin inline asm
	shfl.sync.down.b32 %r473, %r474, %r480, %r501, %r502;
	// end inline asm
	// begin inline asm
	shfl.sync.down.b32 %r478, %r479, %r480, %r501, %r502;
	// end inline asm
	mov.b64 	%rd188, {%r473, %r478};
	mov.b64 	%fd330, %rd188;
	setp.gt.s32 	%p201, %r452, 27;
	setp.lt.f64 	%p202, %fd329, %fd330;
	selp.f64 	%fd331, %fd330, %fd329, %p202;
	selp.f64 	%fd332, %fd329, %fd331, %p201;
	mov.b64 	%rd189, %fd332;
	mov.b64 	{%r484, %r489}, %rd189;
	mov.b32 	%r490, 8;
	// begin inline asm
	shfl.sync.down.b32 %r483, %r484, %r490, %r501, %r502;
	// end inline asm
	// begin inline asm
	shfl.sync.down.b32 %r488, %r489, %r490, %r501, %r502;
	// end inline asm
	mov.b64 	%rd190, {%r483, %r488};
	mov.b64 	%fd333, %rd190;
	setp.gt.s32 	%p203, %r452, 23;
	setp.lt.f64 	%p204, %fd332, %fd333;
	selp.f64 	%fd334, %fd333, %fd332, %p204;
	selp.f64 	%fd335, %fd332, %fd334, %p203;
	mov.b64 	%rd191, %fd335;
	mov.b64 	{%r494, %r499}, %rd191;
	mov.b32 	%r500, 16;
	// begin inline asm
	shfl.sync.down.b32 %r493, %r494, %r500, %r501, %r502;
	// end inline asm
	// begin inline asm
	shfl.sync.down.b32 %r498, %r499, %r500, %r501, %r502;
	// end inline asm
	mov.b64 	%rd192, {%r493, %r498};
	mov.b64 	%fd336, %rd192;
	setp.gt.s32 	%p205, %r452, 15;
	setp.lt.f64 	%p206, %fd335, %fd336;
	selp.f64 	%fd10, %fd336, %fd335, %p206;
	selp.f64 	%fd374, %fd335, %fd10, %p205;
	setp.ne.s32 	%p207, %r452, 0;
	@%p207 bra 	$L__BB4_14;
	shr.u32 	%r503, %r7, 2;
	and.b32  	%r504, %r503, 248;
	mov.u32 	%r505, _ZZN3cub18CUB_300001_SM_10006detail6reduce18DeviceReduceKernelINS2_10policy_hubIdjN4cuda3__47maximumIvEEE10Policy1000EPdjS8_dNS5_3std3__410__identityEEEvT0_PT3_T1_NS0_13GridEvenShareISI_EET2_T4_E12temp_storage;
	add.s32 	%r506, %r505, %r504;
	st.shared.f64 	[%r506+8], %fd10;
$L__BB4_14:
	bar.sync 	0;
	setp.ne.s32 	%p208, %r7, 0;
	@%p208 bra 	$L__BB4_71;
	ld.shared.f64 	%fd337, [_ZZN3cub18CUB_300001_SM_10006detail6reduce18DeviceReduceKernelINS2_10policy_hubIdjN4cuda3__47maximumIvEEE10Policy1000EPdjS8_dNS5_3std3__410__identityEEEvT0_PT3_T1_NS0_13GridEvenShareISI_EET2_T4_E12temp_storage+16];
	setp.lt.f64 	%p209, %fd374, %fd337;
	selp.f64 	%fd338, %fd337, %fd374, %p209;
	ld.shared.f64 	%fd339, [_ZZN3cub18CUB_300001_SM_10006detail6reduce18DeviceReduceKernelINS2_10policy_hubIdjN4cuda3__47maximumIvEEE10Policy1000EPdjS8_dNS5_3std3__410__identityEEEvT0_PT3_T1_NS0_13GridEvenShareISI_EET2_T4_E12temp_storage+24];
	setp.lt.f64 	%p210, %fd338, %fd339;
	selp.f64 	%fd340, %fd339, %fd338, %p210;
	ld.shared.f64 	%fd341, [_ZZN3cub18CUB_300001_SM_10006detail6reduce18DeviceReduceKernelINS2_10policy_hubIdjN4cuda3__47maximumIvEEE10Policy1000EPdjS8_dNS5_3std3__410__identityEEEvT0_PT3_T1_NS0_13GridEvenShareISI_EET2_T4_E12temp_storage+32];
	setp.lt.f64 	%p211, %fd340, %fd341;
	selp.f64 	%fd342, %fd341, %fd340, %p211;
	ld.shared.f64 	%fd343, [_ZZN3cub18CUB_300001_SM_10006detail6reduce18DeviceReduceKernelINS2_10policy_hubIdjN4cuda3__47maximumIvEEE10Policy1000EPdjS8_dNS5_3std3__410__identityEEEvT0_PT3_T1_NS0_13GridEvenShareISI_EET2_T4_E12temp_storage+40];
	setp.lt.f64 	%p212, %fd342, %fd343;
	selp.f64 	%fd344, %fd343, %fd342, %p212;
	ld.shared.f64 	%fd345, [_ZZN3cub18CUB_300001_SM_10006detail6reduce18DeviceReduceKernelINS2_10policy_hubIdjN4cuda3__47maximumIvEEE10Policy1000EPdjS8_dNS5_3std3__410__identityEEEvT0_PT3_T1_NS0_13GridEvenShareISI_EET2_T4_E12temp_storage+48];
	setp.lt.f64 	%p213, %fd344, %fd345;
	selp.f64 	%fd346, %fd345, %fd344, %p213;
	ld.shared.f64 	%fd347, [_ZZN3cub18CUB_300001_SM_10006detail6reduce18DeviceReduceKernelINS2_10policy_hubIdjN4cuda3__47maximumIvEEE10Policy1000EPdjS8_dNS5_3std3__410__identityEEEvT0_PT3_T1_NS0_13GridEvenShareISI_EET2_T4_E12temp_storage+56];
	setp.lt.f64 	%p214, %fd346, %fd347;
	selp.f64 	%fd348, %fd347, %fd346, %p214;
	ld.shared.f64 	%fd349, [_ZZN3cub18CUB_300001_SM_10006detail6reduce18DeviceReduceKernelINS2_10policy_hubIdjN4cuda3__47maximumIvEEE10Policy1000EPdjS8_dNS5_3std3__410__identityEEEvT0_PT3_T1_NS0_13GridEvenShareISI_EET2_T4_E12temp_storage+64];
	setp.lt.f64 	%p215, %fd348, %fd349;
	selp.f64 	%fd374, %fd349, %fd348, %p215;
	bra.uni 	$L__BB4_71;
$L__BB4_16:
	// begin inline asm
	mov.u32 %r389, %laneid;
	// end inline asm
	and.b32  	%r440, %r7, 992;
	add.s32 	%r441, %r440, 32;
	setp.gt.u32 	%p170, %r441, %r6;
	not.b32 	%r442, %r440;
	add.s32 	%r443, %r6, %r442;
	selp.b32 	%r438, %r443, 31, %p170;
	mov.b64 	%rd173, %fd355;
	mov.b64 	{%r391, %r396}, %rd173;
	mov.b32 	%r397, 1;
	mov.b32 	%r439, -1;
	// begin inline asm
	shfl.sync.down.b32 %r390, %r391, %r397, %r438, %r439;
	// end inline asm
	// begin inline asm
	shfl.sync.down.b32 %r395, %r396, %r397, %r438, %r439;
	// end inline asm
	mov.b64 	%rd174, {%r390, %r395};
	mov.b64 	%fd277, %rd174;
	setp.lt.s32 	%p171, %r389, %r438;
	setp.lt.f64 	%p172, %fd355, %fd277;
	selp.f64 	%fd278, %fd277, %fd355, %p172;
	selp.f64 	%fd279, %fd278, %fd355, %p171;
	mov.b64 	%rd175, %fd279;
	mov.b64 	{%r401, %r406}, %rd175;
	mov.b32 	%r407, 2;
	// begin inline asm
	shfl.sync.down.b32 %r400, %r401, %r407, %r438, %r439;
	// end inline asm
	// begin inline asm
	shfl.sync.down.b32 %r405, %r406, %r407, %r438, %r439;
	// end inline asm
	mov.b64 	%rd176, {%r400, %r405};
	mov.b64 	%fd280, %rd176;
	add.s32 	%r444, %r389, 2;
	setp.gt.s32 	%p173, %r444, %r438;
	setp.lt.f64 	%p174, %fd279, %fd280;
	selp.f64 	%fd281, %fd280, %fd279, %p174;
	selp.f64 	%fd282, %fd279, %fd281, %p173;
	mov.b64 	%rd177, %fd282;
	mov.b64 	{%r411, %r416}, %rd177;
	mov.b32 	%r417, 4;
	// begin inline asm
	shfl.sync.down.b32 %r410, %r411, %r417, %r438, %r439;
	// end inline asm
	// begin inline asm
	shfl.sync.down.b32 %r415, %r416, %r417, %r438, %r439;
	// end inline asm
	mov.b64 	%rd178, {%r410, %r415};
	mov.b64 	%fd283, %rd178;
	add.s32 	%r445, %r389, 4;
	setp.gt.s32 	%p175, %r445, %r438;
	setp.lt.f64 	%p176, %fd282, %fd283;
	selp.f64 	%fd284, %fd283, %fd282, %p176;
	selp.f64 	%fd285, %fd282, %fd284, %p175;
	mov.b64 	%rd179, %fd285;
	mov.b64 	{%r421, %r426}, %rd179;
	mov.b32 	%r427, 8;
	// begin inline asm
	shfl.sync.down.b32 %r420, %r421, %r427, %r438, %r439;
	// end inline asm
	// begin inline asm
	shfl.sync.down.b32 %r425, %r426, %r427, %r438, %r439;
	// end inline asm
	mov.b64 	%rd180, {%r420, %r425};
	mov.b64 	%fd286, %rd180;
	add.s32 	%r446, %r389, 8;
	setp.gt.s32 	%p177, %r446, %r438;
	setp.lt.f64 	%p178, %fd285, %fd286;
	selp.f64 	%fd287, %fd286, %fd285, %p178;
	selp.f64 	%fd288, %fd285, %fd287, %p177;
	mov.b64 	%rd181, %fd288;
	mov.b64 	{%r431, %r436}, %rd181;
	mov.b32 	%r437, 16;
	// begin inline asm
	shfl.sync.down.b32 %r430, %r431, %r437, %r438, %r439;
	// end inline asm
	// begin inline asm
	shfl.sync.down.b32 %r435, %r436, %r437, %r438, %r439;
	// end inline asm
	mov.b64 	%rd182, {%r430, %r435};
	mov.b64 	%fd289, %rd182;
	add.s32 	%r447, %r389, 16;
	setp.gt.s32 	%p179, %r447, %r438;
	setp.lt.f64 	%p180, %fd288, %fd289;
	selp.f64 	%fd290, %fd289, %fd288, %p180;
	selp.f64 	%fd374, %fd288, %fd290, %p179;
	setp.ne.s32 	%p181, %r389, 0;
	@%p181 bra 	$L__BB4_18;
	shr.u32 	%r448, %r7, 2;
	and.b32  	%r449, %r448, 248;
	mov.u32 	%r450, _ZZN3cub18CUB_300001_SM_10006detail6reduce18DeviceReduceKernelINS2_10policy_hubIdjN4cuda3__47maximumIvEEE10Policy1000EPdjS8_dNS5_3std3__410__identityEEEvT0_PT3_T1_NS0_13GridEvenShareISI_EET2_T4_E12temp_storage;
	add.s32 	%r451, %r450, %r449;
	st.shared.f64 	[%r451+8], %fd374;
$L__BB4_18:
	bar.sync 	0;
	setp.ne.s32 	%p182, %r7, 0;
	@%p182 bra 	$L__BB4_71;
	setp.gt.u32 	%p183, %r6, 32;
	ld.shared.f64 	%fd291, [_ZZN3cub18CUB_300001_SM_10006detail6reduce18DeviceReduceKernelINS2_10policy_hubIdjN4cuda3__47maximumIvEEE10Policy1000EPdjS8_dNS5_3std3__410__identityEEEvT0_PT3_T1_NS0_13GridEvenShareISI_EET2_T4_E12temp_storage+16];
	setp.lt.f64 	%p184, %fd374, %fd291;
	selp.f64 	%fd293, %fd291, %fd374, %p184;
	selp.f64 	%fd294, %fd293, %fd374, %p183;
	setp.gt.u32 	%p185, %r6, 64;
	ld.shared.f64 	%fd296, [_ZZN3cub18CUB_300001_SM_10006detail6reduce18DeviceReduceKernelINS2_10policy_hubIdjN4cuda3__47maximumIvEEE10Policy1000EPdjS8_dNS5_3std3__410__identityEEEvT0_PT3_T1_NS0_13GridEvenShareISI_EET2_T4_E12temp_storage+24];
	setp.lt.f64 	%p186, %fd294, %fd296;
	selp.f64 	%fd298, %fd296, %fd294, %p186;
	selp.f64 	%fd299, %fd298, %fd294, %p185;
	setp.gt.u32 	%p187, %r6, 96;
	ld.shared.f64 	%fd301, [_ZZN3cub18CUB_300001_SM_10006detail6reduce18DeviceReduceKernelINS2_10policy_hubIdjN4cuda3__47maximumIvEEE10Policy1000EPdjS8_dNS5_3std3__410__identityEEEvT0_PT3_T1_NS0_13GridEvenShareISI_EET2_T4_E12temp_storage+32];
	setp.lt.f64 	%p188, %fd299, %fd301;
	selp.f64 	%fd303, %fd301, %fd299, %p188;
	selp.f64 	%fd304, %fd303, %fd299, %p187;
	setp.gt.u32 	%p189, %r6, 128;
	ld.shared.f64 	%fd306, [_ZZN3cub18CUB_300001_SM_10006detail6reduce18DeviceReduceKernelINS2_10policy_hubIdjN4cuda3__47maximumIvEEE10Policy1000EPdjS8_dNS5_3std3__410__identityEEEvT0_PT3_T1_NS0_13GridEvenShareISI_EET2_T4_E12temp_storage+40];
	setp.lt.f64 	%p190, %fd304, %fd306;
	selp.f64 	%fd308, %fd306, %fd304, %p190;
	selp.f64 	%fd309, %fd308, %fd304, %p189;
	setp.gt.u32 	%p191, %r6, 160;
	ld.shared.f64 	%fd311, [_ZZN3cub18CUB_300001_SM_10006detail6reduce18DeviceReduceKernelINS2_10policy_hubIdjN4cuda3__47maximumIvEEE10Policy1000EPdjS8_dNS5_3std3__410__identityEEEvT0_PT3_T1_NS0_13GridEvenShareISI_EET2_T4_E12temp_storage+48];
	setp.lt.f64 	%p192, %fd309, %fd311;
	selp.f64 	%fd313, %fd311, %fd309, %p192;
	selp.f64 	%fd314, %fd313, %fd309, %p191;
	setp.gt.u32 	%p193, %r6, 192;
	ld.shared.f64 	%fd316, [_ZZN3cub18CUB_300001_SM_10006detail6reduce18DeviceReduceKernelINS2_10policy_hubIdjN4cuda3__47maximumIvEEE10Policy1000EPdjS8_dNS5_3std3__410__identityEEEvT0_PT3_T1_NS0_13GridEvenShareISI_EET2_T4_E12temp_storage+56];
	setp.lt.f64 	%p194, %fd314, %fd316;
	selp.f64 	%fd318, %fd316, %fd314, %p194;
	selp.f64 	%fd319, %fd318, %fd314, %p193;
	setp.gt.u32 	%p195, %r6, 224;
	ld.shared.f64 	%fd321, [_ZZN3cub18CUB_300001_SM_10006detail6reduce18DeviceReduceKernelINS2_10policy_hubIdjN4cuda3__47maximumIvEEE10Policy1000EPdjS8_dNS5_3std3__410__identityEEEvT0_PT3_T1_NS0_13GridEvenShareISI_EET2_T4_E12temp_storage+64];
	setp.lt.f64 	%p196, %fd319, %fd321;
	selp.f64 	%fd323, %fd321, %fd319, %p196;
	selp.f64 	%fd374, %fd323, %fd319, %p195;
	bra.uni 	$L__BB4_71;
$L__BB4_20:
	mov.u32 	%r26, %tid.x;
	shl.b32 	%r305, %r26, 2;
	add.s32 	%r306, %r5, %r305;
	mul.wide.u32 	%rd113, %r306, 8;
	add.s64 	%rd103, %rd1, %rd113;
	// begin inline asm
	ld.global.nc.v2.u64 {%rd101, %rd102}, [%rd103];
	// end inline asm
	add.s64 	%rd106, %rd103, 16;
	// begin inline asm
	ld.global.nc.v2.u64 {%rd104, %rd105}, [%rd106];
	// end inline asm
	mov.b64 	%fd203, %rd101;
	mov.b64 	%fd204, %rd102;
	mov.b64 	%fd205, %rd104;
	mov.b64 	%fd206, %rd105;
	add.s64 	%rd109, %rd103, 8192;
	// begin inline asm
	ld.global.nc.v2.u64 {%rd107, %rd108}, [%rd109];
	// end inline asm
	add.s64 	%rd112, %rd103, 8208;
	// begin inline asm
	ld.global.nc.v2.u64 {%rd110, %rd111}, [%rd112];
	// end inline asm
	mov.b64 	%fd207, %rd107;
	mov.b64 	%fd208, %rd108;
	mov.b64 	%fd209, %rd110;
	mov.b64 	%fd210, %rd111;
	setp.lt.f64 	%p110, %fd203, %fd204;
	selp.f64 	%fd211, %fd204, %fd203, %p110;
	setp.lt.f64 	%p111, %fd211, %fd205;
	selp.f64 	%fd212, %fd205, %fd211, %p111;
	setp.lt.f64 	%p112, %fd212, %fd206;
	selp.f64 	%fd213, %fd206, %fd212, %p112;
	setp.lt.f64 	%p113, %fd213, %fd207;
	selp.f64 	%fd214, %fd207, %fd213, %p113;
	setp.lt.f64 	%p114, %fd214, %fd208;
	selp.f64 	%fd215, %fd208, %fd214, %p114;
	setp.lt.f64 	%p115, %fd215, %fd209;
	selp.f64 	%fd216, %fd209, %fd215, %p115;
	setp.lt.f64 	%p116, %fd216, %fd210;
	selp.f64 	%fd361, %fd210, %fd216, %p116;
	setp.lt.u32 	%p117, %r6, %r4;
	@%p117 bra 	$L__BB4_32;
	add.s32 	%r27, %r4, %r5;
	add.s32 	%r516, %r27, 256;
	add.s32 	%r515, %r27, %r26;
	mov.b32 	%r517, 0;
$L__BB4_22:
	add.s32 	%r5, %r5, %r4;
	add.s32 	%r308, %r1, -2048;
	setp.gt.u32 	%p118, %r5, %r308;
	@%p118 bra 	$L__BB4_24;
	cvt.u64.u32 	%rd126, %r5;
	cvt.u64.u32 	%rd127, %r305;
	add.s64 	%rd128, %rd126, %rd127;
	shl.b64 	%rd129, %rd128, 3;
	add.s64 	%rd116, %rd1, %rd129;
	// begin inline asm
	ld.global.nc.v2.u64 {%rd114, %rd115}, [%rd116];
	// end inline asm
	add.s64 	%rd119, %rd116, 16;
	// begin inline asm
	ld.global.nc.v2.u64 {%rd117, %rd118}, [%rd119];
	// end inline asm
	mov.b64 	%fd217, %rd114;
	mov.b64 	%fd218, %rd115;
	mov.b64 	%fd219, %rd117;
	mov.b64 	%fd220, %rd118;
	add.s64 	%rd122, %rd116, 8192;
	// begin inline asm
	ld.global.nc.v2.u64 {%rd120, %rd121}, [%rd122];
	// end inline asm
	add.s64 	%rd125, %rd116, 8208;
	// begin inline asm
	ld.global.nc.v2.u64 {%rd123, %rd124}, [%rd125];
	// end inline asm
	mov.b64 	%fd221, %rd120;
	mov.b64 	%fd222, %rd121;
	mov.b64 	%fd223, %rd123;
	mov.b64 	%fd224, %rd124;
	setp.lt.f64 	%p119, %fd361, %fd217;
	selp.f64 	%fd225, %fd217, %fd361, %p119;
	setp.lt.f64 	%p120, %fd225, %fd218;
	selp.f64 	%fd226, %fd218, %fd225, %p120;
	setp.lt.f64 	%p121, %fd226, %fd219;
	selp.f64 	%fd227, %fd219, %fd226, %p121;
	setp.lt.f64 	%p122, %fd227, %fd220;
	selp.f64 	%fd228, %fd220, %fd227, %p122;
	setp.lt.f64 	%p123, %fd228, %fd221;
	selp.f64 	%fd229, %fd221, %fd228, %p123;
	setp.lt.f64 	%p124, %fd229, %fd222;
	selp.f64 	%fd230, %fd222, %fd229, %p124;
	setp.lt.f64 	%p125, %fd230, %fd223;
	selp.f64 	%fd231, %fd223, %fd230, %p125;
	setp.lt.f64 	%p126, %fd231, %fd224;
	selp.f64 	%fd361, %fd224, %fd231, %p126;
	sub.s32 	%r310, %r1, %r5;
	setp.lt.u32 	%p127, %r310, %r4;
	add.s32 	%r517, %r517, 1;
	add.s32 	%r516, %r516, %r4;
	add.s32 	%r515, %r515, %r4;
	@%p127 bra 	$L__BB4_32;
	bra.uni 	$L__BB4_22;
$L__BB4_24:
	setp.le.u32 	%p128, %r1, %r5;
	@%p128 bra 	$L__BB4_32;
	sub.s32 	%r38, %r1, %r5;
	setp.ge.s32 	%p129, %r26, %r38;
	@%p129 bra 	$L__BB4_32;
	not.b32 	%r311, %r26;
	add.s32 	%r312, %r1, %r311;
	sub.s32 	%r313, %r312, %r27;
	mul.lo.s32 	%r314, %r2, %r517;
	shl.b32 	%r315, %r314, 11;
	sub.s32 	%r39, %r313, %r315;
	shr.u32 	%r316, %r312, 8;
	add.s32 	%r40, %r316, 1;
	and.b32  	%r317, %r312, 768;
	setp.eq.s32 	%p130, %r317, 768;
	mov.u32 	%r522, %r26;
	@%p130 bra 	$L__BB4_29;
	and.b32  	%r318, %r40, 3;
	neg.s32 	%r519, %r318;
	mov.u32 	%r522, %r26;
$L__BB4_28:
	.pragma "nounroll";
	mul.wide.u32 	%rd132, %r515, 8;
	add.s64 	%rd131, %rd1, %rd132;
	// begin inline asm
	ld.global.nc.u64 %rd130, [%rd131];
	// end inline asm
	mov.b64 	%fd233, %rd130;
	setp.lt.f64 	%p131, %fd361, %fd233;
	selp.f64 	%fd361, %fd233, %fd361, %p131;
	add.s32 	%r522, %r522, 256;
	add.s32 	%r515, %r515, 256;
	add.s32 	%r519, %r519, 1;
	setp.ne.s32 	%p132, %r519, 0;
	@%p132 bra 	$L__BB4_28;
$L__BB4_29:
	setp.lt.u32 	%p133, %r39, 768;
	@%p133 bra 	$L__BB4_32;
	add.s32 	%r524, %r522, 512;
	add.s32 	%r523, %r522, %r516;
$L__BB4_31:
	add.s32 	%r319, %r523, -256;
	mul.wide.u32 	%rd141, %r319, 8;
	add.s64 	%rd134, %rd1, %rd141;
	// begin inline asm
	ld.global.nc.u64 %rd133, [%rd134];
	// end inline asm
	mov.b64 	%fd234, %rd133;
	setp.lt.f64 	%p134, %fd361, %fd234;
	selp.f64 	%fd235, %fd234, %fd361, %p134;
	mul.wide.u32 	%rd142, %r523, 8;
	add.s64 	%rd136, %rd1, %rd142;
	// begin inline asm
	ld.global.nc.u64 %rd135, [%rd136];
	// end inline asm
	mov.b64 	%fd236, %rd135;
	setp.lt.f64 	%p135, %fd235, %fd236;
	selp.f64 	%fd237, %fd236, %fd235, %p135;
	add.s32 	%r320, %r523, 256;
	mul.wide.u32 	%rd143, %r320, 8;
	add.s64 	%rd138, %rd1, %rd143;
	// begin inline asm
	ld.global.nc.u64 %rd137, [%rd138];
	// end inline asm
	mov.b64 	%fd238, %rd137;
	setp.lt.f64 	%p136, %fd237, %fd238;
	selp.f64 	%fd239, %fd238, %fd237, %p136;
	add.s32 	%r321, %r523, 512;
	mul.wide.u32 	%rd144, %r321, 8;
	add.s64 	%rd140, %rd1, %rd144;
	// begin inline asm
	ld.global.nc.u64 %rd139, [%rd140];
	// end inline asm
	mov.b64 	%fd240, %rd139;
	setp.lt.f64 	%p137, %fd239, %fd240;
	selp.f64 	%fd361, %fd240, %fd239, %p137;
	add.s32 	%r53, %r524, 1024;
	add.s32 	%r322, %r524, 512;
	add.s32 	%r523, %r523, 1024;
	setp.lt.s32 	%p138, %r322, %r38;
	mov.u32 	%r524, %r53;
	@%p138 bra 	$L__BB4_31;
$L__BB4_32:
	// begin inline asm
	mov.u32 %r323, %laneid;
	// end inline asm
	mov.b64 	%rd145, %fd361;
	mov.b64 	{%r325, %r330}, %rd145;
	mov.b32 	%r331, 1;
	mov.b32 	%r372, 31;
	mov.b32 	%r373, -1;
	// begin inline asm
	shfl.sync.down.b32 %r324, %r325, %r331, %r372, %r373;
	// end inline asm
	// begin inline asm
	shfl.sync.down.b32 %r329, %r330, %r331, %r372, %r373;
	// end inline asm
	mov.b64 	%rd146, {%r324, %r329};
	mov.b64 	%fd241, %rd146;
	setp.gt.s32 	%p139, %r323, 30;
	setp.lt.f64 	%p140, %fd361, %fd241;
	selp.f64 	%fd242, %fd241, %fd361, %p140;
	selp.f64 	%fd243, %fd361, %fd242, %p139;
	mov.b64 	%rd147, %fd243;
	mov.b64 	{%r335, %r340}, %rd147;
	mov.b32 	%r341, 2;
	// begin inline asm
	shfl.sync.down.b32 %r334, %r335, %r341, %r372, %r373;
	// end inline asm
	// begin inline asm
	shfl.sync.down.b32 %r339, %r340, %r341, %r372, %r373;
	// end inline asm
	mov.b64 	%rd148, {%r334, %r339};
	mov.b64 	%fd244, %rd148;
	setp.gt.s32 	%p141, %r323, 29;
	setp.lt.f64 	%p142, %fd243, %fd244;
	selp.f64 	%fd245, %fd244, %fd243, %p142;
	selp.f64 	%fd246, %fd243, %fd245, %p141;
	mov.b64 	%rd149, %fd246;
	mov.b64 	{%r345, %r350}, %rd149;
	mov.b32 	%r351, 4;
	// begin inline asm
	shfl.sync.down.b32 %r344, %r345, %r351, %r372, %r373;
	// end inline asm
	// begin inline asm
	shfl.sync.down.b32 %r349, %r350, %r351, %r372, %r373;
	// end inline asm
	mov.b64 	%rd150, {%r344, %r349};
	mov.b64 	%fd247, %rd150;
	setp.gt.s32 	%p143, %r323, 27;
	setp.lt.f64 	%p144, %fd246, %fd247;
	selp.f64 	%fd248, %fd247, %fd246, %p144;
	selp.f64 	%fd249, %fd246, %fd248, %p143;
	mov.b64 	%rd151, %fd249;
	mov.b64 	{%r355, %r360}, %rd151;
	mov.b32 	%r361, 8;
	// begin inline asm
	shfl.sync.down.b32 %r354, %r355, %r361, %r372, %r373;
	// end inline asm
	// begin inline asm
	shfl.sync.down.b32 %r359, %r360, %r361, %r372, %r373;
	// end inline asm
	mov.b64 	%rd152, {%r354, %r359};
	mov.b64 	%fd250, %rd152;
	setp.gt.s32 	%p145, %r323, 23;
	setp.lt.f64 	%p146, %fd249, %fd250;
	selp.f64 	%fd251, %fd250, %fd249, %p146;
	selp.f64 	%fd252, %fd249, %fd251, %p145;
	mov.b64 	%rd153, %fd252;
	mov.b64 	{%r365, %r370}, %rd153;
	mov.b32 	%r371, 16;
	// begin inline asm
	shfl.sync.down.b32 %r364, %r365, %r371, %r372, %r373;
	// end inline asm
	// begin inline asm
	shfl.sync.down.b32 %r369, %r370, %r371, %r372, %r373;
	// end inline asm
	mov.b64 	%rd154, {%r364, %r369};
	mov.b64 	%fd253, %rd154;
	setp.gt.s32 	%p147, %r323, 15;
	setp.lt.f64 	%p148, %fd252, %fd253;
	selp.f64 	%fd25, %fd253, %fd252, %p148;
	selp.f64 	%fd374, %fd252, %fd25, %p147;
	setp.ne.s32 	%p149, %r323, 0;
	@%p149 bra 	$L__BB4_34;
	shr.u32 	%r374, %r26, 2;
	and.b32  	%r375, %r374, 248;
	mov.u32 	%r376, _ZZN3cub18CUB_300001_SM_10006detail6reduce18DeviceReduceKernelINS2_10policy_hubIdjN4cuda3__47maximumIvEEE10Policy1000EPdjS8_dNS5_3std3__410__identityEEEvT0_PT3_T1_NS0_13GridEvenShareISI_EET2_T4_E12temp_storage;
	add.s32 	%r377, %r376, %r375;
	st.shared.f64 	[%r377+8], %fd25;
$L__BB4_34:
	bar.sync 	0;
	setp.ne.s32 	%p150, %r26, 0;
	@%p150 bra 	$L__BB4_71;
	ld.shared.f64 	%fd254, [_ZZN3cub18CUB_300001_SM_10006detail6reduce18DeviceReduceKernelINS2_10policy_hubIdjN4cuda3__47maximumIvEEE10Policy1000EPdjS8_dNS5_3std3__410__identityEEEvT0_PT3_T1_NS0_13GridEvenShareISI_EET2_T4_E12temp_storage+16];
	setp.lt.f64 	%p151, %fd374, %fd254;
	selp.f64 	%fd255, %fd254, %fd374, %p151;
	ld.shared.f64 	%fd256, [_ZZN3cub18CUB_300001_SM_10006detail6reduce18DeviceReduceKernelINS2_10policy_hubIdjN4cuda3__47maximumIvEEE10Policy1000EPdjS8_dNS5_3std3__410__identityEEEvT0_PT3_T1_NS0_13GridEvenShareISI_EET2_T4_E12temp_storage+24];
	setp.lt.f64 	%p152, %fd255, %fd256;
	selp.f64 	%fd257, %fd256, %fd255, %p152;
	ld.shared.f64 	%fd258, [_ZZN3cub18CUB_300001_SM_10006detail6reduce18DeviceReduceKernelINS2_10policy_hubIdjN4cuda3__47maximumIvEEE10Policy1000EPdjS8_dNS5_3std3__410__identityEEEvT0_PT3_T1_NS0_13GridEvenShareISI_EET2_T4_E12temp_storage+32];
	setp.lt.f64 	%p153, %fd257, %fd258;
	selp.f64 	%fd259, %fd258, %fd257, %p153;
	ld.shared.f64 	%fd260, [_ZZN3cub18CUB_300001_SM_10006detail6reduce18DeviceReduceKernelINS2_10policy_hubIdjN4cuda3__47maximumIvEEE10Policy1000EPdjS8_dNS5_3std3__410__identityEEEvT0_PT3_T1_NS0_13GridEvenShareISI_EET2_T4_E12temp_storage+40];
	setp.lt.f64 	%p154, %fd259, %fd260;
	selp.f64 	%fd261, %fd260, %fd259, %p154;
	ld.shared.f64 	%fd262, [_ZZN3cub18CUB_300001_SM_10006detail6reduce18DeviceReduceKernelINS2_10policy_hubIdjN4cuda3__47maximumIvEEE10Policy1000EPdjS8_dNS5_3std3__410__identityEEEvT0_PT3_T1_NS0_13GridEvenShareISI_EET2_T4_E12temp_storage+48];
	setp.lt.f64 	%p155, %fd261, %fd262;
	selp.f64 	%fd263, %fd262, %fd261, %p155;
	ld.shared.f64 	%fd264, [_ZZN3cub18CUB_300001_SM_10006detail6reduce18DeviceReduceKernelINS2_10policy_hubIdjN4cuda3__47maximumIvEEE10Policy1000EPdjS8_dNS5_3std3__410__identityEEEvT0_PT3_T1_NS0_13GridEvenShareISI_EET2_T4_E12temp_storage+56];
	setp.lt.f64 	%p156, %fd263, %fd264;
	selp.f64 	%fd265, %fd264, %fd263, %p156;
	ld.shared.f64 	%fd266, [_ZZN3cub18CUB_300001_SM_10006detail6reduce18DeviceReduceKernelINS2_10policy_hubIdjN4cuda3__47maximumIvEEE10Policy1000EPdjS8_dNS5_3std3__410__identityEEEvT0_PT3_T1_NS0_13GridEvenShareISI_EET2_T4_E12temp_storage+64];
	setp.lt.f64 	%p157, %fd265, %fd266;
	selp.f64 	%fd374, %fd266, %fd265, %p157;
	bra.uni 	$L__BB4_71;
$L__BB4_36:
	sub.s32 	%r55, %r1, %r5;
	setp.gt.u32 	%p2, %r55, 2047;
	@%p2 bra 	$L__BB4_55;
	mov.u32 	%r56, %tid.x;
	setp.ge.u32 	%p51, %r56, %r55;
	mov.f64 	%fd367, 0d0000000000000000;
	mov.u32 	%r529, %r56;
	@%p51 bra 	$L__BB4_39;
	add.s32 	%r176, %r5, %r56;
	mul.wide.u32 	%rd65, %r176, 8;
	add.s64 	%rd64, %rd1, %rd65;
	// begin inline asm
	ld.global.nc.u64 %rd63, [%rd64];
	// end inline asm
	mov.b64 	%fd367, %rd63;
	add.s32 	%r529, %r56, 256;
$L__BB4_39:
	setp.ge.u32 	%p52, %r529, %r55;
	@%p52 bra 	$L__BB4_46;
	not.b32 	%r177, %r529;
	add.s32 	%r59, %r1, %r177;
	and.b32  	%r178, %r59, 768;
	setp.eq.s32 	%p53, %r178, 768;
	@%p53 bra 	$L__BB4_43;
	add.s32 	%r527, %r529, %r5;
	shr.u32 	%r179, %r59, 8;
	add.s32 	%r180, %r179, 1;
	and.b32  	%r181, %r180, 3;
	neg.s32 	%r526, %r181;
$L__BB4_42:
	.pragma "nounroll";
	mul.wide.u32 	%rd68, %r527, 8;
	add.s64 	%rd67, %rd1, %rd68;
	// begin inline asm
	ld.global.nc.u64 %rd66, [%rd67];
	// end inline asm
	mov.b64 	%fd122, %rd66;
	setp.lt.f64 	%p54, %fd367, %fd122;
	selp.f64 	%fd367, %fd122, %fd367, %p54;
	add.s32 	%r529, %r529, 256;
	add.s32 	%r527, %r527, 256;
	add.s32 	%r526, %r526, 1;
	setp.ne.s32 	%p55, %r526, 0;
	@%p55 bra 	$L__BB4_42;
$L__BB4_43:
	sub.s32 	%r182, %r59, %r5;
	setp.lt.u32 	%p56, %r182, 768;
	@%p56 bra 	$L__BB4_46;
	add.s32 	%r531, %r529, 512;
	add.s32 	%r530, %r529, %r5;
$L__BB4_45:
	mul.wide.u32 	%rd77, %r530, 8;
	add.s64 	%rd70, %rd1, %rd77;
	// begin inline asm
	ld.global.nc.u64 %rd69, [%rd70];
	// end inline asm
	mov.b64 	%fd123, %rd69;
	setp.lt.f64 	%p57, %fd367, %fd123;
	selp.f64 	%fd124, %fd123, %fd367, %p57;
	add.s32 	%r183, %r530, 256;
	mul.wide.u32 	%rd78, %r183, 8;
	add.s64 	%rd72, %rd1, %rd78;
	// begin inline asm
	ld.global.nc.u64 %rd71, [%rd72];
	// end inline asm
	mov.b64 	%fd125, %rd71;
	setp.lt.f64 	%p58, %fd124, %fd125;
	selp.f64 	%fd126, %fd125, %fd124, %p58;
	add.s32 	%r184, %r530, 512;
	mul.wide.u32 	%rd79, %r184, 8;
	add.s64 	%rd74, %rd1, %rd79;
	// begin inline asm
	ld.global.nc.u64 %rd73, [%rd74];
	// end inline asm
	mov.b64 	%fd127, %rd73;
	setp.lt.f64 	%p59, %fd126, %fd127;
	selp.f64 	%fd128, %fd127, %fd126, %p59;
	add.s32 	%r185, %r530, 768;
	mul.wide.u32 	%rd80, %r185, 8;
	add.s64 	%rd76, %rd1, %rd80;
	// begin inline asm
	ld.global.nc.u64 %rd75, [%rd76];
	// end inline asm
	mov.b64 	%fd129, %rd75;
	setp.lt.f64 	%p60, %fd128, %fd129;
	selp.f64 	%fd367, %fd129, %fd128, %p60;
	add.s32 	%r73, %r531, 1024;
	add.s32 	%r186, %r531, 512;
	add.s32 	%r530, %r530, 1024;
	setp.lt.s32 	%p61, %r186, %r55;
	mov.u32 	%r531, %r73;
	@%p61 bra 	$L__BB4_45;
$L__BB4_46:
	setp.lt.u32 	%p62, %r55, 256;
	@%p62 bra 	$L__BB4_51;
	// begin inline asm
	mov.u32 %r250, %laneid;
	// end inline asm
	mov.b64 	%rd91, %fd367;
	mov.b64 	{%r252, %r257}, %rd91;
	mov.b32 	%r258, 1;
	mov.b32 	%r299, 31;
	mov.b32 	%r300, -1;
	// begin inline asm
	shfl.sync.down.b32 %r251, %r252, %r258, %r299, %r300;
	// end inline asm
	// begin inline asm
	shfl.sync.down.b32 %r256, %r257, %r258, %r299, %r300;
	// end inline asm
	mov.b64 	%rd92, {%r251, %r256};
	mov.b64 	%fd177, %rd92;
	setp.gt.s32 	%p90, %r250, 30;
	setp.lt.f64 	%p91, %fd367, %fd177;
	selp.f64 	%fd178, %fd177, %fd367, %p91;
	selp.f64 	%fd179, %fd367, %fd178, %p90;
	mov.b64 	%rd93, %fd179;
	mov.b64 	{%r262, %r267}, %rd93;
	mov.b32 	%r268, 2;
	// begin inline asm
	shfl.sync.down.b32 %r261, %r262, %r268, %r299, %r300;
	// end inline asm
	// begin inline asm
	shfl.sync.down.b32 %r266, %r267, %r268, %r299, %r300;
	// end inline asm
	mov.b64 	%rd94, {%r261, %r266};
	mov.b64 	%fd180, %rd94;
	setp.gt.s32 	%p92, %r250, 29;
	setp.lt.f64 	%p93, %fd179, %fd180;
	selp.f64 	%fd181, %fd180, %fd179, %p93;
	selp.f64 	%fd182, %fd179, %fd181, %p92;
	mov.b64 	%rd95, %fd182;
	mov.b64 	{%r272, %r277}, %rd95;
	mov.b32 	%r278, 4;
	// begin inline asm
	shfl.sync.down.b32 %r271, %r272, %r278, %r299, %r300;
	// end inline asm
	// begin inline asm
	shfl.sync.down.b32 %r276, %r277, %r278, %r299, %r300;
	// end inline asm
	mov.b64 	%rd96, {%r271, %r276};
	mov.b64 	%fd183, %rd96;
	setp.gt.s32 	%p94, %r250, 27;
	setp.lt.f64 	%p95, %fd182, %fd183;
	selp.f64 	%fd184, %fd183, %fd182, %p95;
	selp.f64 	%fd185, %fd182, %fd184, %p94;
	mov.b64 	%rd97, %fd185;
	mov.b64 	{%r282, %r287}, %rd97;
	mov.b32 	%r288, 8;
	// begin inline asm
	shfl.sync.down.b32 %r281, %r282, %r288, %r299, %r300;
	// end inline asm
	// begin inline asm
	shfl.sync.down.b32 %r286, %r287, %r288, %r299, %r300;
	// end inline asm
	mov.b64 	%rd98, {%r281, %r286};
	mov.b64 	%fd186, %rd98;
	setp.gt.s32 	%p96, %r250, 23;
	setp.lt.f64 	%p97, %fd185, %fd186;
	selp.f64 	%fd187, %fd186, %fd185, %p97;
	selp.f64 	%fd188, %fd185, %fd187, %p96;
	mov.b64 	%rd99, %fd188;
	mov.b64 	{%r292, %r297}, %rd99;
	mov.b32 	%r298, 16;
	// begin inline asm
	shfl.sync.down.b32 %r291, %r292, %r298, %r299, %r300;
	// end inline asm
	// begin inline asm
	shfl.sync.down.b32 %r296, %r297, %r298, %r299, %r300;
	// end inline asm
	mov.b64 	%rd100, {%r291, %r296};
	mov.b64 	%fd189, %rd100;
	setp.gt.s32 	%p98, %r250, 15;
	setp.lt.f64 	%p99, %fd188, %fd189;
	selp.f64 	%fd37, %fd189, %fd188, %p99;
	selp.f64 	%fd374, %fd188, %fd37, %p98;
	setp.ne.s32 	%p100, %r250, 0;
	@%p100 bra 	$L__BB4_49;
	shr.u32 	%r301, %r56, 2;
	and.b32  	%r302, %r301, 248;
	mov.u32 	%r303, _ZZN3cub18CUB_300001_SM_10006detail6reduce18DeviceReduceKernelINS2_10policy_hubIdjN4cuda3__47maximumIvEEE10Policy1000EPdjS8_dNS5_3std3__410__identityEEEvT0_PT3_T1_NS0_13GridEvenShareISI_EET2_T4_E12temp_storage;
	add.s32 	%r304, %r303, %r302;
	st.shared.f64 	[%r304+8], %fd37;
$L__BB4_49:
	bar.sync 	0;
	setp.ne.s32 	%p101, %r56, 0;
	@%p101 bra 	$L__BB4_71;
	ld.shared.f64 	%fd190, [_ZZN3cub18CUB_300001_SM_10006detail6reduce18DeviceReduceKernelINS2_10policy_hubIdjN4cuda3__47maximumIvEEE10Policy1000EPdjS8_dNS5_3std3__410__identityEEEvT0_PT3_T1_NS0_13GridEvenShareISI_EET2_T4_E12temp_storage+16];
	setp.lt.f64 	%p102, %fd374, %fd190;
	selp.f64 	%fd191, %fd190, %fd374, %p102;
	ld.shared.f64 	%fd192, [_ZZN3cub18CUB_300001_SM_10006detail6reduce18DeviceReduceKernelINS2_10policy_hubIdjN4cuda3__47maximumIvEEE10Policy1000EPdjS8_dNS5_3std3__410__identityEEEvT0_PT3_T1_NS0_13GridEvenShareISI_EET2_T4_E12temp_storage+24];
	setp.lt.f64 	%p103, %fd191, %fd192;
	selp.f64 	%fd193, %fd192, %fd191, %p103;
	ld.shared.f64 	%fd194, [_ZZN3cub18CUB_300001_SM_10006detail6reduce18DeviceReduceKernelINS2_10policy_hubIdjN4cuda3__47maximumIvEEE10Policy1000EPdjS8_dNS5_3std3__410__identityEEEvT0_PT3_T1_NS0_13GridEvenShareISI_EET2_T4_E12temp_storage+32];
	setp.lt.f64 	%p104, %fd193, %fd194;
	selp.f64 	%fd195, %fd194, %fd193, %p104;
	ld.shared.f64 	%fd196, [_ZZN3cub18CUB_300001_SM_10006detail6reduce18DeviceReduceKernelINS2_10policy_hubIdjN4cuda3__47maximumIvEEE10Policy1000EPdjS8_dNS5_3std3__410__identityEEEvT0_PT3_T1_NS0_13GridEvenShareISI_EET2_T4_E12temp_storage+40];
	setp.lt.f64 	%p105, %fd195, %fd196;
	selp.f64 	%fd197, %fd196, %fd195, %p105;
	ld.shared.f64 	%fd198, [_ZZN3cub18CUB_300001_SM_10006detail6reduce18DeviceReduceKernelINS2_10policy_hubIdjN4cuda3__47maximumIvEEE10Policy1000EPdjS8_dNS5_3std3__410__identityEEEvT0_PT3_T1_NS0_13GridEvenShareISI_EET2_T4_E12temp_storage+48];
	setp.lt.f64 	%p106, %fd197, %fd198;
	selp.f64 	%fd199, %fd198, %fd197, %p106;
	ld.shared.f64 	%fd200, [_ZZN3cub18CUB_300001_SM_10006detail6reduce18DeviceReduceKernelINS2_10policy_hubIdjN4cuda3__47maximumIvEEE10Policy1000EPdjS8_dNS5_3std3__410__identityEEEvT0_PT3_T1_NS0_13GridEvenShareISI_EET2_T4_E12temp_storage+56];
	setp.lt.f64 	%p107, %fd199, %fd200;
	selp.f64 	%fd201, %fd200, %fd199, %p107;
	ld.shared.f64 	%fd202, [_ZZN3cub18CUB_300001_SM_10006detail6reduce18DeviceReduceKernelINS2_10policy_hubIdjN4cuda3__47maximumIvEEE10Policy1000EPdjS8_dNS5_3std3__410__identityEEEvT0_PT3_T1_NS0_13GridEvenShareISI_EET2_T4_E12temp_storage+64];
	setp.lt.f64 	%p108, %fd201, %fd202;
	selp.f64 	%fd374, %fd202, %fd201, %p108;
	bra.uni 	$L__BB4_71;
$L__BB4_51:
	// begin inline asm
	mov.u32 %r187, %laneid;
	// end inline asm
	and.b32  	%r238, %r56, 992;
	add.s32 	%r239, %r238, 32;
	setp.gt.u32 	%p63, %r239, %r55;
	not.b32 	%r240, %r238;
	add.s32 	%r241, %r55, %r240;
	selp.b32 	%r236, %r241, 31, %p63;
	mov.b64 	%rd81, %fd367;
	mov.b64 	{%r189, %r194}, %rd81;
	mov.b32 	%r195, 1;
	mov.b32 	%r237, -1;
	// begin inline asm
	shfl.sync.down.b32 %r188, %r189, %r195, %r236, %r237;
	// end inline asm
	// begin inline asm
	shfl.sync.down.b32 %r193, %r194, %r195, %r236, %r237;
	// end inline asm
	mov.b64 	%rd82, {%r188, %r193};
	mov.b64 	%fd130, %rd82;
	setp.lt.s32 	%p64, %r187, %r236;
	setp.lt.f64 	%p65, %fd367, %fd130;
	selp.f64 	%fd131, %fd130, %fd367, %p65;
	selp.f64 	%fd132, %fd131, %fd367, %p64;
	mov.b64 	%rd83, %fd132;
	mov.b64 	{%r199, %r204}, %rd83;
	mov.b32 	%r205, 2;
	// begin inline asm
	shfl.sync.down.b32 %r198, %r199, %r205, %r236, %r237;
	// end inline asm
	// begin inline asm
	shfl.sync.down.b32 %r203, %r204, %r205, %r236, %r237;
	// end inline asm
	mov.b64 	%rd84, {%r198, %r203};
	mov.b64 	%fd133, %rd84;
	add.s32 	%r242, %r187, 2;
	setp.gt.s32 	%p66, %r242, %r236;
	setp.lt.f64 	%p67, %fd132, %fd133;
	selp.f64 	%fd134, %fd133, %fd132, %p67;
	selp.f64 	%fd135, %fd132, %fd134, %p66;
	mov.b64 	%rd85, %fd135;
	mov.b64 	{%r209, %r214}, %rd85;
	mov.b32 	%r215, 4;
	// begin inline asm
	shfl.sync.down.b32 %r208, %r209, %r215, %r236, %r237;
	// end inline asm
	// begin inline asm
	shfl.sync.down.b32 %r213, %r214, %r215, %r236, %r237;
	// end inline asm
	mov.b64 	%rd86, {%r208, %r213};
	mov.b64 	%fd136, %rd86;
	add.s32 	%r243, %r187, 4;
	setp.gt.s32 	%p68, %r243, %r236;
	setp.lt.f64 	%p69, %fd135, %fd136;
	selp.f64 	%fd137, %fd136, %fd135, %p69;
	selp.f64 	%fd138, %fd135, %fd137, %p68;
	mov.b64 	%rd87, %fd138;
	mov.b64 	{%r219, %r224}, %rd87;
	mov.b32 	%r225, 8;
	// begin inline asm
	shfl.sync.down.b32 %r218, %r219, %r225, %r236, %r237;
	// end inline asm
	// begin inline asm
	shfl.sync.down.b32 %r223, %r224, %r225, %r236, %r237;
	// end inline asm
	mov.b64 	%rd88, {%r218, %r223};
	mov.b64 	%fd139, %rd88;
	add.s32 	%r244, %r187, 8;
	setp.gt.s32 	%p70, %r244, %r236;
	setp.lt.f64 	%p71, %fd138, %fd139;
	selp.f64 	%fd140, %fd139, %fd138, %p71;
	selp.f64 	%fd141, %fd138, %fd140, %p70;
	mov.b64 	%rd89, %fd141;
	mov.b64 	{%r229, %r234}, %rd89;
	mov.b32 	%r235, 16;
	// begin inline asm
	shfl.sync.down.b32 %r228, %r229, %r235, %r236, %r237;
	// end inline asm
	// begin inline asm
	shfl.sync.down.b32 %r233, %r234, %r235, %r236, %r237;
	// end inline asm
	mov.b64 	%rd90, {%r228, %r233};
	mov.b64 	%fd142, %rd90;
	add.s32 	%r245, %r187, 16;
	setp.gt.s32 	%p72, %r245, %r236;
	setp.lt.f64 	%p73, %fd141, %fd142;
	selp.f64 	%fd143, %fd142, %fd141, %p73;
	selp.f64 	%fd374, %fd141, %fd143, %p72;
	setp.ne.s32 	%p74, %r187, 0;
	@%p74 bra 	$L__BB4_53;
	shr.u32 	%r246, %r56, 2;
	and.b32  	%r247, %r246, 248;
	mov.u32 	%r248, _ZZN3cub18CUB_300001_SM_10006detail6reduce18DeviceReduceKernelINS2_10policy_hubIdjN4cuda3__47maximumIvEEE10Policy1000EPdjS8_dNS5_3std3__410__identityEEEvT0_PT3_T1_NS0_13GridEvenShareISI_EET2_T4_E12temp_storage;
	add.s32 	%r249, %r248, %r247;
	st.shared.f64 	[%r249+8], %fd374;
$L__BB4_53:
	bar.sync 	0;
	setp.ne.s32 	%p75, %r56, 0;
	@%p75 bra 	$L__BB4_71;
	setp.gt.u32 	%p76, %r55, 32;
	ld.shared.f64 	%fd144, [_ZZN3cub18CUB_300001_SM_10006detail6reduce18DeviceReduceKernelINS2_10policy_hubIdjN4cuda3__47maximumIvEEE10Policy1000EPdjS8_dNS5_3std3__410__identityEEEvT0_PT3_T1_NS0_13GridEvenShareISI_EET2_T4_E12temp_storage+16];
	setp.lt.f64 	%p77, %fd374, %fd144;
	selp.f64 	%fd146, %fd144, %fd374, %p77;
	selp.f64 	%fd147, %fd146, %fd374, %p76;
	setp.gt.u32 	%p78, %r55, 64;
	ld.shared.f64 	%fd149, [_ZZN3cub18CUB_300001_SM_10006detail6reduce18DeviceReduceKernelINS2_10policy_hubIdjN4cuda3__47maximumIvEEE10Policy1000EPdjS8_dNS5_3std3__410__identityEEEvT0_PT3_T1_NS0_13GridEvenShareISI_EET2_T4_E12temp_storage+24];
	setp.lt.f64 	%p79, %fd147, %fd149;
	selp.f64 	%fd151, %fd149, %fd147, %p79;
	selp.f64 	%fd152, %fd151, %fd147, %p78;
	setp.gt.u32 	%p80, %r55, 96;
	ld.shared.f64 	%fd154, [_ZZN3cub18CUB_300001_SM_10006detail6reduce18DeviceReduceKernelINS2_10policy_hubIdjN4cuda3__47maximumIvEEE10Policy1000EPdjS8_dNS5_3std3__410__identityEEEvT0_PT3_T1_NS0_13GridEvenShareISI_EET2_T4_E12temp_storage+32];
	setp.lt.f64 	%p81, %fd152, %fd154;
	selp.f64 	%fd156, %fd154, %fd152, %p81;
	selp.f64 	%fd157, %fd156, %fd152, %p80;
	setp.gt.u32 	%p82, %r55, 128;
	ld.shared.f64 	%fd159, [_ZZN3cub18CUB_300001_SM_10006detail6reduce18DeviceReduceKernelINS2_10policy_hubIdjN4cuda3__47maximumIvEEE10Policy1000EPdjS8_dNS5_3std3__410__identityEEEvT0_PT3_T1_NS0_13GridEvenShareISI_EET2_T4_E12temp_storage+40];
	setp.lt.f64 	%p83, %fd157, %fd159;
	selp.f64 	%fd161, %fd159, %fd157, %p83;
	selp.f64 	%fd162, %fd161, %fd157, %p82;
	setp.gt.u32 	%p84, %r55, 160;
	ld.shared.f64 	%fd164, [_ZZN3cub18CUB_300001_SM_10006detail6reduce18DeviceReduceKernelINS2_10policy_hubIdjN4cuda3__47maximumIvEEE10Policy1000EPdjS8_dNS5_3std3__410__identityEEEvT0_PT3_T1_NS0_13GridEvenShareISI_EET2_T4_E12temp_storage+48];
	setp.lt.f64 	%p85, %fd162, %fd164;
	selp.f64 	%fd166, %fd164, %fd162, %p85;
	selp.f64 	%fd167, %fd166, %fd162, %p84;
	setp.gt.u32 	%p86, %r55, 192;
	ld.shared.f64 	%fd169, [_ZZN3cub18CUB_300001_SM_10006detail6reduce18DeviceReduceKernelINS2_10policy_hubIdjN4cuda3__47maximumIvEEE10Policy1000EPdjS8_dNS5_3std3__410__identityEEEvT0_PT3_T1_NS0_13GridEvenShareISI_EET2_T4_E12temp_storage+56];
	setp.lt.f64 	%p87, %fd167, %fd169;
	selp.f64 	%fd171, %fd169, %fd167, %p87;
	selp.f64 	%fd172, %fd171, %fd167, %p86;
	setp.gt.u32 	%p88, %r55, 224;
	ld.shared.f64 	%fd174, [_ZZN3cub18CUB_300001_SM_10006detail6reduce18DeviceReduceKernelINS2_10policy_hubIdjN4cuda3__47maximumIvEEE10Policy1000EPdjS8_dNS5_3std3__410__identityEEEvT0_PT3_T1_NS0_13GridEvenShareISI_EET2_T4_E12temp_storage+64];
	setp.lt.f64 	%p89, %fd172, %fd174;
	selp.f64 	%fd176, %fd174, %fd172, %p89;
	selp.f64 	%fd374, %fd176, %fd172, %p88;
	bra.uni 	$L__BB4_71;
$L__BB4_55:
	mov.u32 	%r75, %tid.x;
	add.s32 	%r104, %r75, %r5;
	mul.wide.u32 	%rd20, %r104, 8;
	add.s64 	%rd5, %rd1, %rd20;
	// begin inline asm
	ld.global.nc.u64 %rd4, [%rd5];
	// end inline asm
	mov.b64 	%fd56, %rd4;
	add.s64 	%rd7, %rd5, 2048;
	// begin inline asm
	ld.global.nc.u64 %rd6, [%rd7];
	// end inline asm
	mov.b64 	%fd57, %rd6;
	add.s64 	%rd9, %rd5, 4096;
	// begin inline asm
	ld.global.nc.u64 %rd8, [%rd9];
	// end inline asm
	mov.b64 	%fd58, %rd8;
	add.s64 	%rd11, %rd5, 6144;
	// begin inline asm
	ld.global.nc.u64 %rd10, [%rd11];
	// end inline asm
	mov.b64 	%fd59, %rd10;
	add.s64 	%rd13, %rd5, 8192;
	// begin inline asm
	ld.global.nc.u64 %rd12, [%rd13];
	// end inline asm
	mov.b64 	%fd60, %rd12;
	add.s64 	%rd15, %rd5, 10240;
	// begin inline asm
	ld.global.nc.u64 %rd14, [%rd15];
	// end inline asm
	mov.b64 	%fd61, %rd14;
	add.s64 	%rd17, %rd5, 12288;
	// begin inline asm
	ld.global.nc.u64 %rd16, [%rd17];
	// end inline asm
	mov.b64 	%fd62, %rd16;
	add.s64 	%rd19, %rd5, 14336;
	// begin inline asm
	ld.global.nc.u64 %rd18, [%rd19];
	// end inline asm
	mov.b64 	%fd63, %rd18;
	setp.lt.f64 	%p3, %fd56, %fd57;
	selp.f64 	%fd64, %fd57, %fd56, %p3;
	setp.lt.f64 	%p4, %fd64, %fd58;
	selp.f64 	%fd65, %fd58, %fd64, %p4;
	setp.lt.f64 	%p5, %fd65, %fd59;
	selp.f64 	%fd66, %fd59, %fd65, %p5;
	setp.lt.f64 	%p6, %fd66, %fd60;
	selp.f64 	%fd67, %fd60, %fd66, %p6;
	setp.lt.f64 	%p7, %fd67, %fd61;
	selp.f64 	%fd68, %fd61, %fd67, %p7;
	setp.lt.f64 	%p8, %fd68, %fd62;
	selp.f64 	%fd69, %fd62, %fd68, %p8;
	setp.lt.f64 	%p9, %fd69, %fd63;
	selp.f64 	%fd373, %fd63, %fd69, %p9;
	setp.lt.u32 	%p10, %r55, %r4;
	@%p10 bra 	$L__BB4_67;
	add.s32 	%r76, %r4, %r5;
	add.s32 	%r533, %r76, 256;
	add.s32 	%r532, %r76, %r75;
	mov.b32 	%r534, 0;
$L__BB4_57:
	add.s32 	%r5, %r5, %r4;
	add.s32 	%r106, %r1, -2048;
	setp.gt.u32 	%p11, %r5, %r106;
	@%p11 bra 	$L__BB4_59;
	add.s32 	%r107, %r75, %r5;
	mul.wide.u32 	%rd37, %r107, 8;
	add.s64 	%rd22, %rd1, %rd37;
	// begin inline asm
	ld.global.nc.u64 %rd21, [%rd22];
	// end inline asm
	mov.b64 	%fd70, %rd21;
	add.s64 	%rd24, %rd22, 2048;
	// begin inline asm
	ld.global.nc.u64 %rd23, [%rd24];
	// end inline asm
	mov.b64 	%fd71, %rd23;
	add.s64 	%rd26, %rd22, 4096;
	// begin inline asm
	ld.global.nc.u64 %rd25, [%rd26];
	// end inline asm
	mov.b64 	%fd72, %rd25;
	add.s64 	%rd28, %rd22, 6144;
	// begin inline asm
	ld.global.nc.u64 %rd27, [%rd28];
	// end inline asm
	mov.b64 	%fd73, %rd27;
	add.s64 	%rd30, %rd22, 8192;
	// begin inline asm
	ld.global.nc.u64 %rd29, [%rd30];
	// end inline asm
	mov.b64 	%fd74, %rd29;
	add.s64 	%rd32, %rd22, 10240;
	// begin inline asm
	ld.global.nc.u64 %rd31, [%rd32];
	// end inline asm
	mov.b64 	%fd75, %rd31;
	add.s64 	%rd34, %rd22, 12288;
	// begin inline asm
	ld.global.nc.u64 %rd33, [%rd34];
	// end inline asm
	mov.b64 	%fd76, %rd33;
	add.s64 	%rd36, %rd22, 14336;
	// begin inline asm
	ld.global.nc.u64 %rd35, [%rd36];
	// end inline asm
	mov.b64 	%fd77, %rd35;
	setp.lt.f64 	%p12, %fd373, %fd70;
	selp.f64 	%fd78, %fd70, %fd373, %p12;
	setp.lt.f64 	%p13, %fd78, %fd71;
	selp.f64 	%fd79, %fd71, %fd78, %p13;
	setp.lt.f64 	%p14, %fd79, %fd72;
	selp.f64 	%fd80, %fd72, %fd79, %p14;
	setp.lt.f64 	%p15, %fd80, %fd73;
	selp.f64 	%fd81, %fd73, %fd80, %p15;
	setp.lt.f64 	%p16, %fd81, %fd74;
	selp.f64 	%fd82, %fd74, %fd81, %p16;
	setp.lt.f64 	%p17, %fd82, %fd75;
	selp.f64 	%fd83, %fd75, %fd82, %p17;
	setp.lt.f64 	%p18, %fd83, %fd76;
	selp.f64 	%fd84, %fd76, %fd83, %p18;
	setp.lt.f64 	%p19, %fd84, %fd77;
	selp.f64 	%fd373, %fd77, %fd84, %p19;
	sub.s32 	%r108, %r1, %r5;
	setp.lt.u32 	%p20, %r108, %r4;
	add.s32 	%r534, %r534, 1;
	add.s32 	%r533, %r533, %r4;
	add.s32 	%r532, %r532, %r4;
	@%p20 bra 	$L__BB4_67;
	bra.uni 	$L__BB4_57;
$L__BB4_59:
	setp.le.u32 	%p21, %r1, %r5;
	@%p21 bra 	$L__BB4_67;
	sub.s32 	%r87, %r1, %r5;
	setp.ge.s32 	%p22, %r75, %r87;
	@%p22 bra 	$L__BB4_67;
	not.b32 	%r109, %r75;
	add.s32 	%r110, %r1, %r109;
	sub.s32 	%r111, %r110, %r76;
	mul.lo.s32 	%r112, %r2, %r534;
	shl.b32 	%r113, %r112, 11;
	sub.s32 	%r88, %r111, %r113;
	shr.u32 	%r114, %r110, 8;
	add.s32 	%r89, %r114, 1;
	and.b32  	%r115, %r110, 768;
	setp.eq.s32 	%p23, %r115, 768;
	mov.u32 	%r539, %r75;
	@%p23 bra 	$L__BB4_64;
	and.b32  	%r116, %r89, 3;
	neg.s32 	%r536, %r116;
	mov.u32 	%r539, %r75;
$L__BB4_63:
	.pragma "nounroll";
	mul.wide.u32 	%rd40, %r532, 8;
	add.s64 	%rd39, %rd1, %rd40;
	// begin inline asm
	ld.global.nc.u64 %rd38, [%rd39];
	// end inline asm
	mov.b64 	%fd86, %rd38;
	setp.lt.f64 	%p24, %fd373, %fd86;
	selp.f64 	%fd373, %fd86, %fd373, %p24;
	add.s32 	%r539, %r539, 256;
	add.s32 	%r532, %r532, 256;
	add.s32 	%r536, %r536, 1;
	setp.ne.s32 	%p25, %r536, 0;
	@%p25 bra 	$L__BB4_63;
$L__BB4_64:
	setp.lt.u32 	%p26, %r88, 768;
	@%p26 bra 	$L__BB4_67;
	add.s32 	%r541, %r539, 512;
	add.s32 	%r540, %r539, %r533;
$L__BB4_66:
	add.s32 	%r117, %r540, -256;
	mul.wide.u32 	%rd49, %r117, 8;
	add.s64 	%rd42, %rd1, %rd49;
	// begin inline asm
	ld.global.nc.u64 %rd41, [%rd42];
	// end inline asm
	mov.b64 	%fd87, %rd41;
	setp.lt.f64 	%p27, %fd373, %fd87;
	selp.f64 	%fd88, %fd87, %fd373, %p27;
	mul.wide.u32 	%rd50, %r540, 8;
	add.s64 	%rd44, %rd1, %rd50;
	// begin inline asm
	ld.global.nc.u64 %rd43, [%rd44];
	// end inline asm
	mov.b64 	%fd89, %rd43;
	setp.lt.f64 	%p28, %fd88, %fd89;
	selp.f64 	%fd90, %fd89, %fd88, %p28;
	add.s32 	%r118, %r540, 256;
	mul.wide.u32 	%rd51, %r118, 8;
	add.s64 	%rd46, %rd1, %rd51;
	// begin inline asm
	ld.global.nc.u64 %rd45, [%rd46];
	// end inline asm
	mov.b64 	%fd91, %rd45;
	setp.lt.f64 	%p29, %fd90, %fd91;
	selp.f64 	%fd92, %fd91, %fd90, %p29;
	add.s32 	%r119, %r540, 512;
	mul.wide.u32 	%rd52, %r119, 8;
	add.s64 	%rd48, %rd1, %rd52;
	// begin inline asm
	ld.global.nc.u64 %rd47, [%rd48];
	// end inline asm
	mov.b64 	%fd93, %rd47;
	setp.lt.f64 	%p30, %fd92, %fd93;
	selp.f64 	%fd373, %fd93, %fd92, %p30;
	add.s32 	%r102, %r541, 1024;
	add.s32 	%r120, %r541, 512;
	add.s32 	%r540, %r540, 1024;
	setp.lt.s32 	%p31, %r120, %r87;
	mov.u32 	%r541, %r102;
	@%p31 bra 	$L__BB4_66;
$L__BB4_67:
	// begin inline asm
	mov.u32 %r121, %laneid;
	// end inline asm
	mov.b64 	%rd53, %fd373;
	mov.b64 	{%r123, %r128}, %rd53;
	mov.b32 	%r129, 1;
	mov.b32 	%r170, 31;
	mov.b32 	%r171, -1;
	// begin inline asm
	shfl.sync.down.b32 %r122, %r123, %r129, %r170, %r171;
	// end inline asm
	// begin inline asm
	shfl.sync.down.b32 %r127, %r128, %r129, %r170, %r171;
	// end inline asm
	mov.b64 	%rd54, {%r122, %r127};
	mov.b64 	%fd94, %rd54;
	setp.gt.s32 	%p32, %r121, 30;
	setp.lt.f64 	%p33, %fd373, %fd94;
	selp.f64 	%fd95, %fd94, %fd373, %p33;
	selp.f64 	%fd96, %fd373, %fd95, %p32;
	mov.b64 	%rd55, %fd96;
	mov.b64 	{%r133, %r138}, %rd55;
	mov.b32 	%r139, 2;
	// begin inline asm
	shfl.sync.down.b32 %r132, %r133, %r139, %r170, %r171;
	// end inline asm
	// begin inline asm
	shfl.sync.down.b32 %r137, %r138, %r139, %r170, %r171;
	// end inline asm
	mov.b64 	%rd56, {%r132, %r137};
	mov.b64 	%fd97, %rd56;
	setp.gt.s32 	%p34, %r121, 29;
	setp.lt.f64 	%p35, %fd96, %fd97;
	selp.f64 	%fd98, %fd97, %fd96, %p35;
	selp.f64 	%fd99, %fd96, %fd98, %p34;
	mov.b64 	%rd57, %fd99;
	mov.b64 	{%r143, %r148}, %rd57;
	mov.b32 	%r149, 4;
	// begin inline asm
	shfl.sync.down.b32 %r142, %r143, %r149, %r170, %r171;
	// end inline asm
	// begin inline asm
	shfl.sync.down.b32 %r147, %r148, %r149, %r170, %r171;
	// end inline asm
	mov.b64 	%rd58, {%r142, %r147};
	mov.b64 	%fd100, %rd58;
	setp.gt.s32 	%p36, %r121, 27;
	setp.lt.f64 	%p37, %fd99, %fd100;
	selp.f64 	%fd101, %fd100, %fd99, %p37;
	selp.f64 	%fd102, %fd99, %fd101, %p36;
	mov.b64 	%rd59, %fd102;
	mov.b64 	{%r153, %r158}, %rd59;
	mov.b32 	%r159, 8;
	// begin inline asm
	shfl.sync.down.b32 %r152, %r153, %r159, %r170, %r171;
	// end inline asm
	// begin inline asm
	shfl.sync.down.b32 %r157, %r158, %r159, %r170, %r171;
	// end inline asm
	mov.b64 	%rd60, {%r152, %r157};
	mov.b64 	%fd103, %rd60;
	setp.gt.s32 	%p38, %r121, 23;
	setp.lt.f64 	%p39, %fd102, %fd103;
	selp.f64 	%fd104, %fd103, %fd102, %p39;
	selp.f64 	%fd105, %fd102, %fd104, %p38;
	mov.b64 	%rd61, %fd105;
	mov.b64 	{%r163, %r168}, %rd61;
	mov.b32 	%r169, 16;
	// begin inline asm
	shfl.sync.down.b32 %r162, %r163, %r169, %r170, %r171;
	// end inline asm
	// begin inline asm
	shfl.sync.down.b32 %r167, %r168, %r169, %r170, %r171;
	// end inline asm
	mov.b64 	%rd62, {%r162, %r167};
	mov.b64 	%fd106, %rd62;
	setp.gt.s32 	%p40, %r121, 15;
	setp.lt.f64 	%p41, %fd105, %fd106;
	selp.f64 	%fd52, %fd106, %fd105, %p41;
	selp.f64 	%fd374, %fd105, %fd52, %p40;
	setp.ne.s32 	%p42, %r121, 0;
	@%p42 bra 	$L__BB4_69;
	shr.u32 	%r172, %r75, 2;
	and.b32  	%r173, %r172, 248;
	mov.u32 	%r174, _ZZN3cub18CUB_300001_SM_10006detail6reduce18DeviceReduceKernelINS2_10policy_hubIdjN4cuda3__47maximumIvEEE10Policy1000EPdjS8_dNS5_3std3__410__identityEEEvT0_PT3_T1_NS0_13GridEvenShareISI_EET2_T4_E12temp_storage;
	add.s32 	%r175, %r174, %r173;
	st.shared.f64 	[%r175+8], %fd52;
$L__BB4_69:
	bar.sync 	0;
	setp.ne.s32 	%p43, %r75, 0;
	@%p43 bra 	$L__BB4_71;
	ld.shared.f64 	%fd107, [_ZZN3cub18CUB_300001_SM_10006detail6reduce18DeviceReduceKernelINS2_10policy_hubIdjN4cuda3__47maximumIvEEE10Policy1000EPdjS8_dNS5_3std3__410__identityEEEvT0_PT3_T1_NS0_13GridEvenShareISI_EET2_T4_E12temp_storage+16];
	setp.lt.f64 	%p44, %fd374, %fd107;
	selp.f64 	%fd108, %fd107, %fd374, %p44;
	ld.shared.f64 	%fd109, [_ZZN3cub18CUB_300001_SM_10006detail6reduce18DeviceReduceKernelINS2_10policy_hubIdjN4cuda3__47maximumIvEEE10Policy1000EPdjS8_dNS5_3std3__410__identityEEEvT0_PT3_T1_NS0_13GridEvenShareISI_EET2_T4_E12temp_storage+24];
	setp.lt.f64 	%p45, %fd108, %fd109;
	selp.f64 	%fd110, %fd109, %fd108, %p45;
	ld.shared.f64 	%fd111, [_ZZN3cub18CUB_300001_SM_10006detail6reduce18DeviceReduceKernelINS2_10policy_hubIdjN4cuda3__47maximumIvEEE10Policy1000EPdjS8_dNS5_3std3__410__identityEEEvT0_PT3_T1_NS0_13GridEvenShareISI_EET2_T4_E12temp_storage+32];
	setp.lt.f64 	%p46, %fd110, %fd111;
	selp.f64 	%fd112, %fd111, %fd110, %p46;
	ld.shared.f64 	%fd113, [_ZZN3cub18CUB_300001_SM_10006detail6reduce18DeviceReduceKernelINS2_10policy_hubIdjN4cuda3__47maximumIvEEE10Policy1000EPdjS8_dNS5_3std3__410__identityEEEvT0_PT3_T1_NS0_13GridEvenShareISI_EET2_T4_E12temp_storage+40];
	setp.lt.f64 	%p47, %fd112, %fd113;
	selp.f64 	%fd114, %fd113, %fd112, %p47;
	ld.shared.f64 	%fd115, [_ZZN3cub18CUB_300001_SM_10006detail6reduce18DeviceReduceKernelINS2_10policy_hubIdjN4cuda3__47maximumIvEEE10Policy1000EPdjS8_dNS5_3std3__410__identityEEEvT0_PT3_T1_NS0_13GridEvenShareISI_EET2_T4_E12temp_storage+48];
	setp.lt.f64 	%p48, %fd114, %fd115;
	selp.f64 	%fd116, %fd115, %fd114, %p48;
	ld.shared.f64 	%fd117, [_ZZN3cub18CUB_300001_SM_10006detail6reduce18DeviceReduceKernelINS2_10policy_hubIdjN4cuda3__47maximumIvEEE10Policy1000EPdjS8_dNS5_3std3__410__identityEEEvT0_PT3_T1_NS0_13GridEvenShareISI_EET2_T4_E12temp_storage+56];
	setp.lt.f64 	%p49, %fd116, %fd117;
	selp.f64 	%fd118, %fd117, %fd116, %p49;
	ld.shared.f64 	%fd119, [_ZZN3cub18CUB_300001_SM_10006detail6reduce18DeviceReduceKernelINS2_10policy_hubIdjN4cuda3__47maximumIvEEE10Policy1000EPdjS8_dNS5_3std3__410__identityEEEvT0_PT3_T1_NS0_13GridEvenShareISI_EET2_T4_E12temp_storage+64];
	setp.lt.f64 	%p50, %fd118, %fd119;
	selp.f64 	%fd374, %fd119, %fd118, %p50;
$L__BB4_71:
	mov.u32 	%r507, %tid.x;
	setp.ne.s32 	%p216, %r507, 0;
	@%p216 bra 	$L__BB4_73;
	ld.param.u64 	%rd196, [_ZN3cub18CUB_300001_SM_10006detail6reduce18DeviceReduceKernelINS2_10policy_hubIdjN4cuda3__47maximumIvEEE10Policy1000EPdjS8_dNS5_3std3__410__identityEEEvT0_PT3_T1_NS0_13GridEvenShareISI_EET2_T4__param_1];
	cvta.to.global.u64 	%rd193, %rd196;
	mul.wide.u32 	%rd194, %r3, 8;
	add.s64 	%rd195, %rd193, %rd194;
	st.global.f64 	[%rd195], %fd374;
$L__BB4_73:
	ret;

}
	// .globl	_ZN3cub18CUB_300001_SM_10006detail6reduce28DeviceReduceSingleTileKernelINS2_10policy_hubIdjN4cuda3__47maximumIvEEE10Policy1000EPdSB_iS8_ddNS5_3std3__410__identityEEEvT0_T1_T2_T3_T4_T6_
.visible .entry _ZN3cub18CUB_300001_SM_10006detail6reduce28DeviceReduceSingleTileKernelINS2_10policy_hubIdjN4cuda3__47maximumIvEEE10Policy1000EPdSB_iS8_ddNS5_3std3__410__identityEEEvT0_T1_T2_T3_T4_T6_(
	.param .u64 .ptr .align 1 _ZN3cub18CUB_300001_SM_10006detail6reduce28DeviceReduceSingleTileKernelINS2_10policy_hubIdjN4cuda3__47maximumIvEEE10Policy1000EPdSB_iS8_ddNS5_3std3__410__identityEEEvT0_T1_T2_T3_T4_T6__param_0,
	.param .u64 .ptr .align 1 _ZN3cub18CUB_300001_SM_10006detail6reduce28DeviceReduceSingleTileKernelINS2_10policy_hubIdjN4cuda3__47maximumIvEEE10Policy1000EPdSB_iS8_ddNS5_3std3__410__identityEEEvT0_T1_T2_T3_T4_T6__param_1,
	.param .u32 _ZN3cub18CUB_300001_SM_10006detail6reduce28DeviceReduceSingleTileKernelINS2_10policy_hubIdjN4cuda3__47maximumIvEEE10Policy1000EPdSB_iS8_ddNS5_3std3__410__identityEEEvT0_T1_T2_T3_T4_T6__param_2,
	.param .align 1 .b8 _ZN3cub18CUB_300001_SM_10006detail6reduce28DeviceReduceSingleTileKernelINS2_10policy_hubIdjN4cuda3__47maximumIvEEE10Policy1000EPdSB_iS8_ddNS5_3std3__410__identityEEEvT0_T1_T2_T3_T4_T6__param_3[1],
	.param .f64 _ZN3cub18CUB_300001_SM_10006detail6reduce28DeviceReduceSingleTileKernelINS2_10policy_hubIdjN4cuda3__47maximumIvEEE10Policy1000EPdSB_iS8_ddNS5_3std3__410__identityEEEvT0_T1_T2_T3_T4_T6__param_4,
	.param .align 1 .b8 _ZN3cub18CUB_300001_SM_10006detail6reduce28DeviceReduceSingleTileKernelINS2_10policy_hubIdjN4cuda3__47maximumIvEEE10Policy1000EPdSB_iS8_ddNS5_3std3__410__identityEEEvT0_T1_T2_T3_T4_T6__param_5[1]
)
.maxntid 256
.minnctapersm 1
{
	.reg .pred 	%p<220>;
	.reg .b32 	%r<472>;
	.reg .b64 	%rd<206>;
	.reg .b64 	%fd<381>;
	// demoted variable
	.shared .align 8 .b8 _ZZN3cub18CUB_300001_SM_10006detail6reduce28DeviceReduceSingleTileKernelINS2_10policy_hubIdjN4cuda3__47maximumIvEEE10Policy1000EPdSB_iS8_ddNS5_3std3__410__identityEEEvT0_T1_T2_T3_T4_T6_E12temp_storage[80];
	ld.param.u64 	%rd15, [_ZN3cub18CUB_300001_SM_10006detail6reduce28DeviceReduceSingleTileKernelINS2_10policy_hubIdjN4cuda3__47maximumIvEEE10Policy1000EPdSB_iS8_ddNS5_3std3__410__identityEEEvT0_T1_T2_T3_T4_T6__param_0];
	ld.param.u64 	%rd16, [_ZN3cub18CUB_300001_SM_10006detail6reduce28DeviceReduceSingleTileKernelINS2_10policy_hubIdjN4cuda3__47maximumIvEEE10Policy1000EPdSB_iS8_ddNS5_3std3__410__identityEEEvT0_T1_T2_T3_T4_T6__param_1];
	ld.param.u32 	%r68, [_ZN3cub18CUB_300001_SM_10006detail6reduce28DeviceReduceSingleTileKernelINS2_10policy_hubIdjN4cuda3__47maximumIvEEE10Policy1000EPdSB_iS8_ddNS5_3std3__410__identityEEEvT0_T1_T2_T3_T4_T6__param_2];
	ld.param.f64 	%fd58, [_ZN3cub18CUB_300001_SM_10006detail6reduce28DeviceReduceSingleTileKernelINS2_10policy_hubIdjN4cuda3__47maximumIvEEE10Policy1000EPdSB_iS8_ddNS5_3std3__410__identityEEEvT0_T1_T2_T3_T4_T6__param_4];
	cvta.to.global.u64 	%rd1, %rd16;
	setp.ne.s32 	%p1, %r68, 0;
	@%p1 bra 	$L__BB5_3;
	mov.u32 	%r445, %tid.x;
	setp.ne.s32 	%p219, %r445, 0;
	@%p219 bra 	$L__BB5_74;
	st.global.f64 	[%rd1], %fd58;
	bra.uni 	$L__BB5_74;
$L__BB5_3:
	and.b64  	%rd17, %rd15, 31;
	setp.ne.s64 	%p2, %rd17, 0;
	@%p2 bra 	$L__BB5_38;
	setp.gt.s32 	%p110, %r68, 2047;
	@%p110 bra 	$L__BB5_22;
	mov.u32 	%r1, %tid.x;
	setp.ge.s32 	%p159, %r1, %r68;
	mov.f64 	%fd359, 0d0000000000000000;
	mov.u32 	%r449, %r1;
	@%p159 bra 	$L__BB5_7;
	mul.wide.u32 	%rd169, %r1, 8;
	add.s64 	%rd168, %rd15, %rd169;
	// begin inline asm
	ld.global.nc.u64 %rd167, [%rd168];
	// end inline asm
	mov.b64 	%fd359, %rd167;
	add.s32 	%r449, %r1, 256;
$L__BB5_7:
	setp.ge.s32 	%p160, %r449, %r68;
	@%p160 bra 	$L__BB5_13;
	not.b32 	%r321, %r449;
	add.s32 	%r4, %r68, %r321;
	and.b32  	%r322, %r4, 768;
	setp.eq.s32 	%p161, %r322, 768;
	@%p161 bra 	$L__BB5_11;
	mul.wide.u32 	%rd170, %r449, 8;
	add.s64 	%rd202, %rd15, %rd170;
	shr.u32 	%r323, %r4, 8;
	add.s32 	%r324, %r323, 1;
	and.b32  	%r325, %r324, 3;
	neg.s32 	%r447, %r325;
$L__BB5_10:
	.pragma "nounroll";
	// begin inline asm
	ld.global.nc.u64 %rd171, [%rd202];
	// end inline asm
	mov.b64 	%fd272, %rd171;
	setp.lt.f64 	%p162, %fd359, %fd272;
	selp.f64 	%fd359, %fd272, %fd359, %p162;
	add.s32 	%r449, %r449, 256;
	add.s64 	%rd202, %rd202, 2048;
	add.s32 	%r447, %r447, 1;
	setp.ne.s32 	%p163, %r447, 0;
	@%p163 bra 	$L__BB5_10;
$L__BB5_11:
	setp.lt.u32 	%p164, %r4, 768;
	@%p164 bra 	$L__BB5_13;
$L__BB5_12:
	mul.wide.s32 	%rd181, %r449, 8;
	add.s64 	%rd174, %rd15, %rd181;
	// begin inline asm
	ld.global.nc.u64 %rd173, [%rd174];
	// end inline asm
	mov.b64 	%fd273, %rd173;
	setp.lt.f64 	%p165, %fd359, %fd273;
	selp.f64 	%fd274, %fd273, %fd359, %p165;
	add.s64 	%rd176, %rd174, 2048;
	// begin inline asm
	ld.global.nc.u64 %rd175, [%rd176];
	// end inline asm
	mov.b64 	%fd275, %rd175;
	setp.lt.f64 	%p166, %fd274, %fd275;
	selp.f64 	%fd276, %fd275, %fd274, %p166;
	add.s64 	%rd178, %rd174, 4096;
	// begin inline asm
	ld.global.nc.u64 %rd177, [%rd178];
	// end inline asm
	mov.b64 	%fd277, %rd177;
	setp.lt.f64 	%p167, %fd276, %fd277;
	selp.f64 	%fd278, %fd277, %fd276, %p167;
	add.s64 	%rd180, %rd174, 6144;
	// begin inline asm
	ld.global.nc.u64 %rd179, [%rd180];
	// end inline asm
	mov.b64 	%fd279, %rd179;
	setp.lt.f64 	%p168, %fd278, %fd279;
	selp.f64 	%fd359, %fd279, %fd278, %p168;
	add.s32 	%r449, %r449, 1024;
	setp.lt.s32 	%p169, %r449, %r68;
	@%p169 bra 	$L__BB5_12;
$L__BB5_13:
	setp.lt.s32 	%p170, %r68, 256;
	@%p170 bra 	$L__BB5_18;
	// begin inline asm
	mov.u32 %r389, %laneid;
	// end inline asm
	mov.b64 	%rd192, %fd359;
	mov.b64 	{%r391, %r396}, %rd192;
	mov.b32 	%r397, 1;
	mov.b32 	%r438, 31;
	mov.b32 	%r439, -1;
	// begin inline asm
	shfl.sync.down.b32 %r390, %r391, %r397, %r438, %r439;
	// end inline asm
	// begin inline asm
	shfl.sync.down.b32 %r395, %r396, %r397, %r438, %r439;
	// end inline asm
	mov.b64 	%rd193, {%r390, %r395};
	mov.b64 	%fd327, %rd193;
	setp.gt.s32 	%p198, %r389, 30;
	setp.lt.f64 	%p199, %fd359, %fd327;
	selp.f64 	%fd328, %fd327, %fd359, %p199;
	selp.f64 	%fd329, %fd359, %fd328, %p198;
	mov.b64 	%rd194, %fd329;
	mov.b64 	{%r401, %r406}, %rd194;
	mov.b32 	%r407, 2;
	// begin inline asm
	shfl.sync.down.b32 %r400, %r401, %r407, %r438, %r439;
	// end inline asm
	// begin inline asm
	shfl.sync.down.b32 %r405, %r406, %r407, %r438, %r439;
	// end inline asm
	mov.b64 	%rd195, {%r400, %r405};
	mov.b64 	%fd330, %rd195;
	setp.gt.s32 	%p200, %r389, 29;
	setp.lt.f64 	%p201, %fd329, %fd330;
	selp.f64 	%fd331, %fd330, %fd329, %p201;
	selp.f64 	%fd332, %fd329, %fd331, %p200;
	mov.b64 	%rd196, %fd332;
	mov.b64 	{%r411, %r416}, %rd196;
	mov.b32 	%r417, 4;
	// begin inline asm
	shfl.sync.down.b32 %r410, %r411, %r417, %r438, %r439;
	// end inline asm
	// begin inline asm
	shfl.sync.down.b32 %r415, %r416, %r417, %r438, %r439;
	// end inline asm
	mov.b64 	%rd197, {%r410, %r415};
	mov.b64 	%fd333, %rd197;
	setp.gt.s32 	%p202, %r389, 27;
	setp.lt.f64 	%p203, %fd332, %fd333;
	selp.f64 	%fd334, %fd333, %fd332, %p203;
	selp.f64 	%fd335, %fd332, %fd334, %p202;
	mov.b64 	%rd198, %fd335;
	mov.b64 	{%r421, %r426}, %rd198;
	mov.b32 	%r427, 8;
	// begin inline asm
	shfl.sync.down.b32 %r420, %r421, %r427, %r438, %r439;
	// end inline asm
	// begin inline asm
	shfl.sync.down.b32 %r425, %r426, %r427, %r438, %r439;
	// end inline asm
	mov.b64 	%rd199, {%r420, %r425};
	mov.b64 	%fd336, %rd199;
	setp.gt.s32 	%p204, %r389, 23;
	setp.lt.f64 	%p205, %fd335, %fd336;
	selp.f64 	%fd337, %fd336, %fd335, %p205;
	selp.f64 	%fd338, %fd335, %fd337, %p204;
	mov.b64 	%rd200, %fd338;
	mov.b64 	{%r431, %r436}, %rd200;
	mov.b32 	%r437, 16;
	// begin inline asm
	shfl.sync.down.b32 %r430, %r431, %r437, %r438, %r439;
	// end inline asm
	// begin inline asm
	shfl.sync.down.b32 %r435, %r436, %r437, %r438, %r439;
	// end inline asm
	mov.b64 	%rd201, {%r430, %r435};
	mov.b64 	%fd339, %rd201;
	setp.gt.s32 	%p206, %r389, 15;
	setp.lt.f64 	%p207, %fd338, %fd339;
	selp.f64 	%fd10, %fd339, %fd338, %p207;
	selp.f64 	%fd380, %fd338, %fd10, %p206;
	setp.ne.s32 	%p208, %r389, 0;
	@%p208 bra 	$L__BB5_16;
	shr.u32 	%r440, %r1, 2;
	and.b32  	%r441, %r440, 248;
	mov.u32 	%r442, _ZZN3cub18CUB_300001_SM_10006detail6reduce28DeviceReduceSingleTileKernelINS2_10policy_hubIdjN4cuda3__47maximumIvEEE10Policy1000EPdSB_iS8_ddNS5_3std3__410__identityEEEvT0_T1_T2_T3_T4_T6_E12temp_storage;
	add.s32 	%r443, %r442, %r441;
	st.shared.f64 	[%r443+8], %fd10;
$L__BB5_16:
	bar.sync 	0;
	setp.ne.s32 	%p209, %r1, 0;
	@%p209 bra 	$L__BB5_72;
	ld.shared.f64 	%fd340, [_ZZN3cub18CUB_300001_SM_10006detail6reduce28DeviceReduceSingleTileKernelINS2_10policy_hubIdjN4cuda3__47maximumIvEEE10Policy1000EPdSB_iS8_ddNS5_3std3__410__identityEEEvT0_T1_T2_T3_T4_T6_E12temp_storage+16];
	setp.lt.f64 	%p210, %fd380, %fd340;
	selp.f64 	%fd341, %fd340, %fd380, %p210;
	ld.shared.f64 	%fd342, [_ZZN3cub18CUB_300001_SM_10006detail6reduce28DeviceReduceSingleTileKernelINS2_10policy_hubIdjN4cuda3__47maximumIvEEE10Policy1000EPdSB_iS8_ddNS5_3std3__410__identityEEEvT0_T1_T2_T3_T4_T6_E12temp_storage+24];
	setp.lt.f64 	%p211, %fd341, %fd342;
	selp.f64 	%fd343, %fd342, %fd341, %p211;
	ld.shared.f64 	%fd344, [_ZZN3cub18CUB_300001_SM_10006detail6reduce28DeviceReduceSingleTileKernelINS2_10policy_hubIdjN4cuda3__47maximumIvEEE10Policy1000EPdSB_iS8_ddNS5_3std3__410__identityEEEvT0_T1_T2_T3_T4_T6_E12temp_storage+32];
	setp.lt.f64 	%p212, %fd343, %fd344;
	selp.f64 	%fd345, %fd344, %fd343, %p212;
	ld.shared.f64 	%fd346, [_ZZN3cub18CUB_300001_SM_10006detail6reduce28DeviceReduceSingleTileKernelINS2_10policy_hubIdjN4cuda3__47maximumIvEEE10Policy1000EPdSB_iS8_ddNS5_3std3__410__identityEEEvT0_T1_T2_T3_T4_T6_E12temp_storage+40];
	setp.lt.f64 	%p213, %fd345, %fd346;
	selp.f64 	%fd347, %fd346, %fd345, %p213;
	ld.shared.f64 	%fd348, [_ZZN3cub18CUB_300001_SM_10006detail6reduce28DeviceReduceSingleTileKernelINS2_10policy_hubIdjN4cuda3__47maximumIvEEE10Policy1000EPdSB_iS8_ddNS5_3std3__410__identityEEEvT0_T1_T2_T3_T4_T6_E12temp_storage+48];
	setp.lt.f64 	%p214, %fd347, %fd348;
	selp.f64 	%fd349, %fd348, %fd347, %p214;
	ld.shared.f64 	%fd350, [_ZZN3cub18CUB_300001_SM_10006detail6reduce28DeviceReduceSingleTileKernelINS2_10policy_hubIdjN4cuda3__47maximumIvEEE10Policy1000EPdSB_iS8_ddNS5_3std3__410__identityEEEvT0_T1_T2_T3_T4_T6_E12temp_storage+56];
	setp.lt.f64 	%p215, %fd349, %fd350;
	selp.f64 	%fd351, %fd350, %fd349, %p215;
	ld.shared.f64 	%fd352, [_ZZN3cub18CUB_300001_SM_10006detail6reduce28DeviceReduceSingleTileKernelINS2_10policy_hubIdjN4cuda3__47maximumIvEEE10Policy1000EPdSB_iS8_ddNS5_3std3__410__identityEEEvT0_T1_T2_T3_T4_T6_E12temp_storage+64];
	setp.lt.f64 	%p216, %fd351, %fd352;
	selp.f64 	%fd380, %fd352, %fd351, %p216;
	bra.uni 	$L__BB5_72;
$L__BB5_18:
	// begin inline asm
	mov.u32 %r326, %laneid;
	// end inline asm
	and.b32  	%r377, %r1, 992;
	add.s32 	%r378, %r377, 32;
	setp.gt.s32 	%p171, %r378, %r68;
	not.b32 	%r379, %r377;
	add.s32 	%r380, %r68, %r379;
	selp.b32 	%r375, %r380, 31, %p171;
	mov.b64 	%rd182, %fd359;
	mov.b64 	{%r328, %r333}, %rd182;
	mov.b32 	%r334, 1;
	mov.b32 	%r376, -1;
	// begin inline asm
	shfl.sync.down.b32 %r327, %r328, %r334, %r375, %r376;
	// end inline asm
	// begin inline asm
	shfl.sync.down.b32 %r332, %r333, %r334, %r375, %r376;
	// end inline asm
	mov.b64 	%rd183, {%r327, %r332};
	mov.b64 	%fd280, %rd183;
	setp.lt.s32 	%p172, %r326, %r375;
	setp.lt.f64 	%p173, %fd359, %fd280;
	selp.f64 	%fd281, %fd280, %fd359, %p173;
	selp.f64 	%fd282, %fd281, %fd359, %p172;
	mov.b64 	%rd184, %fd282;
	mov.b64 	{%r338, %r343}, %rd184;
	mov.b32 	%r344, 2;
	// begin inline asm
	shfl.sync.down.b32 %r337, %r338, %r344, %r375, %r376;
	// end inline asm
	// begin inline asm
	shfl.sync.down.b32 %r342, %r343, %r344, %r375, %r376;
	// end inline asm
	mov.b64 	%rd185, {%r337, %r342};
	mov.b64 	%fd283, %rd185;
	add.s32 	%r381, %r326, 2;
	setp.gt.s32 	%p174, %r381, %r375;
	setp.lt.f64 	%p175, %fd282, %fd283;
	selp.f64 	%fd284, %fd283, %fd282, %p175;
	selp.f64 	%fd285, %fd282, %fd284, %p174;
	mov.b64 	%rd186, %fd285;
	mov.b64 	{%r348, %r353}, %rd186;
	mov.b32 	%r354, 4;
	// begin inline asm
	shfl.sync.down.b32 %r347, %r348, %r354, %r375, %r376;
	// end inline asm
	// begin inline asm
	shfl.sync.down.b32 %r352, %r353, %r354, %r375, %r376;
	// end inline asm
	mov.b64 	%rd187, {%r347, %r352};
	mov.b64 	%fd286, %rd187;
	add.s32 	%r382, %r326, 4;
	setp.gt.s32 	%p176, %r382, %r375;
	setp.lt.f64 	%p177, %fd285, %fd286;
	selp.f64 	%fd287, %fd286, %fd285, %p177;
	selp.f64 	%fd288, %fd285, %fd287, %p176;
	mov.b64 	%rd188, %fd288;
	mov.b64 	{%r358, %r363}, %rd188;
	mov.b32 	%r364, 8;
	// begin inline asm
	shfl.sync.down.b32 %r357, %r358, %r364, %r375, %r376;
	// end inline asm
	// begin inline asm
	shfl.sync.down.b32 %r362, %r363, %r364, %r375, %r376;
	// end inline asm
	mov.b64 	%rd189, {%r357, %r362};
	mov.b64 	%fd289, %rd189;
	add.s32 	%r383, %r326, 8;
	setp.gt.s32 	%p178, %r383, %r375;
	setp.lt.f64 	%p179, %fd288, %fd289;
	selp.f64 	%fd290, %fd289, %fd288, %p179;
	selp.f64 	%fd291, %fd288, %fd290, %p178;
	mov.b64 	%rd190, %fd291;
	mov.b64 	{%r368, %r373}, %rd190;
	mov.b32 	%r374, 16;
	// begin inline asm
	shfl.sync.down.b32 %r367, %r368, %r374, %r375, %r376;
	// end inline asm
	// begin inline asm
	shfl.sync.down.b32 %r372, %r373, %r374, %r375, %r376;
	// end inline asm
	mov.b64 	%rd191, {%r367, %r372};
	mov.b64 	%fd292, %rd191;
	add.s32 	%r384, %r326, 16;
	setp.gt.s32 	%p180, %r384, %r375;
	setp.lt.f64 	%p181, %fd291, %fd292;
	selp.f64 	%fd293, %fd292, %fd291, %p181;
	selp.f64 	%fd380, %fd291, %fd293, %p180;
	setp.ne.s32 	%p182, %r326, 0;
	@%p182 bra 	$L__BB5_20;
	shr.u32 	%r385, %r1, 2;
	and.b32  	%r386, %r385, 248;
	mov.u32 	%r387, _ZZN3cub18CUB_300001_SM_10006detail6reduce28DeviceReduceSingleTileKernelINS2_10policy_hubIdjN4cuda3__47maximumIvEEE10Policy1000EPdSB_iS8_ddNS5_3std3__410__identityEEEvT0_T1_T2_T3_T4_T6_E12temp_storage;
	add.s32 	%r388, %r387, %r386;
	st.shared.f64 	[%r388+8], %fd380;
$L__BB5_20:
	bar.sync 	0;
	setp.ne.s32 	%p183, %r1, 0;
	@%p183 bra 	$L__BB5_72;
	setp.gt.s32 	%p184, %r68, 32;
	ld.shared.f64 	%fd294, [_ZZN3cub18CUB_300001_SM_10006detail6reduce28DeviceReduceSingleTileKernelINS2_10policy_hubIdjN4cuda3__47maximumIvEEE10Policy1000EPdSB_iS8_ddNS5_3std3__410__identityEEEvT0_T1_T2_T3_T4_T6_E12temp_storage+16];
	setp.lt.f64 	%p185, %fd380, %fd294;
	selp.f64 	%fd296, %fd294, %fd380, %p185;
	selp.f64 	%fd297, %fd296, %fd380, %p184;
	setp.gt.s32 	%p186, %r68, 64;
	ld.shared.f64 	%fd299, [_ZZN3cub18CUB_300001_SM_10006detail6reduce28DeviceReduceSingleTileKernelINS2_10policy_hubIdjN4cuda3__47maximumIvEEE10Policy1000EPdSB_iS8_ddNS5_3std3__410__identityEEEvT0_T1_T2_T3_T4_T6_E12temp_storage+24];
	setp.lt.f64 	%p187, %fd297, %fd299;
	selp.f64 	%fd301, %fd299, %fd297, %p187;
	selp.f64 	%fd302, %fd301, %fd297, %p186;
	setp.gt.s32 	%p188, %r68, 96;
	ld.shared.f64 	%fd304, [_ZZN3cub18CUB_300001_SM_10006detail6reduce28DeviceReduceSingleTileKernelINS2_10policy_hubIdjN4cuda3__47maximumIvEEE10Policy1000EPdSB_iS8_ddNS5_3std3__410__identityEEEvT0_T1_T2_T3_T4_T6_E12temp_storage+32];
	setp.lt.f64 	%p189, %fd302, %fd304;
	selp.f64 	%fd306, %fd304, %fd302, %p189;
	selp.f64 	%fd307, %fd306, %fd302, %p188;
	setp.gt.s32 	%p190, %r68, 128;
	ld.shared.f64 	%fd309, [_ZZN3cub18CUB_300001_SM_10006detail6reduce28DeviceReduceSingleTileKernelINS2_10policy_hubIdjN4cuda3__47maximumIvEEE10Policy1000EPdSB_iS8_ddNS5_3std3__410__identityEEEvT0_T1_T2_T3_T4_T6_E12temp_storage+40];
	setp.lt.f64 	%p191, %fd307, %fd309;
	selp.f64 	%fd311, %fd309, %fd307, %p191;
	selp.f64 	%fd312, %fd311, %fd307, %p190;
	setp.gt.s32 	%p192, %r68, 160;
	ld.shared.f64 	%fd314, [_ZZN3cub18CUB_300001_SM_10006detail6reduce28DeviceReduceSingleTileKernelINS2_10policy_hubIdjN4cuda3__47maximumIvEEE10Policy1000EPdSB_iS8_ddNS5_3std3__410__identityEEEvT0_T1_T2_T3_T4_T6_E12temp_storage+48];
	setp.lt.f64 	%p193, %fd312, %fd314;
	selp.f64 	%fd316, %fd314, %fd312, %p193;
	selp.f64 	%fd317, %fd316, %fd312, %p192;
	setp.gt.s32 	%p194, %r68, 192;
	ld.shared.f64 	%fd319, [_ZZN3cub18CUB_300001_SM_10006detail6reduce28DeviceReduceSingleTileKernelINS2_10policy_hubIdjN4cuda3__47maximumIvEEE10Policy1000EPdSB_iS8_ddNS5_3std3__410__identityEEEvT0_T1_T2_T3_T4_T6_E12temp_storage+56];
	setp.lt.f64 	%p195, %fd317, %fd319;
	selp.f64 	%fd321, %fd319, %fd317, %p195;
	selp.f64 	%fd322, %fd321, %fd317, %p194;
	setp.gt.s32 	%p196, %r68, 224;
	ld.shared.f64 	%fd324, [_ZZN3cub18CUB_300001_SM_10006detail6reduce28DeviceReduceSingleTileKernelINS2_10policy_hubIdjN4cuda3__47maximumIvEEE10Policy1000EPdSB_iS8_ddNS5_3std3__410__identityEEEvT0_T1_T2_T3_T4_T6_E12temp_storage+64];
	setp.lt.f64 	%p197, %fd322, %fd324;
	selp.f64 	%fd326, %fd324, %fd322, %p197;
	selp.f64 	%fd380, %fd326, %fd322, %p196;
	bra.uni 	$L__BB5_72;
$L__BB5_22:
	mov.u32 	%r13, %tid.x;
	shl.b32 	%r14, %r13, 2;
	mul.wide.u32 	%rd126, %r14, 8;
	add.s64 	%rd116, %rd15, %rd126;
	// begin inline asm
	ld.global.nc.v2.u64 {%rd114, %rd115}, [%rd116];
	// end inline asm
	add.s64 	%rd119, %rd116, 16;
	// begin inline asm
	ld.global.nc.v2.u64 {%rd117, %rd118}, [%rd119];
	// end inline asm
	mov.b64 	%fd206, %rd114;
	mov.b64 	%fd207, %rd115;
	mov.b64 	%fd208, %rd117;
	mov.b64 	%fd209, %rd118;
	add.s64 	%rd122, %rd116, 8192;
	// begin inline asm
	ld.global.nc.v2.u64 {%rd120, %rd121}, [%rd122];
	// end inline asm
	add.s64 	%rd125, %rd116, 8208;
	// begin inline asm
	ld.global.nc.v2.u64 {%rd123, %rd124}, [%rd125];
	// end inline asm
	mov.b64 	%fd210, %rd120;
	mov.b64 	%fd211, %rd121;
	mov.b64 	%fd212, %rd123;
	mov.b64 	%fd213, %rd124;
	setp.lt.f64 	%p111, %fd206, %fd207;
	selp.f64 	%fd214, %fd207, %fd206, %p111;
	setp.lt.f64 	%p112, %fd214, %fd208;
	selp.f64 	%fd215, %fd208, %fd214, %p112;
	setp.lt.f64 	%p113, %fd215, %fd209;
	selp.f64 	%fd216, %fd209, %fd215, %p113;
	setp.lt.f64 	%p114, %fd216, %fd210;
	selp.f64 	%fd217, %fd210, %fd216, %p114;
	setp.lt.f64 	%p115, %fd217, %fd211;
	selp.f64 	%fd218, %fd211, %fd217, %p115;
	setp.lt.f64 	%p116, %fd218, %fd212;
	selp.f64 	%fd219, %fd212, %fd218, %p116;
	setp.lt.f64 	%p117, %fd219, %fd213;
	selp.f64 	%fd366, %fd213, %fd219, %p117;
	setp.lt.u32 	%p118, %r68, 4096;
	mov.b32 	%r452, 2048;
	@%p118 bra 	$L__BB5_26;
	add.s32 	%r15, %r68, -2048;
	mov.b32 	%r452, 2048;
$L__BB5_24:
	add.s32 	%r258, %r452, %r14;
	mul.wide.u32 	%rd139, %r258, 8;
	add.s64 	%rd129, %rd15, %rd139;
	// begin inline asm
	ld.global.nc.v2.u64 {%rd127, %rd128}, [%rd129];
	// end inline asm
	add.s64 	%rd132, %rd129, 16;
	// begin inline asm
	ld.global.nc.v2.u64 {%rd130, %rd131}, [%rd132];
	// end inline asm
	mov.b64 	%fd220, %rd127;
	mov.b64 	%fd221, %rd128;
	mov.b64 	%fd222, %rd130;
	mov.b64 	%fd223, %rd131;
	add.s64 	%rd135, %rd129, 8192;
	// begin inline asm
	ld.global.nc.v2.u64 {%rd133, %rd134}, [%rd135];
	// end inline asm
	add.s64 	%rd138, %rd129, 8208;
	// begin inline asm
	ld.global.nc.v2.u64 {%rd136, %rd137}, [%rd138];
	// end inline asm
	mov.b64 	%fd224, %rd133;
	mov.b64 	%fd225, %rd134;
	mov.b64 	%fd226, %rd136;
	mov.b64 	%fd227, %rd137;
	setp.lt.f64 	%p119, %fd366, %fd220;
	selp.f64 	%fd228, %fd220, %fd366, %p119;
	setp.lt.f64 	%p120, %fd228, %fd221;
	selp.f64 	%fd229, %fd221, %fd228, %p120;
	setp.lt.f64 	%p121, %fd229, %fd222;
	selp.f64 	%fd230, %fd222, %fd229, %p121;
	setp.lt.f64 	%p122, %fd230, %fd223;
	selp.f64 	%fd231, %fd223, %fd230, %p122;
	setp.lt.f64 	%p123, %fd231, %fd224;
	selp.f64 	%fd232, %fd224, %fd231, %p123;
	setp.lt.f64 	%p124, %fd232, %fd225;
	selp.f64 	%fd233, %fd225, %fd232, %p124;
	setp.lt.f64 	%p125, %fd233, %fd226;
	selp.f64 	%fd234, %fd226, %fd233, %p125;
	setp.lt.f64 	%p126, %fd234, %fd227;
	selp.f64 	%fd366, %fd227, %fd234, %p126;
	sub.s32 	%r259, %r68, %r452;
	setp.lt.s32 	%p127, %r259, 2048;
	@%p127 bra 	$L__BB5_34;
	add.s32 	%r452, %r452, 2048;
	setp.le.s32 	%p128, %r452, %r15;
	@%p128 bra 	$L__BB5_24;
$L__BB5_26:
	setp.le.s32 	%p129, %r68, %r452;
	@%p129 bra 	$L__BB5_34;
	sub.s32 	%r19, %r68, %r452;
	setp.ge.s32 	%p130, %r13, %r19;
	@%p130 bra 	$L__BB5_34;
	not.b32 	%r260, %r13;
	add.s32 	%r261, %r68, %r260;
	sub.s32 	%r20, %r261, %r452;
	and.b32  	%r262, %r20, 768;
	setp.eq.s32 	%p131, %r262, 768;
	mov.u32 	%r456, %r13;
	@%p131 bra 	$L__BB5_31;
	add.s32 	%r454, %r13, %r452;
	shr.u32 	%r263, %r20, 8;
	add.s32 	%r264, %r263, 1;
	and.b32  	%r265, %r264, 3;
	neg.s32 	%r453, %r265;
	mov.u32 	%r456, %r13;
$L__BB5_30:
	.pragma "nounroll";
	mul.wide.u32 	%rd142, %r454, 8;
	add.s64 	%rd141, %rd15, %rd142;
	// begin inline asm
	ld.global.nc.u64 %rd140, [%rd141];
	// end inline asm
	mov.b64 	%fd236, %rd140;
	setp.lt.f64 	%p132, %fd366, %fd236;
	selp.f64 	%fd366, %fd236, %fd366, %p132;
	add.s32 	%r456, %r456, 256;
	add.s32 	%r454, %r454, 256;
	add.s32 	%r453, %r453, 1;
	setp.ne.s32 	%p133, %r453, 0;
	@%p133 bra 	$L__BB5_30;
$L__BB5_31:
	setp.lt.u32 	%p134, %r20, 768;
	@%p134 bra 	$L__BB5_34;
	cvt.u64.u32 	%rd143, %r456;
	cvt.u64.u32 	%rd144, %r452;
	add.s64 	%rd145, %rd143, %rd144;
	shl.b64 	%rd146, %rd145, 3;
	add.s64 	%rd147, %rd146, %rd15;
	add.s64 	%rd203, %rd147, 4096;
	add.s32 	%r457, %r456, %r452;
$L__BB5_33:
	mul.wide.u32 	%rd156, %r457, 8;
	add.s64 	%rd149, %rd15, %rd156;
	// begin inline asm
	ld.global.nc.u64 %rd148, [%rd149];
	// end inline asm
	mov.b64 	%fd237, %rd148;
	setp.lt.f64 	%p135, %fd366, %fd237;
	selp.f64 	%fd238, %fd237, %fd366, %p135;
	add.s64 	%rd151, %rd203, -2048;
	// begin inline asm
	ld.global.nc.u64 %rd150, [%rd151];
	// end inline asm
	mov.b64 	%fd239, %rd150;
	setp.lt.f64 	%p136, %fd238, %fd239;
	selp.f64 	%fd240, %fd239, %fd238, %p136;
	// begin inline asm
	ld.global.nc.u64 %rd152, [%rd203];
	// end inline asm
	mov.b64 	%fd241, %rd152;
	setp.lt.f64 	%p137, %fd240, %fd241;
	selp.f64 	%fd242, %fd241, %fd240, %p137;
	add.s64 	%rd155, %rd203, 2048;
	// begin inline asm
	ld.global.nc.u64 %rd154, [%rd155];
	// end inline asm
	mov.b64 	%fd243, %rd154;
	setp.lt.f64 	%p138, %fd242, %fd243;
	selp.f64 	%fd366, %fd243, %fd242, %p138;
	add.s32 	%r456, %r456, 1024;
	add.s64 	%rd203, %rd203, 8192;
	add.s32 	%r457, %r457, 1024;
	setp.lt.s32 	%p139, %r456, %r19;
	@%p139 bra 	$L__BB5_33;
$L__BB5_34:
	// begin inline asm
	mov.u32 %r266, %laneid;
	// end inline asm
	mov.b64 	%rd157, %fd366;
	mov.b64 	{%r268, %r273}, %rd157;
	mov.b32 	%r274, 1;
	mov.b32 	%r315, 31;
	mov.b32 	%r316, -1;
	// begin inline asm
	shfl.sync.down.b32 %r267, %r268, %r274, %r315, %r316;
	// end inline asm
	// begin inline asm
	shfl.sync.down.b32 %r272, %r273, %r274, %r315, %r316;
	// end inline asm
	mov.b64 	%rd158, {%r267, %r272};
	mov.b64 	%fd244, %rd158;
	setp.gt.s32 	%p140, %r266, 30;
	setp.lt.f64 	%p141, %fd366, %fd244;
	selp.f64 	%fd245, %fd244, %fd366, %p141;
	selp.f64 	%fd246, %fd366, %fd245, %p140;
	mov.b64 	%rd159, %fd246;
	mov.b64 	{%r278, %r283}, %rd159;
	mov.b32 	%r284, 2;
	// begin inline asm
	shfl.sync.down.b32 %r277, %r278, %r284, %r315, %r316;
	// end inline asm
	// begin inline asm
	shfl.sync.down.b32 %r282, %r283, %r284, %r315, %r316;
	// end inline asm
	mov.b64 	%rd160, {%r277, %r282};
	mov.b64 	%fd247, %rd160;
	setp.gt.s32 	%p142, %r266, 29;
	setp.lt.f64 	%p143, %fd246, %fd247;
	selp.f64 	%fd248, %fd247, %fd246, %p143;
	selp.f64 	%fd249, %fd246, %fd248, %p142;
	mov.b64 	%rd161, %fd249;
	mov.b64 	{%r288, %r293}, %rd161;
	mov.b32 	%r294, 4;
	// begin inline asm
	shfl.sync.down.b32 %r287, %r288, %r294, %r315, %r316;
	// end inline asm
	// begin inline asm
	shfl.sync.down.b32 %r292, %r293, %r294, %r315, %r316;
	// end inline asm
	mov.b64 	%rd162, {%r287, %r292};
	mov.b64 	%fd250, %rd162;
	setp.gt.s32 	%p144, %r266, 27;
	setp.lt.f64 	%p145, %fd249, %fd250;
	selp.f64 	%fd251, %fd250, %fd249, %p145;
	selp.f64 	%fd252, %fd249, %fd251, %p144;
	mov.b64 	%rd163, %fd252;
	mov.b64 	{%r298, %r303}, %rd163;
	mov.b32 	%r304, 8;
	// begin inline asm
	shfl.sync.down.b32 %r297, %r298, %r304, %r315, %r316;
	// end inline asm
	// begin inline asm
	shfl.sync.down.b32 %r302, %r303, %r304, %r315, %r316;
	// end inline asm
	mov.b64 	%rd164, {%r297, %r302};
	mov.b64 	%fd253, %rd164;
	setp.gt.s32 	%p146, %r266, 23;
	setp.lt.f64 	%p147, %fd252, %fd253;
	selp.f64 	%fd254, %fd253, %fd252, %p147;
	selp.f64 	%fd255, %fd252, %fd254, %p146;
	mov.b64 	%rd165, %fd255;
	mov.b64 	{%r308, %r313}, %rd165;
	mov.b32 	%r314, 16;
	// begin inline asm
	shfl.sync.down.b32 %r307, %r308, %r314, %r315, %r316;
	// end inline asm
	// begin inline asm
	shfl.sync.down.b32 %r312, %r313, %r314, %r315, %r316;
	// end inline asm
	mov.b64 	%rd166, {%r307, %r312};
	mov.b64 	%fd256, %rd166;
	setp.gt.s32 	%p148, %r266, 15;
	setp.lt.f64 	%p149, %fd255, %fd256;
	selp.f64 	%fd26, %fd256, %fd255, %p149;
	selp.f64 	%fd380, %fd255, %fd26, %p148;
	setp.ne.s32 	%p150, %r266, 0;
	@%p150 bra 	$L__BB5_36;
	shr.u32 	%r317, %r13, 2;
	and.b32  	%r318, %r317, 248;
	mov.u32 	%r319, _ZZN3cub18CUB_300001_SM_10006detail6reduce28DeviceReduceSingleTileKernelINS2_10policy_hubIdjN4cuda3__47maximumIvEEE10Policy1000EPdSB_iS8_ddNS5_3std3__410__identityEEEvT0_T1_T2_T3_T4_T6_E12temp_storage;
	add.s32 	%r320, %r319, %r318;
	st.shared.f64 	[%r320+8], %fd26;
$L__BB5_36:
	bar.sync 	0;
	setp.ne.s32 	%p151, %r13, 0;
	@%p151 bra 	$L__BB5_72;
	ld.shared.f64 	%fd257, [_ZZN3cub18CUB_300001_SM_10006detail6reduce28DeviceReduceSingleTileKernelINS2_10policy_hubIdjN4cuda3__47maximumIvEEE10Policy1000EPdSB_iS8_ddNS5_3std3__410__identityEEEvT0_T1_T2_T3_T4_T6_E12temp_storage+16];
	setp.lt.f64 	%p152, %fd380, %fd257;
	selp.f64 	%fd258, %fd257, %fd380, %p152;
	ld.shared.f64 	%fd259, [_ZZN3cub18CUB_300001_SM_10006detail6reduce28DeviceReduceSingleTileKernelINS2_10policy_hubIdjN4cuda3__47maximumIvEEE10Policy1000EPdSB_iS8_ddNS5_3std3__410__identityEEEvT0_T1_T2_T3_T4_T6_E12temp_storage+24];
	setp.lt.f64 	%p153, %fd258, %fd259;
	selp.f64 	%fd260, %fd259, %fd258, %p153;
	ld.shared.f64 	%fd261, [_ZZN3cub18CUB_300001_SM_10006detail6reduce28DeviceReduceSingleTileKernelINS2_10policy_hubIdjN4cuda3__47maximumIvEEE10Policy1000EPdSB_iS8_ddNS5_3std3__410__identityEEEvT0_T1_T2_T3_T4_T6_E12temp_storage+32];
	setp.lt.f64 	%p154, %fd260, %fd261;
	selp.f64 	%fd262, %fd261, %fd260, %p154;
	ld.shared.f64 	%fd263, [_ZZN3cub18CUB_300001_SM_10006detail6reduce28DeviceReduceSingleTileKernelINS2_10policy_hubIdjN4cuda3__47maximumIvEEE10Policy1000EPdSB_iS8_ddNS5_3std3__410__identityEEEvT0_T1_T2_T3_T4_T6_E12temp_storage+40];
	setp.lt.f64 	%p155, %fd262, %fd263;
	selp.f64 	%fd264, %fd263, %fd262, %p155;
	ld.shared.f64 	%fd265, [_ZZN3cub18CUB_300001_SM_10006detail6reduce28DeviceReduceSingleTileKernelINS2_10policy_hubIdjN4cuda3__47maximumIvEEE10Policy1000EPdSB_iS8_ddNS5_3std3__410__identityEEEvT0_T1_T2_T3_T4_T6_E12temp_storage+48];
	setp.lt.f64 	%p156, %fd264, %fd265;
	selp.f64 	%fd266, %fd265, %fd264, %p156;
	ld.shared.f64 	%fd267, [_ZZN3cub18CUB_300001_SM_10006detail6reduce28DeviceReduceSingleTileKernelINS2_10policy_hubIdjN4cuda3__47maximumIvEEE10Policy1000EPdSB_iS8_ddNS5_3std3__410__identityEEEvT0_T1_T2_T3_T4_T6_E12temp_storage+56];
	setp.lt.f64 	%p157, %fd266, %fd267;
	selp.f64 	%fd268, %fd267, %fd266, %p157;
	ld.shared.f64 	%fd269, [_ZZN3cub18CUB_300001_SM_10006detail6reduce28DeviceReduceSingleTileKernelINS2_10policy_hubIdjN4cuda3__47maximumIvEEE10Policy1000EPdSB_iS8_ddNS5_3std3__410__identityEEEvT0_T1_T2_T3_T4_T6_E12temp_storage+64];
	setp.lt.f64 	%p158, %fd268, %fd269;
	selp.f64 	%fd380, %fd269, %fd268, %p158;
	bra.uni 	$L__BB5_72;
$L__BB5_38:
	setp.gt.s32 	%p3, %r68, 2047;
	@%p3 bra 	$L__BB5_56;
	mov.u32 	%r35, %tid.x;
	setp.ge.s32 	%p52, %r35, %r68;
	mov.f64 	%fd372, 0d0000000000000000;
	mov.u32 	%r462, %r35;
	@%p52 bra 	$L__BB5_41;
	mul.wide.u32 	%rd81, %r35, 8;
	add.s64 	%rd80, %rd15, %rd81;
	// begin inline asm
	ld.global.nc.u64 %rd79, [%rd80];
	// end inline asm
	mov.b64 	%fd372, %rd79;
	add.s32 	%r462, %r35, 256;
$L__BB5_41:
	setp.ge.s32 	%p53, %r462, %r68;
	@%p53 bra 	$L__BB5_47;
	not.b32 	%r133, %r462;
	add.s32 	%r38, %r68, %r133;
	and.b32  	%r134, %r38, 768;
	setp.eq.s32 	%p54, %r134, 768;
	@%p54 bra 	$L__BB5_45;
	mul.wide.u32 	%rd82, %r462, 8;
	add.s64 	%rd204, %rd15, %rd82;
	shr.u32 	%r135, %r38, 8;
	add.s32 	%r136, %r135, 1;
	and.b32  	%r137, %r136, 3;
	neg.s32 	%r460, %r137;
$L__BB5_44:
	.pragma "nounroll";
	// begin inline asm
	ld.global.nc.u64 %rd83, [%rd204];
	// end inline asm
	mov.b64 	%fd125, %rd83;
	setp.lt.f64 	%p55, %fd372, %fd125;
	selp.f64 	%fd372, %fd125, %fd372, %p55;
	add.s32 	%r462, %r462, 256;
	add.s64 	%rd204, %rd204, 2048;
	add.s32 	%r460, %r460, 1;
	setp.ne.s32 	%p56, %r460, 0;
	@%p56 bra 	$L__BB5_44;
$L__BB5_45:
	setp.lt.u32 	%p57, %r38, 768;
	@%p57 bra 	$L__BB5_47;
$L__BB5_46:
	mul.wide.s32 	%rd93, %r462, 8;
	add.s64 	%rd86, %rd15, %rd93;
	// begin inline asm
	ld.global.nc.u64 %rd85, [%rd86];
	// end inline asm
	mov.b64 	%fd126, %rd85;
	setp.lt.f64 	%p58, %fd372, %fd126;
	selp.f64 	%fd127, %fd126, %fd372, %p58;
	add.s64 	%rd88, %rd86, 2048;
	// begin inline asm
	ld.global.nc.u64 %rd87, [%rd88];
	// end inline asm
	mov.b64 	%fd128, %rd87;
	setp.lt.f64 	%p59, %fd127, %fd128;
	selp.f64 	%fd129, %fd128, %fd127, %p59;
	add.s64 	%rd90, %rd86, 4096;
	// begin inline asm
	ld.global.nc.u64 %rd89, [%rd90];
	// end inline asm
	mov.b64 	%fd130, %rd89;
	setp.lt.f64 	%p60, %fd129, %fd130;
	selp.f64 	%fd131, %fd130, %fd129, %p60;
	add.s64 	%rd92, %rd86, 6144;
	// begin inline asm
	ld.global.nc.u64 %rd91, [%rd92];
	// end inline asm
	mov.b64 	%fd132, %rd91;
	setp.lt.f64 	%p61, %fd131, %fd132;
	selp.f64 	%fd372, %fd132, %fd131, %p61;
	add.s32 	%r462, %r462, 1024;
	setp.lt.s32 	%p62, %r462, %r68;
	@%p62 bra 	$L__BB5_46;
$L__BB5_47:
	setp.lt.s32 	%p63, %r68, 256;
	@%p63 bra 	$L__BB5_52;
	// begin inline asm
	mov.u32 %r201, %laneid;
	// end inline asm
	mov.b64 	%rd104, %fd372;
	mov.b64 	{%r203, %r208}, %rd104;
	mov.b32 	%r209, 1;
	mov.b32 	%r250, 31;
	mov.b32 	%r251, -1;
	// begin inline asm
	shfl.sync.down.b32 %r202, %r203, %r209, %r250, %r251;
	// end inline asm
	// begin inline asm
	shfl.sync.down.b32 %r207, %r208, %r209, %r250, %r251;
	// end inline asm
	mov.b64 	%rd105, {%r202, %r207};
	mov.b64 	%fd180, %rd105;
	setp.gt.s32 	%p91, %r201, 30;
	setp.lt.f64 	%p92, %fd372, %fd180;
	selp.f64 	%fd181, %fd180, %fd372, %p92;
	selp.f64 	%fd182, %fd372, %fd181, %p91;
	mov.b64 	%rd106, %fd182;
	mov.b64 	{%r213, %r218}, %rd106;
	mov.b32 	%r219, 2;
	// begin inline asm
	shfl.sync.down.b32 %r212, %r213, %r219, %r250, %r251;
	// end inline asm
	// begin inline asm
	shfl.sync.down.b32 %r217, %r218, %r219, %r250, %r251;
	// end inline asm
	mov.b64 	%rd107, {%r212, %r217};
	mov.b64 	%fd183, %rd107;
	setp.gt.s32 	%p93, %r201, 29;
	setp.lt.f64 	%p94, %fd182, %fd183;
	selp.f64 	%fd184, %fd183, %fd182, %p94;
	selp.f64 	%fd185, %fd182, %fd184, %p93;
	mov.b64 	%rd108, %fd185;
	mov.b64 	{%r223, %r228}, %rd108;
	mov.b32 	%r229, 4;
	// begin inline asm
	shfl.sync.down.b32 %r222, %r223, %r229, %r250, %r251;
	// end inline asm
	// begin inline asm
	shfl.sync.down.b32 %r227, %r228, %r229, %r250, %r251;
	// end inline asm
	mov.b64 	%rd109, {%r222, %r227};
	mov.b64 	%fd186, %rd109;
	setp.gt.s32 	%p95, %r201, 27;
	setp.lt.f64 	%p96, %fd185, %fd186;
	selp.f64 	%fd187, %fd186, %fd185, %p96;
	selp.f64 	%fd188, %fd185, %fd187, %p95;
	mov.b64 	%rd110, %fd188;
	mov.b64 	{%r233, %r238}, %rd110;
	mov.b32 	%r239, 8;
	// begin inline asm
	shfl.sync.down.b32 %r232, %r233, %r239, %r250, %r251;
	// end inline asm
	// begin inline asm
	shfl.sync.down.b32 %r237, %r238, %r239, %r250, %r251;
	// end inline asm
	mov.b64 	%rd111, {%r232, %r237};
	mov.b64 	%fd189, %rd111;
	setp.gt.s32 	%p97, %r201, 23;
	setp.lt.f64 	%p98, %fd188, %fd189;
	selp.f64 	%fd190, %fd189, %fd188, %p98;
	selp.f64 	%fd191, %fd188, %fd190, %p97;
	mov.b64 	%rd112, %fd191;
	mov.b64 	{%r243, %r248}, %rd112;
	mov.b32 	%r249, 16;
	// begin inline asm
	shfl.sync.down.b32 %r242, %r243, %r249, %r250, %r251;
	// end inline asm
	// begin inline asm
	shfl.sync.down.b32 %r247, %r248, %r249, %r250, %r251;
	// end inline asm
	mov.b64 	%rd113, {%r242, %r247};
	mov.b64 	%fd192, %rd113;
	setp.gt.s32 	%p99, %r201, 15;
	setp.lt.f64 	%p100, %fd191, %fd192;
	selp.f64 	%fd38, %fd192, %fd191, %p100;
	selp.f64 	%fd380, %fd191, %fd38, %p99;
	setp.ne.s32 	%p101, %r201, 0;
	@%p101 bra 	$L__BB5_50;
	shr.u32 	%r252, %r35, 2;
	and.b32  	%r253, %r252, 248;
	mov.u32 	%r254, _ZZN3cub18CUB_300001_SM_10006detail6reduce28DeviceReduceSingleTileKernelINS2_10policy_hubIdjN4cuda3__47maximumIvEEE10Policy1000EPdSB_iS8_ddNS5_3std3__410__identityEEEvT0_T1_T2_T3_T4_T6_E12temp_storage;
	add.s32 	%r255, %r254, %r253;
	st.shared.f64 	[%r255+8], %fd38;
$L__BB5_50:
	bar.sync 	0;
	setp.ne.s32 	%p102, %r35, 0;
	@%p102 bra 	$L__BB5_72;
	ld.shared.f64 	%fd193, [_ZZN3cub18CUB_300001_SM_10006detail6reduce28DeviceReduceSingleTileKernelINS2_10policy_hubIdjN4cuda3__47maximumIvEEE10Policy1000EPdSB_iS8_ddNS5_3std3__410__identityEEEvT0_T1_T2_T3_T4_T6_E12temp_storage+16];
	setp.lt.f64 	%p103, %fd380, %fd193;
	selp.f64 	%fd194, %fd193, %fd380, %p103;
	ld.shared.f64 	%fd195, [_ZZN3cub18CUB_300001_SM_10006detail6reduce28DeviceReduceSingleTileKernelINS2_10policy_hubIdjN4cuda3__47maximumIvEEE10Policy1000EPdSB_iS8_ddNS5_3std3__410__identityEEEvT0_T1_T2_T3_T4_T6_E12temp_storage+24];
	setp.lt.f64 	%p104, %fd194, %fd195;
	selp.f64 	%fd196, %fd195, %fd194, %p104;
	ld.shared.f64 	%fd197, [_ZZN3cub18CUB_300001_SM_10006detail6reduce28DeviceReduceSingleTileKernelINS2_10policy_hubIdjN4cuda3__47maximumIvEEE10Policy1000EPdSB_iS8_ddNS5_3std3__410__identityEEEvT0_T1_T2_T3_T4_T6_E12temp_storage+32];
	setp.lt.f64 	%p105, %fd196, %fd197;
	selp.f64 	%fd198, %fd197, %fd196, %p105;
	ld.shared.f64 	%fd199, [_ZZN3cub18CUB_300001_SM_10006detail6reduce28DeviceReduceSingleTileKernelINS2_10policy_hubIdjN4cuda3__47maximumIvEEE10Policy1000EPdSB_iS8_ddNS5_3std3__410__identityEEEvT0_T1_T2_T3_T4_T6_E12temp_storage+40];
	setp.lt.f64 	%p106, %fd198, %fd199;
	selp.f64 	%fd200, %fd199, %fd198, %p106;
	ld.shared.f64 	%fd201, [_ZZN3cub18CUB_300001_SM_10006detail6reduce28DeviceReduceSingleTileKernelINS2_10policy_hubIdjN4cuda3__47maximumIvEEE10Policy1000EPdSB_iS8_ddNS5_3std3__410__identityEEEvT0_T1_T2_T3_T4_T6_E12temp_storage+48];
	setp.lt.f64 	%p107, %fd200, %fd201;
	selp.f64 	%fd202, %fd201, %fd200, %p107;
	ld.shared.f64 	%fd203, [_ZZN3cub18CUB_300001_SM_10006detail6reduce28DeviceReduceSingleTileKernelINS2_10policy_hubIdjN4cuda3__47maximumIvEEE10Policy1000EPdSB_iS8_ddNS5_3std3__410__identityEEEvT0_T1_T2_T3_T4_T6_E12temp_storage+56];
	setp.lt.f64 	%p108, %fd202, %fd203;
	selp.f64 	%fd204, %fd203, %fd202, %p108;
	ld.shared.f64 	%fd205, [_ZZN3cub18CUB_300001_SM_10006detail6reduce28DeviceReduceSingleTileKernelINS2_10policy_hubIdjN4cuda3__47maximumIvEEE10Policy1000EPdSB_iS8_ddNS5_3std3__410__identityEEEvT0_T1_T2_T3_T4_T6_E12temp_storage+64];
	setp.lt.f64 	%p109, %fd204, %fd205;
	selp.f64 	%fd380, %fd205, %fd204, %p109;
	bra.uni 	$L__BB5_72;
$L__BB5_52:
	// begin inline asm
	mov.u32 %r138, %laneid;
	// end inline asm
	and.b32  	%r189, %r35, 992;
	add.s32 	%r190, %r189, 32;
	setp.gt.s32 	%p64, %r190, %r68;
	not.b32 	%r191, %r189;
	add.s32 	%r192, %r68, %r191;
	selp.b32 	%r187, %r192, 31, %p64;
	mov.b64 	%rd94, %fd372;
	mov.b64 	{%r140, %r145}, %rd94;
	mov.b32 	%r146, 1;
	mov.b32 	%r188, -1;
	// begin inline asm
	shfl.sync.down.b32 %r139, %r140, %r146, %r187, %r188;
	// end inline asm
	// begin inline asm
	shfl.sync.down.b32 %r144, %r145, %r146, %r187, %r188;
	// end inline asm
	mov.b64 	%rd95, {%r139, %r144};
	mov.b64 	%fd133, %rd95;
	setp.lt.s32 	%p65, %r138, %r187;
	setp.lt.f64 	%p66, %fd372, %fd133;
	selp.f64 	%fd134, %fd133, %fd372, %p66;
	selp.f64 	%fd135, %fd134, %fd372, %p65;
	mov.b64 	%rd96, %fd135;
	mov.b64 	{%r150, %r155}, %rd96;
	mov.b32 	%r156, 2;
	// begin inline asm
	shfl.sync.down.b32 %r149, %r150, %r156, %r187, %r188;
	// end inline asm
	// begin inline asm
	shfl.sync.down.b32 %r154, %r155, %r156, %r187, %r188;
	// end inline asm
	mov.b64 	%rd97, {%r149, %r154};
	mov.b64 	%fd136, %rd97;
	add.s32 	%r193, %r138, 2;
	setp.gt.s32 	%p67, %r193, %r187;
	setp.lt.f64 	%p68, %fd135, %fd136;
	selp.f64 	%fd137, %fd136, %fd135, %p68;
	selp.f64 	%fd138, %fd135, %fd137, %p67;
	mov.b64 	%rd98, %fd138;
	mov.b64 	{%r160, %r165}, %rd98;
	mov.b32 	%r166, 4;
	// begin inline asm
	shfl.sync.down.b32 %r159, %r160, %r166, %r187, %r188;
	// end inline asm
	// begin inline asm
	shfl.sync.down.b32 %r164, %r165, %r166, %r187, %r188;
	// end inline asm
	mov.b64 	%rd99, {%r159, %r164};
	mov.b64 	%fd139, %rd99;
	add.s32 	%r194, %r138, 4;
	setp.gt.s32 	%p69, %r194, %r187;
	setp.lt.f64 	%p70, %fd138, %fd139;
	selp.f64 	%fd140, %fd139, %fd138, %p70;
	selp.f64 	%fd141, %fd138, %fd140, %p69;
	mov.b64 	%rd100, %fd141;
	mov.b64 	{%r170, %r175}, %rd100;
	mov.b32 	%r176, 8;
	// begin inline asm
	shfl.sync.down.b32 %r169, %r170, %r176, %r187, %r188;
	// end inline asm
	// begin inline asm
	shfl.sync.down.b32 %r174, %r175, %r176, %r187, %r188;
	// end inline asm
	mov.b64 	%rd101, {%r169, %r174};
	mov.b64 	%fd142, %rd101;
	add.s32 	%r195, %r138, 8;
	setp.gt.s32 	%p71, %r195, %r187;
	setp.lt.f64 	%p72, %fd141, %fd142;
	selp.f64 	%fd143, %fd142, %fd141, %p72;
	selp.f64 	%fd144, %fd141, %fd143, %p71;
	mov.b64 	%rd102, %fd144;
	mov.b64 	{%r180, %r185}, %rd102;
	mov.b32 	%r186, 16;
	// begin inline asm
	shfl.sync.down.b32 %r179, %r180, %r186, %r187, %r188;
	// end inline asm
	// begin inline asm
	shfl.sync.down.b32 %r184, %r185, %r186, %r187, %r188;
	// end inline asm
	mov.b64 	%rd103, {%r179, %r184};
	mov.b64 	%fd145, %rd103;
	add.s32 	%r196, %r138, 16;
	setp.gt.s32 	%p73, %r196, %r187;
	setp.lt.f64 	%p74, %fd144, %fd145;
	selp.f64 	%fd146, %fd145, %fd144, %p74;
	selp.f64 	%fd380, %fd144, %fd146, %p73;
	setp.ne.s32 	%p75, %r138, 0;
	@%p75 bra 	$L__BB5_54;
	shr.u32 	%r197, %r35, 2;
	and.b32  	%r198, %r197, 248;
	mov.u32 	%r199, _ZZN3cub18CUB_300001_SM_10006detail6reduce28DeviceReduceSingleTileKernelINS2_10policy_hubIdjN4cuda3__47maximumIvEEE10Policy1000EPdSB_iS8_ddNS5_3std3__410__identityEEEvT0_T1_T2_T3_T4_T6_E12temp_storage;
	add.s32 	%r200, %r199, %r198;
	st.shared.f64 	[%r200+8], %fd380;
$L__BB5_54:
	bar.sync 	0;
	setp.ne.s32 	%p76, %r35, 0;
	@%p76 bra 	$L__BB5_72;
	setp.gt.s32 	%p77, %r68, 32;
	ld.shared.f64 	%fd147, [_ZZN3cub18CUB_300001_SM_10006detail6reduce28DeviceReduceSingleTileKernelINS2_10policy_hubIdjN4cuda3__47maximumIvEEE10Policy1000EPdSB_iS8_ddNS5_3std3__410__identityEEEvT0_T1_T2_T3_T4_T6_E12temp_storage+16];
	setp.lt.f64 	%p78, %fd380, %fd147;
	selp.f64 	%fd149, %fd147, %fd380, %p78;
	selp.f64 	%fd150, %fd149, %fd380, %p77;
	setp.gt.s32 	%p79, %r68, 64;
	ld.shared.f64 	%fd152, [_ZZN3cub18CUB_300001_SM_10006detail6reduce28DeviceReduceSingleTileKernelINS2_10policy_hubIdjN4cuda3__47maximumIvEEE10Policy1000EPdSB_iS8_ddNS5_3std3__410__identityEEEvT0_T1_T2_T3_T4_T6_E12temp_storage+24];
	setp.lt.f64 	%p80, %fd150, %fd152;
	selp.f64 	%fd154, %fd152, %fd150, %p80;
	selp.f64 	%fd155, %fd154, %fd150, %p79;
	setp.gt.s32 	%p81, %r68, 96;
	ld.shared.f64 	%fd157, [_ZZN3cub18CUB_300001_SM_10006detail6reduce28DeviceReduceSingleTileKernelINS2_10policy_hubIdjN4cuda3__47maximumIvEEE10Policy1000EPdSB_iS8_ddNS5_3std3__410__identityEEEvT0_T1_T2_T3_T4_T6_E12temp_storage+32];
	setp.lt.f64 	%p82, %fd155, %fd157;
	selp.f64 	%fd159, %fd157, %fd155, %p82;
	selp.f64 	%fd160, %fd159, %fd155, %p81;
	setp.gt.s32 	%p83, %r68, 128;
	ld.shared.f64 	%fd162, [_ZZN3cub18CUB_300001_SM_10006detail6reduce28DeviceReduceSingleTileKernelINS2_10policy_hubIdjN4cuda3__47maximumIvEEE10Policy1000EPdSB_iS8_ddNS5_3std3__410__identityEEEvT0_T1_T2_T3_T4_T6_E12temp_storage+40];
	setp.lt.f64 	%p84, %fd160, %fd162;
	selp.f64 	%fd164, %fd162, %fd160, %p84;
	selp.f64 	%fd165, %fd164, %fd160, %p83;
	setp.gt.s32 	%p85, %r68, 160;
	ld.shared.f64 	%fd167, [_ZZN3cub18CUB_300001_SM_10006detail6reduce28DeviceReduceSingleTileKernelINS2_10policy_hubIdjN4cuda3__47maximumIvEEE10Policy1000EPdSB_iS8_ddNS5_3std3__410__identityEEEvT0_T1_T2_T3_T4_T6_E12temp_storage+48];
	setp.lt.f64 	%p86, %fd165, %fd167;
	selp.f64 	%fd169, %fd167, %fd165, %p86;
	selp.f64 	%fd170, %fd169, %fd165, %p85;
	setp.gt.s32 	%p87, %r68, 192;
	ld.shared.f64 	%fd172, [_ZZN3cub18CUB_300001_SM_10006detail6reduce28DeviceReduceSingleTileKernelINS2_10policy_hubIdjN4cuda3__47maximumIvEEE10Policy1000EPdSB_iS8_ddNS5_3std3__410__identityEEEvT0_T1_T2_T3_T4_T6_E12temp_storage+56];
	setp.lt.f64 	%p88, %fd170, %fd172;
	selp.f64 	%fd174, %fd172, %fd170, %p88;
	selp.f64 	%fd175, %fd174, %fd170, %p87;
	setp.gt.s32 	%p89, %r68, 224;
	ld.shared.f64 	%fd177, [_ZZN3cub18CUB_300001_SM_10006detail6reduce28DeviceReduceSingleTileKernelINS2_10policy_hubIdjN4cuda3__47maximumIvEEE10Policy1000EPdSB_iS8_ddNS5_3std3__410__identityEEEvT0_T1_T2_T3_T4_T6_E12temp_storage+64];
	setp.lt.f64 	%p90, %fd175, %fd177;
	selp.f64 	%fd179, %fd177, %fd175, %p90;
	selp.f64 	%fd380, %fd179, %fd175, %p89;
	bra.uni 	$L__BB5_72;
$L__BB5_56:
	mov.u32 	%r47, %tid.x;
	mul.wide.u32 	%rd34, %r47, 8;
	add.s64 	%rd19, %rd15, %rd34;
	// begin inline asm
	ld.global.nc.u64 %rd18, [%rd19];
	// end inline asm
	mov.b64 	%fd59, %rd18;
	add.s64 	%rd21, %rd19, 2048;
	// begin inline asm
	ld.global.nc.u64 %rd20, [%rd21];
	// end inline asm
	mov.b64 	%fd60, %rd20;
	add.s64 	%rd23, %rd19, 4096;
	// begin inline asm
	ld.global.nc.u64 %rd22, [%rd23];
	// end inline asm
	mov.b64 	%fd61, %rd22;
	add.s64 	%rd25, %rd19, 6144;
	// begin inline asm
	ld.global.nc.u64 %rd24, [%rd25];
	// end inline asm
	mov.b64 	%fd62, %rd24;
	add.s64 	%rd27, %rd19, 8192;
	// begin inline asm
	ld.global.nc.u64 %rd26, [%rd27];
	// end inline asm
	mov.b64 	%fd63, %rd26;
	add.s64 	%rd29, %rd19, 10240;
	// begin inline asm
	ld.global.nc.u64 %rd28, [%rd29];
	// end inline asm
	mov.b64 	%fd64, %rd28;
	add.s64 	%rd31, %rd19, 12288;
	// begin inline asm
	ld.global.nc.u64 %rd30, [%rd31];
	// end inline asm
	mov.b64 	%fd65, %rd30;
	add.s64 	%rd33, %rd19, 14336;
	// begin inline asm
	ld.global.nc.u64 %rd32, [%rd33];
	// end inline asm
	mov.b64 	%fd66, %rd32;
	setp.lt.f64 	%p4, %fd59, %fd60;
	selp.f64 	%fd67, %fd60, %fd59, %p4;
	setp.lt.f64 	%p5, %fd67, %fd61;
	selp.f64 	%fd68, %fd61, %fd67, %p5;
	setp.lt.f64 	%p6, %fd68, %fd62;
	selp.f64 	%fd69, %fd62, %fd68, %p6;
	setp.lt.f64 	%p7, %fd69, %fd63;
	selp.f64 	%fd70, %fd63, %fd69, %p7;
	setp.lt.f64 	%p8, %fd70, %fd64;
	selp.f64 	%fd71, %fd64, %fd70, %p8;
	setp.lt.f64 	%p9, %fd71, %fd65;
	selp.f64 	%fd72, %fd65, %fd71, %p9;
	setp.lt.f64 	%p10, %fd72, %fd66;
	selp.f64 	%fd379, %fd66, %fd72, %p10;
	setp.lt.u32 	%p11, %r68, 4096;
	mov.b32 	%r465, 2048;
	@%p11 bra 	$L__BB5_60;
	add.s32 	%r48, %r68, -2048;
	mov.b32 	%r465, 2048;
$L__BB5_58:
	mul.wide.s32 	%rd51, %r465, 8;
	add.s64 	%rd36, %rd19, %rd51;
	// begin inline asm
	ld.global.nc.u64 %rd35, [%rd36];
	// end inline asm
	mov.b64 	%fd73, %rd35;
	add.s64 	%rd38, %rd36, 2048;
	// begin inline asm
	ld.global.nc.u64 %rd37, [%rd38];
	// end inline asm
	mov.b64 	%fd74, %rd37;
	add.s64 	%rd40, %rd36, 4096;
	// begin inline asm
	ld.global.nc.u64 %rd39, [%rd40];
	// end inline asm
	mov.b64 	%fd75, %rd39;
	add.s64 	%rd42, %rd36, 6144;
	// begin inline asm
	ld.global.nc.u64 %rd41, [%rd42];
	// end inline asm
	mov.b64 	%fd76, %rd41;
	add.s64 	%rd44, %rd36, 8192;
	// begin inline asm
	ld.global.nc.u64 %rd43, [%rd44];
	// end inline asm
	mov.b64 	%fd77, %rd43;
	add.s64 	%rd46, %rd36, 10240;
	// begin inline asm
	ld.global.nc.u64 %rd45, [%rd46];
	// end inline asm
	mov.b64 	%fd78, %rd45;
	add.s64 	%rd48, %rd36, 12288;
	// begin inline asm
	ld.global.nc.u64 %rd47, [%rd48];
	// end inline asm
	mov.b64 	%fd79, %rd47;
	add.s64 	%rd50, %rd36, 14336;
	// begin inline asm
	ld.global.nc.u64 %rd49, [%rd50];
	// end inline asm
	mov.b64 	%fd80, %rd49;
	setp.lt.f64 	%p12, %fd379, %fd73;
	selp.f64 	%fd81, %fd73, %fd379, %p12;
	setp.lt.f64 	%p13, %fd81, %fd74;
	selp.f64 	%fd82, %fd74, %fd81, %p13;
	setp.lt.f64 	%p14, %fd82, %fd75;
	selp.f64 	%fd83, %fd75, %fd82, %p14;
	setp.lt.f64 	%p15, %fd83, %fd76;
	selp.f64 	%fd84, %fd76, %fd83, %p15;
	setp.lt.f64 	%p16, %fd84, %fd77;
	selp.f64 	%fd85, %fd77, %fd84, %p16;
	setp.lt.f64 	%p17, %fd85, %fd78;
	selp.f64 	%fd86, %fd78, %fd85, %p17;
	setp.lt.f64 	%p18, %fd86, %fd79;
	selp.f64 	%fd87, %fd79, %fd86, %p18;
	setp.lt.f64 	%p19, %fd87, %fd80;
	selp.f64 	%fd379, %fd80, %fd87, %p19;
	sub.s32 	%r71, %r68, %r465;
	setp.lt.s32 	%p20, %r71, 2048;
	@%p20 bra 	$L__BB5_68;
	add.s32 	%r465, %r465, 2048;
	setp.le.s32 	%p21, %r465, %r48;
	@%p21 bra 	$L__BB5_58;
$L__BB5_60:
	setp.le.s32 	%p22, %r68, %r465;
	@%p22 bra 	$L__BB5_68;
	sub.s32 	%r52, %r68, %r465;
	setp.ge.s32 	%p23, %r47, %r52;
	@%p23 bra 	$L__BB5_68;
	not.b32 	%r72, %r47;
	add.s32 	%r73, %r68, %r72;
	sub.s32 	%r53, %r73, %r465;
	and.b32  	%r74, %r53, 768;
	setp.eq.s32 	%p24, %r74, 768;
	mov.u32 	%r469, %r47;
	@%p24 bra 	$L__BB5_65;
	add.s32 	%r467, %r47, %r465;
	shr.u32 	%r75, %r53, 8;
	add.s32 	%r76, %r75, 1;
	and.b32  	%r77, %r76, 3;
	neg.s32 	%r466, %r77;
	mov.u32 	%r469, %r47;
$L__BB5_64:
	.pragma "nounroll";
	mul.wide.u32 	%rd54, %r467, 8;
	add.s64 	%rd53, %rd15, %rd54;
	// begin inline asm
	ld.global.nc.u64 %rd52, [%rd53];
	// end inline asm
	mov.b64 	%fd89, %rd52;
	setp.lt.f64 	%p25, %fd379, %fd89;
	selp.f64 	%fd379, %fd89, %fd379, %p25;
	add.s32 	%r469, %r469, 256;
	add.s32 	%r467, %r467, 256;
	add.s32 	%r466, %r466, 1;
	setp.ne.s32 	%p26, %r466, 0;
	@%p26 bra 	$L__BB5_64;
$L__BB5_65:
	setp.lt.u32 	%p27, %r53, 768;
	@%p27 bra 	$L__BB5_68;
	cvt.u64.u32 	%rd55, %r469;
	cvt.u64.u32 	%rd56, %r465;
	add.s64 	%rd57, %rd55, %rd56;
	shl.b64 	%rd58, %rd57, 3;
	add.s64 	%rd59, %rd58, %rd15;
	add.s64 	%rd205, %rd59, 4096;
	add.s32 	%r470, %r469, %r465;
$L__BB5_67:
	mul.wide.u32 	%rd68, %r470, 8;
	add.s64 	%rd61, %rd15, %rd68;
	// begin inline asm
	ld.global.nc.u64 %rd60, [%rd61];
	// end inline asm
	mov.b64 	%fd90, %rd60;
	setp.lt.f64 	%p28, %fd379, %fd90;
	selp.f64 	%fd91, %fd90, %fd379, %p28;
	add.s64 	%rd63, %rd205, -2048;
	// begin inline asm
	ld.global.nc.u64 %rd62, [%rd63];
	// end inline asm
	mov.b64 	%fd92, %rd62;
	setp.lt.f64 	%p29, %fd91, %fd92;
	selp.f64 	%fd93, %fd92, %fd91, %p29;
	// begin inline asm
	ld.global.nc.u64 %rd64, [%rd205];
	// end inline asm
	mov.b64 	%fd94, %rd64;
	setp.lt.f64 	%p30, %fd93, %fd94;
	selp.f64 	%fd95, %fd94, %fd93, %p30;
	add.s64 	%rd67, %rd205, 2048;
	// begin inline asm
	ld.global.nc.u64 %rd66, [%rd67];
	// end inline asm
	mov.b64 	%fd96, %rd66;
	setp.lt.f64 	%p31, %fd95, %fd96;
	selp.f64 	%fd379, %fd96, %fd95, %p31;
	add.s32 	%r469, %r469, 1024;
	add.s64 	%rd205, %rd205, 8192;
	add.s32 	%r470, %r470, 1024;
	setp.lt.s32 	%p32, %r469, %r52;
	@%p32 bra 	$L__BB5_67;
$L__BB5_68:
	// begin inline asm
	mov.u32 %r78, %laneid;
	// end inline asm
	mov.b64 	%rd69, %fd379;
	mov.b64 	{%r80, %r85}, %rd69;
	mov.b32 	%r86, 1;
	mov.b32 	%r127, 31;
	mov.b32 	%r128, -1;
	// begin inline asm
	shfl.sync.down.b32 %r79, %r80, %r86, %r127, %r128;
	// end inline asm
	// begin inline asm
	shfl.sync.down.b32 %r84, %r85, %r86, %r127, %r128;
	// end inline asm
	mov.b64 	%rd70, {%r79, %r84};
	mov.b64 	%fd97, %rd70;
	setp.gt.s32 	%p33, %r78, 30;
	setp.lt.f64 	%p34, %fd379, %fd97;
	selp.f64 	%fd98, %fd97, %fd379, %p34;
	selp.f64 	%fd99, %fd379, %fd98, %p33;
	mov.b64 	%rd71, %fd99;
	mov.b64 	{%r90, %r95}, %rd71;
	mov.b32 	%r96, 2;
	// begin inline asm
	shfl.sync.down.b32 %r89, %r90, %r96, %r127, %r128;
	// end inline asm
	// begin inline asm
	shfl.sync.down.b32 %r94, %r95, %r96, %r127, %r128;
	// end inline asm
	mov.b64 	%rd72, {%r89, %r94};
	mov.b64 	%fd100, %rd72;
	setp.gt.s32 	%p35, %r78, 29;
	setp.lt.f64 	%p36, %fd99, %fd100;
	selp.f64 	%fd101, %fd100, %fd99, %p36;
	selp.f64 	%fd102, %fd99, %fd101, %p35;
	mov.b64 	%rd73, %fd102;
	mov.b64 	{%r100, %r105}, %rd73;
	mov.b32 	%r106, 4;
	// begin inline asm
	shfl.sync.down.b32 %r99, %r100, %r106, %r127, %r128;
	// end inline asm
	// begin inline asm
	shfl.sync.down.b32 %r104, %r105, %r106, %r127, %r128;
	// end inline asm
	mov.b64 	%rd74, {%r99, %r104};
	mov.b64 	%fd103, %rd74;
	setp.gt.s32 	%p37, %r78, 27;
	setp.lt.f64 	%p38, %fd102, %fd103;
	selp.f64 	%fd104, %fd103, %fd102, %p38;
	selp.f64 	%fd105, %fd102, %fd104, %p37;
	mov.b64 	%rd75, %fd105;
	mov.b64 	{%r110, %r115}, %rd75;
	mov.b32 	%r116, 8;
	// begin inline asm
	shfl.sync.down.b32 %r109, %r110, %r116, %r127, %r128;
	// end inline asm
	// begin inline asm
	shfl.sync.down.b32 %r114, %r115, %r116, %r127, %r128;
	// end inline asm
	mov.b64 	%rd76, {%r109, %r114};
	mov.b64 	%fd106, %rd76;
	setp.gt.s32 	%p39, %r78, 23;
	setp.lt.f64 	%p40, %fd105, %fd106;
	selp.f64 	%fd107, %fd106, %fd105, %p40;
	selp.f64 	%fd108, %fd105, %fd107, %p39;
	mov.b64 	%rd77, %fd108;
	mov.b64 	{%r120, %r125}, %rd77;
	mov.b32 	%r126, 16;
	// begin inline asm
	shfl.sync.down.b32 %r119, %r120, %r126, %r127, %r128;
	// end inline asm
	// begin inline asm
	shfl.sync.down.b32 %r124, %r125, %r126, %r127, %r128;
	// end inline asm
	mov.b64 	%rd78, {%r119, %r124};
	mov.b64 	%fd109, %rd78;
	setp.gt.s32 	%p41, %r78, 15;
	setp.lt.f64 	%p42, %fd108, %fd109;
	selp.f64 	%fd54, %fd109, %fd108, %p42;
	selp.f64 	%fd380, %fd108, %fd54, %p41;
	setp.ne.s32 	%p43, %r78, 0;
	@%p43 bra 	$L__BB5_70;
	shr.u32 	%r129, %r47, 2;
	and.b32  	%r130, %r129, 248;
	mov.u32 	%r131, _ZZN3cub18CUB_300001_SM_10006detail6reduce28DeviceReduceSingleTileKernelINS2_10policy_hubIdjN4cuda3__47maximumIvEEE10Policy1000EPdSB_iS8_ddNS5_3std3__410__identityEEEvT0_T1_T2_T3_T4_T6_E12temp_storage;
	add.s32 	%r132, %r131, %r130;
	st.shared.f64 	[%r132+8], %fd54;
$L__BB5_70:
	bar.sync 	0;
	setp.ne.s32 	%p44, %r47, 0;
	@%p44 bra 	$L__BB5_72;
	ld.shared.f64 	%fd110, [_ZZN3cub18CUB_300001_SM_10006detail6reduce28DeviceReduceSingleTileKernelINS2_10policy_hubIdjN4cuda3__47maximumIvEEE10Policy1000EPdSB_iS8_ddNS5_3std3__410__identityEEEvT0_T1_T2_T3_T4_T6_E12temp_storage+16];
	setp.lt.f64 	%p45, %fd380, %fd110;
	selp.f64 	%fd111, %fd110, %fd380, %p45;
	ld.shared.f64 	%fd112, [_ZZN3cub18CUB_300001_SM_10006detail6reduce28DeviceReduceSingleTileKernelINS2_10policy_hubIdjN4cuda3__47maximumIvEEE10Policy1000EPdSB_iS8_ddNS5_3std3__410__identityEEEvT0_T1_T2_T3_T4_T6_E12temp_storage+24];
	setp.lt.f64 	%p46, %fd111, %fd112;
	selp.f64 	%fd113, %fd112, %fd111, %p46;
	ld.shared.f64 	%fd114, [_ZZN3cub18CUB_300001_SM_10006detail6reduce28DeviceReduceSingleTileKernelINS2_10policy_hubIdjN4cuda3__47maximumIvEEE10Policy1000EPdSB_iS8_ddNS5_3std3__410__identityEEEvT0_T1_T2_T3_T4_T6_E12temp_storage+32];
	setp.lt.f64 	%p47, %fd113, %fd114;
	selp.f64 	%fd115, %fd114, %fd113, %p47;
	ld.shared.f64 	%fd116, [_ZZN3cub18CUB_300001_SM_10006detail6reduce28DeviceReduceSingleTileKernelINS2_10policy_hubIdjN4cuda3__47maximumIvEEE10Policy1000EPdSB_iS8_ddNS5_3std3__410__identityEEEvT0_T1_T2_T3_T4_T6_E12temp_storage+40];
	setp.lt.f64 	%p48, %fd115, %fd116;
	selp.f64 	%fd117, %fd116, %fd115, %p48;
	ld.shared.f64 	%fd118, [_ZZN3cub18CUB_300001_SM_10006detail6reduce28DeviceReduceSingleTileKernelINS2_10policy_hubIdjN4cuda3__47maximumIvEEE10Policy1000EPdSB_iS8_ddNS5_3std3__410__identityEEEvT0_T1_T2_T3_T4_T6_E12temp_storage+48];
	setp.lt.f64 	%p49, %fd117, %fd118;
	selp.f64 	%fd119, %fd118, %fd117, %p49;
	ld.shared.f64 	%fd120, [_ZZN3cub18CUB_300001_SM_10006detail6reduce28DeviceReduceSingleTileKernelINS2_10policy_hubIdjN4cuda3__47maximumIvEEE10Policy1000EPdSB_iS8_ddNS5_3std3__410__identityEEEvT0_T1_T2_T3_T4_T6_E12temp_storage+56];
	setp.lt.f64 	%p50, %fd119, %fd120;
	selp.f64 	%fd121, %fd120, %fd119, %p50;
	ld.shared.f64 	%fd122, [_ZZN3cub18CUB_300001_SM_10006detail6reduce28DeviceReduceSingleTileKernelINS2_10policy_hubIdjN4cuda3__47maximumIvEEE10Policy1000EPdSB_iS8_ddNS5_3std3__410__identityEEEvT0_T1_T2_T3_T4_T6_E12temp_storage+64];
	setp.lt.f64 	%p51, %fd121, %fd122;
	selp.f64 	%fd380, %fd122, %fd121, %p51;
$L__BB5_72:
	mov.u32 	%r444, %tid.x;
	setp.ne.s32 	%p217, %r444, 0;
	@%p217 bra 	$L__BB5_74;
	setp.lt.f64 	%p218, %fd58, %fd380;
	selp.f64 	%fd353, %fd380, %fd58, %p218;
	st.global.f64 	[%rd1], %fd353;
$L__BB5_74:
	ret;

}


// ===== COMPILED SASS (sm_100) =====

	.target	sm_100

	.elftype	@"ET_EXEC"


//--------------------- .note.nv.tkinfo           --------------------------
	.section	.note.nv.tkinfo,"",@"SHT_NOTE"
	.sectionflags	@"SHF_NOTE_NV_TKINFO"
	.tkinfo
        /*0018*/ 	.word	0x00000002
        /*0030*/ 	.string	""
        /*0030*/ 	.string	"ptxas"
        /*0030*/ 	.string	"Cuda compilation tools, release 13.0, V13.0.88"
        /*0030*/ 	.string	"Build cuda_13.0.r13.0/compiler.36424714_0"
        /*0030*/ 	.string	"-arch sm_100 -m 64 "



//--------------------- .note.nv.cuinfo           --------------------------
	.section	.note.nv.cuinfo,"",@"SHT_NOTE"
	.sectionflags	@"SHF_NOTE_NV_CUINFO"
        /*0018*/ 	.short	0x0002
        /*001a*/ 	.short	0x0064
        /*001c*/ 	.short	0x0082
	.zero		2


//--------------------- .nv.info                  --------------------------
	.section	.nv.info,"",@"SHT_CUDA_INFO"
	.align	4


	//----- nvinfo : EIATTR_REGCOUNT
	.align		4
        /*0000*/ 	.byte	0x04, 0x2f
        /*0002*/ 	.short	(.L_41 - .L_40)
	.align		4
.L_40:
        /*0004*/ 	.word	index@(_Z4calcPdS_i)
        /*0008*/ 	.word	0x00000010


	//----- nvinfo : EIATTR_FRAME_SIZE
	.align		4
.L_41:
        /*000c*/ 	.byte	0x04, 0x11
        /*000e*/ 	.short	(.L_43 - .L_42)
	.align		4
.L_42:
        /*0010*/ 	.word	index@(_Z4calcPdS_i)
        /*0014*/ 	.word	0x00000000


	//----- nvinfo : EIATTR_REGCOUNT
	.align		4
.L_43:
        /*0018*/ 	.byte	0x04, 0x2f
        /*001a*/ 	.short	(.L_45 - .L_44)
	.align		4
.L_44:
        /*001c*/ 	.word	index@(_Z9findErrorPdS_S_m)
        /*0020*/ 	.word	0x0000000c


	//----- nvinfo : EIATTR_FRAME_SIZE
	.align		4
.L_45:
        /*0024*/ 	.byte	0x04, 0x11
        /*0026*/ 	.short	(.L_47 - .L_46)
	.align		4
.L_46:
        /*0028*/ 	.word	index@(_Z9findErrorPdS_S_m)
        /*002c*/ 	.word	0x00000000


	//----- nvinfo : EIATTR_REGCOUNT
	.align		4
.L_47:
        /*0030*/ 	.byte	0x04, 0x2f
        /*0032*/ 	.short	(.L_49 - .L_48)
	.align		4
.L_48:
        /*0034*/ 	.word	index@(_ZN3cub18CUB_300001_SM_10006detail11EmptyKernelIvEEvv)
        /*0038*/ 	.word	0x00000004


	//----- nvinfo : EIATTR_FRAME_SIZE
	.align		4
.L_49:
        /*003c*/ 	.byte	0x04, 0x11
        /*003e*/ 	.short	(.L_51 - .L_50)
	.align		4
.L_50:
        /*0040*/ 	.word	index@(_ZN3cub18CUB_300001_SM_10006detail11EmptyKernelIvEEvv)
        /*0044*/ 	.word	0x00000000


	//----- nvinfo : EIATTR_REGCOUNT
	.align		4
.L_51:
        /*0048*/ 	.byte	0x04, 0x2f
        /*004a*/ 	.short	(.L_53 - .L_52)
	.align		4
.L_52:
        /*004c*/ 	.word	index@(_ZN3cub18CUB_300001_SM_10006detail6reduce28DeviceReduceSingleTileKernelINS2_10policy_hubIdjN4cuda3__47maximumIvEEE10Policy1000EPdSB_jS8_ddNS5_3std3__410__identityEEEvT0_T1_T2_T3_T4_T6_)
        /*0050*/ 	.word	0x0000002c


	//----- nvinfo : EIATTR_FRAME_SIZE
	.align		4
.L_53:
        /*0054*/ 	.byte	0x04, 0x11
        /*0056*/ 	.short	(.L_55 - .L_54)
	.align		4
.L_54:
        /*0058*/ 	.word	index@(_ZN3cub18CUB_300001_SM_10006detail6reduce28DeviceReduceSingleTileKernelINS2_10policy_hubIdjN4cuda3__47maximumIvEEE10Policy1000EPdSB_jS8_ddNS5_3std3__410__identityEEEvT0_T1_T2_T3_T4_T6_)
        /*005c*/ 	.word	0x00000000


	//----- nvinfo : EIATTR_REGCOUNT
	.align		4
.L_55:
        /*0060*/ 	.byte	0x04, 0x2f
        /*0062*/ 	.short	(.L_57 - .L_56)
	.align		4
.L_56:
        /*0064*/ 	.word	index@(_ZN3cub18CUB_300001_SM_10006detail6reduce18DeviceReduceKernelINS2_10policy_hubIdjN4cuda3__47maximumIvEEE10Policy1000EPdjS8_dNS5_3std3__410__identityEEEvT0_PT3_T1_NS0_13GridEvenShareISI_EET2_T4_)
        /*0068*/ 	.word	0x0000001c


	//----- nvinfo : EIATTR_FRAME_SIZE
	.align		4
.L_57:
        /*006c*/ 	.byte	0x04, 0x11
        /*006e*/ 	.short	(.L_59 - .L_58)
	.align		4
.L_58:
        /*0070*/ 	.word	index@(_ZN3cub18CUB_300001_SM_10006detail6reduce18DeviceReduceKernelINS2_10policy_hubIdjN4cuda3__47maximumIvEEE10Policy1000EPdjS8_dNS5_3std3__410__identityEEEvT0_PT3_T1_NS0_13GridEvenShareISI_EET2_T4_)
        /*0074*/ 	.word	0x00000000


	//----- nvinfo : EIATTR_REGCOUNT
	.align		4
.L_59:
        /*0078*/ 	.byte	0x04, 0x2f
        /*007a*/ 	.short	(.L_61 - .L_60)
	.align		4
.L_60:
        /*007c*/ 	.word	index@(_ZN3cub18CUB_300001_SM_10006detail6reduce28DeviceReduceSingleTileKernelINS2_10policy_hubIdjN4cuda3__47maximumIvEEE10Policy1000EPdSB_iS8_ddNS5_3std3__410__identityEEEvT0_T1_T2_T3_T4_T6_)
        /*0080*/ 	.word	0x00000030


	//----- nvinfo : EIATTR_FRAME_SIZE
	.align		4
.L_61:
        /*0084*/ 	.byte	0x04, 0x11
        /*0086*/ 	.short	(.L_63 - .L_62)
	.align		4
.L_62:
        /*0088*/ 	.word	index@(_ZN3cub18CUB_300001_SM_10006detail6reduce28DeviceReduceSingleTileKernelINS2_10policy_hubIdjN4cuda3__47maximumIvEEE10Policy1000EPdSB_iS8_ddNS5_3std3__410__identityEEEvT0_T1_T2_T3_T4_T6_)
        /*008c*/ 	.word	0x00000000


	//----- nvinfo : EIATTR_MIN_STACK_SIZE
	.align		4
.L_63:
        /*0090*/ 	.byte	0x04, 0x12
        /*0092*/ 	.short	(.L_65 - .L_64)
	.align		4
.L_64:
        /*0094*/ 	.word	index@(_ZN3cub18CUB_300001_SM_10006detail6reduce28DeviceReduceSingleTileKernelINS2_10policy_hubIdjN4cuda3__47maximumIvEEE10Policy1000EPdSB_iS8_ddNS5_3std3__410__identityEEEvT0_T1_T2_T3_T4_T6_)
        /*0098*/ 	.word	0x00000000


	//----- nvinfo : EIATTR_MIN_STACK_SIZE
	.align		4
.L_65:
        /*009c*/ 	.byte	0x04, 0x12
        /*009e*/ 	.short	(.L_67 - .L_66)
	.align		4
.L_66:
        /*00a0*/ 	.word	index@(_ZN3cub18CUB_300001_SM_10006detail6reduce18DeviceReduceKernelINS2_10policy_hubIdjN4cuda3__47maximumIvEEE10Policy1000EPdjS8_dNS5_3std3__410__identityEEEvT0_PT3_T1_NS0_13GridEvenShareISI_EET2_T4_)
        /*00a4*/ 	.word	0x00000000


	//----- nvinfo : EIATTR_MIN_STACK_SIZE
	.align		4
.L_67:
        /*00a8*/ 	.byte	0x04, 0x12
        /*00aa*/ 	.short	(.L_69 - .L_68)
	.align		4
.L_68:
        /*00ac*/ 	.word	index@(_ZN3cub18CUB_300001_SM_10006detail6reduce28DeviceReduceSingleTileKernelINS2_10policy_hubIdjN4cuda3__47maximumIvEEE10Policy1000EPdSB_jS8_ddNS5_3std3__410__identityEEEvT0_T1_T2_T3_T4_T6_)
        /*00b0*/ 	.word	0x00000000


	//----- nvinfo : EIATTR_MIN_STACK_SIZE
	.align		4
.L_69:
        /*00b4*/ 	.byte	0x04, 0x12
        /*00b6*/ 	.short	(.L_71 - .L_70)
	.align		4
.L_70:
        /*00b8*/ 	.word	index@(_ZN3cub18CUB_300001_SM_10006detail11EmptyKernelIvEEvv)
        /*00bc*/ 	.word	0x00000000


	//----- nvinfo : EIATTR_MIN_STACK_SIZE
	.align		4
.L_71:
        /*00c0*/ 	.byte	0x04, 0x12
        /*00c2*/ 	.short	(.L_73 - .L_72)
	.align		4
.L_72:
        /*00c4*/ 	.word	index@(_Z9findErrorPdS_S_m)
        /*00c8*/ 	.word	0x00000000


	//----- nvinfo : EIATTR_MIN_STACK_SIZE
	.align		4
.L_73:
        /*00cc*/ 	.byte	0x04, 0x12
        /*00ce*/ 	.short	(.L_75 - .L_74)
	.align		4
.L_74:
        /*00d0*/ 	.word	index@(_Z4calcPdS_i)
        /*00d4*/ 	.word	0x00000000
.L_75:


//--------------------- .nv.compat                --------------------------
	.section	.nv.compat,"",@"SHT_CUDA_COMPAT_INFO"
	.align	4
        /*0000*/ 	.byte	0x02, 0x09, 0x00, 0x00, 0x02, 0x02, 0x01, 0x00, 0x02, 0x05, 0x05, 0x00, 0x03, 0x07, 0x01, 0x01
        /*0010*/ 	.byte	0x02, 0x03, 0x00, 0x00, 0x02, 0x06, 0x01, 0x00, 0x04, 0x0b, 0x08, 0x00, 0x01, 0x00, 0x00, 0x00
        /*0020*/ 	.byte	0x00, 0x00, 0x00, 0x00


//--------------------- .nv.info._ZN3cub18CUB_300001_SM_10006detail6reduce28DeviceReduceSingleTileKernelINS2_10policy_hubIdjN4cuda3__47maximumIvEEE10Policy1000EPdSB_iS8_ddNS5_3std3__410__identityEEEvT0_T1_T2_T3_T4_T6_ --------------------------
	.section	.nv.info._ZN3cub18CUB_300001_SM_10006detail6reduce28DeviceReduceSingleTileKernelINS2_10policy_hubIdjN4cuda3__47maximumIvEEE10Policy1000EPdSB_iS8_ddNS5_3std3__410__identityEEEvT0_T1_T2_T3_T4_T6_,"",@"SHT_CUDA_INFO"
	.sectionflags	@""
	.align	4


	//----- nvinfo : EIATTR_CUDA_API_VERSION
	.align		4
        /*0000*/ 	.byte	0x04, 0x37
        /*0002*/ 	.short	(.L_77 - .L_76)
.L_76:
        /*0004*/ 	.word	0x00000082


	//----- nvinfo : EIATTR_KPARAM_INFO
	.align		4
.L_77:
        /*0008*/ 	.byte	0x04, 0x17
        /*000a*/ 	.short	(.L_79 - .L_78)
.L_78:
        /*000c*/ 	.word	0x00000000
        /*0010*/ 	.short	0x0005
        /*0012*/ 	.short	0x0020
        /*0014*/ 	.byte	0x00, 0xf0, 0x05, 0x00


	//----- nvinfo : EIATTR_KPARAM_INFO
	.align		4
.L_79:
        /*0018*/ 	.byte	0x04, 0x17
        /*001a*/ 	.short	(.L_81 - .L_80)
.L_80:
        /*001c*/ 	.word	0x00000000
        /*0020*/ 	.short	0x0004
        /*0022*/ 	.short	0x0018
        /*0024*/ 	.byte	0x00, 0xf0, 0x21, 0x00


	//----- nvinfo : EIATTR_KPARAM_INFO
	.align		4
.L_81:
        /*0028*/ 	.byte	0x04, 0x17
        /*002a*/ 	.short	(.L_83 - .L_82)
.L_82:
        /*002c*/ 	.word	0x00000000
        /*0030*/ 	.short	0x0003
        /*0032*/ 	.short	0x0014
        /*0034*/ 	.byte	0x00, 0xf0, 0x05, 0x00


	//----- nvinfo : EIATTR_KPARAM_INFO
	.align		4
.L_83:
        /*0038*/ 	.byte	0x04, 0x17
        /*003a*/ 	.short	(.L_85 - .L_84)
.L_84:
        /*003c*/ 	.word	0x00000000
        /*0040*/ 	.short	0x0002
        /*0042*/ 	.short	0x0010
        /*0044*/ 	.byte	0x00, 0xf0, 0x11, 0x00


	//----- nvinfo : EIATTR_KPARAM_INFO
	.align		4
.L_85:
        /*0048*/ 	.byte	0x04, 0x17
        /*004a*/ 	.short	(.L_87 - .L_86)
.L_86:
        /*004c*/ 	.word	0x00000000
        /*0050*/ 	.short	0x0001
        /*0052*/ 	.short	0x0008
        /*0054*/ 	.byte	0x00, 0xf5, 0x21, 0x00


	//----- nvinfo : EIATTR_KPARAM_INFO
	.align		4
.L_87:
        /*0058*/ 	.byte	0x04, 0x17
        /*005a*/ 	.short	(.L_89 - .L_88)
.L_88:
        /*005c*/ 	.word	0x00000000
        /*0060*/ 	.short	0x0000
        /*0062*/ 	.short	0x0000
        /*0064*/ 	.byte	0x00, 0xf5, 0x21, 0x00


	//----- nvinfo : EIATTR_SPARSE_MMA_MASK
	.align		4
.L_89:
        /*0068*/ 	.byte	0x03, 0x50
        /*006a*/ 	.short	0x0000


	//----- nvinfo : EIATTR_MAXREG_COUNT
	.align		4
        /*006c*/ 	.byte	0x03, 0x1b
        /*006e*/ 	.short	0x00ff


	//----- nvinfo : EIATTR_NUM_BARRIERS
	.align		4
        /*0070*/ 	.byte	0x02, 0x4c
        /*0072*/ 	.byte	0x01
	.zero		1


	//----- nvinfo : EIATTR_MERCURY_ISA_VERSION
	.align		4
        /*0074*/ 	.byte	0x03, 0x5f
        /*0076*/ 	.short	0x0101


	//----- nvinfo : EIATTR_COOP_GROUP_MASK_REGIDS
	.align		4
        /*0078*/ 	.byte	0x04, 0x29
        /*007a*/ 	.short	(.L_91 - .L_90)


	//   ....[0]....
.L_90:
        /*007c*/ 	.word	0xffffffff


	//   ....[1]....
        /*0080*/ 	.word	0xffffffff


	//   ....[2]....
        /*0084*/ 	.word	0xffffffff


	//   ....[3]....
        /*0088*/ 	.word	0xffffffff


	//   ....[4]....
        /*008c*/ 	.word	0xffffffff


	//   ....[5]....
        /*0090*/ 	.word	0xffffffff


	//   ....[6]....
        /*0094*/ 	.word	0xffffffff


	//   ....[7]....
        /*0098*/ 	.word	0xffffffff


	//   ....[8]....
        /*009c*/ 	.word	0xffffffff


	//   ....[9]....
        /*00a0*/ 	.word	0xffffffff


	//   ....[10]....
        /*00a4*/ 	.word	0xffffffff


	//   ....[11]....
        /*00a8*/ 	.word	0xffffffff


	//   ....[12]....
        /*00ac*/ 	.word	0xffffffff


	//   ....[13]....
        /*00b0*/ 	.word	0xffffffff


	//   ....[14]....
        /*00b4*/ 	.word	0xffffffff


	//   ....[15]....
        /*00b8*/ 	.word	0xffffffff


	//   ....[16]....
        /*00bc*/ 	.word	0xffffffff


	//   ....[17]....
        /*00c0*/ 	.word	0xffffffff


	//   ....[18]....
        /*00c4*/ 	.word	0xffffffff


	//   ....[19]....
        /*00c8*/ 	.word	0xffffffff


	//   ....[20]....
        /*00cc*/ 	.word	0xffffffff


	//   ....[21]....
        /*00d0*/ 	.word	0xffffffff


	//   ....[22]....
        /*00d4*/ 	.word	0xffffffff


	//   ....[23]....
        /*00d8*/ 	.word	0xffffffff


	//   ....[24]....
        /*00dc*/ 	.word	0xffffffff


	//   ....[25]....
        /*00e0*/ 	.word	0xffffffff


	//   ....[26]....
        /*00e4*/ 	.word	0xffffffff


	//   ....[27]....
        /*00e8*/ 	.word	0xffffffff


	//   ....[28]....
        /*00ec*/ 	.word	0xffffffff


	//   ....[29]....
        /*00f0*/ 	.word	0xffffffff


	//   ....[30]....
        /*00f4*/ 	.word	0xffffffff


	//   ....[31]....
        /*00f8*/ 	.word	0xffffffff


	//   ....[32]....
        /*00fc*/ 	.word	0xffffffff


	//   ....[33]....
        /*0100*/ 	.word	0xffffffff


	//   ....[34]....
        /*0104*/ 	.word	0xffffffff


	//   ....[35]....
        /*0108*/ 	.word	0xffffffff


	//   ....[36]....
        /*010c*/ 	.word	0xffffffff


	//   ....[37]....
        /*0110*/ 	.word	0xffffffff


	//   ....[38]....
        /*0114*/ 	.word	0xffffffff


	//   ....[39]....
        /*0118*/ 	.word	0xffffffff


	//   ....[40]....
        /*011c*/ 	.word	0xffffffff


	//   ....[41]....
        /*0120*/ 	.word	0xffffffff


	//   ....[42]....
        /*0124*/ 	.word	0xffffffff


	//   ....[43]....
        /*0128*/ 	.word	0xffffffff


	//   ....[44]....
        /*012c*/ 	.word	0xffffffff


	//   ....[45]....
        /*0130*/ 	.word	0xffffffff


	//   ....[46]....
        /*0134*/ 	.word	0xffffffff


	//   ....[47]....
        /*0138*/ 	.word	0xffffffff


	//   ....[48]....
        /*013c*/ 	.word	0xffffffff


	//   ....[49]....
        /*0140*/ 	.word	0xffffffff


	//   ....[50]....
        /*0144*/ 	.word	0xffffffff


	//   ....[51]....
        /*0148*/ 	.word	0xffffffff


	//   ....[52]....
        /*014c*/ 	.word	0xffffffff


	//   ....[53]....
        /*0150*/ 	.word	0xffffffff


	//   ....[54]....
        /*0154*/ 	.word	0xffffffff


	//   ....[55]....
        /*0158*/ 	.word	0xffffffff


	//   ....[56]....
        /*015c*/ 	.word	0xffffffff


	//   ....[57]....
        /*0160*/ 	.word	0xffffffff


	//   ....[58]....
        /*0164*/ 	.word	0xffffffff


	//   ....[59]....
        /*0168*/ 	.word	0xffffffff


	//----- nvinfo : EIATTR_COOP_GROUP_INSTR_OFFSETS
	.align		4
.L_91:
        /*016c*/ 	.byte	0x04, 0x28
        /*016e*/ 	.short	(.L_93 - .L_92)


	//   ....[0]....
.L_92:
        /*0170*/ 	.word	0x00000d30


	//   ....[1]....
        /*0174*/ 	.word	0x00000d40


	//   ....[2]....
        /*0178*/ 	.word	0x00000dd0


	//   ....[3]....
        /*017c*/ 	.word	0x00000e10


	//   ....[4]....
        /*0180*/ 	.word	0x00000e80


	//   ....[5]....
        /*0184*/ 	.word	0x00000ea0


	//   ....[6]....
        /*0188*/ 	.word	0x00000ef0


	//   ....[7]....
        /*018c*/ 	.word	0x00000f10


	//   ....[8]....
        /*0190*/ 	.word	0x00000f60


	//   ....[9]....
        /*0194*/ 	.word	0x00000f80


	//   ....[10]....
        /*0198*/ 	.word	0x00001280


	//   ....[11]....
        /*019c*/ 	.word	0x00001290


	//   ....[12]....
        /*01a0*/ 	.word	0x00001320


	//   ....[13]....
        /*01a4*/ 	.word	0x00001350


	//   ....[14]....
        /*01a8*/ 	.word	0x000013b0


	//   ....[15]....
        /*01ac*/ 	.word	0x000013e0


	//   ....[16]....
        /*01b0*/ 	.word	0x00001440


	//   ....[17]....
        /*01b4*/ 	.word	0x00001480


	//   ....[18]....
        /*01b8*/ 	.word	0x000014f0


	//   ....[19]....
        /*01bc*/ 	.word	0x00001530


	//   ....[20]....
        /*01c0*/ 	.word	0x00002960


	//   ....[21]....
        /*01c4*/ 	.word	0x00002970


	//   ....[22]....
        /*01c8*/ 	.word	0x00002a00


	//   ....[23]....
        /*01cc*/ 	.word	0x00002a30


	//   ....[24]....
        /*01d0*/ 	.word	0x00002aa0


	//   ....[25]....
        /*01d4*/ 	.word	0x00002ac0


	//   ....[26]....
        /*01d8*/ 	.word	0x00002b20


	//   ....[27]....
        /*01dc*/ 	.word	0x00002b30


	//   ....[28]....
        /*01e0*/ 	.word	0x00002b80


	//   ....[29]....
        /*01e4*/ 	.word	0x00002b90


	//   ....[30]....
        /*01e8*/ 	.word	0x00003a20


	//   ....[31]....
        /*01ec*/ 	.word	0x00003a30


	//   ....[32]....
        /*01f0*/ 	.word	0x00003ac0


	//   ....[33]....
        /*01f4*/ 	.word	0x00003b00


	//   ....[34]....
        /*01f8*/ 	.word	0x00003b80


	//   ....[35]....
        /*01fc*/ 	.word	0x00003bc0


	//   ....[36]....
        /*0200*/ 	.word	0x00003c20


	//   ....[37]....
        /*0204*/ 	.word	0x00003c50


	//   ....[38]....
        /*0208*/ 	.word	0x00003ca0


	//   ....[39]....
        /*020c*/ 	.word	0x00003cd0


	//   ....[40]....
        /*0210*/ 	.word	0x00003fb0


	//   ....[41]....
        /*0214*/ 	.word	0x00003fc0


	//   ....[42]....
        /*0218*/ 	.word	0x00004050


	//   ....[43]....
        /*021c*/ 	.word	0x00004080


	//   ....[44]....
        /*0220*/ 	.word	0x000040d0


	//   ....[45]....
        /*0224*/ 	.word	0x00004100


	//   ....[46]....
        /*0228*/ 	.word	0x00004170


	//   ....[47]....
        /*022c*/ 	.word	0x000041b0


	//   ....[48]....
        /*0230*/ 	.word	0x00004220


	//   ....[49]....
        /*0234*/ 	.word	0x00004250


	//   ....[50]....
        /*0238*/ 	.word	0x00005700


	//   ....[51]....
        /*023c*/ 	.word	0x00005710


	//   ....[52]....
        /*0240*/ 	.word	0x000057a0


	//   ....[53]....
        /*0244*/ 	.word	0x000057e0


	//   ....[54]....
        /*0248*/ 	.word	0x00005860


	//   ....[55]....
        /*024c*/ 	.word	0x000058a0


	//   ....[56]....
        /*0250*/ 	.word	0x00005900


	//   ....[57]....
        /*0254*/ 	.word	0x00005930


	//   ....[58]....
        /*0258*/ 	.word	0x00005980


	//   ....[59]....
        /*025c*/ 	.word	0x000059b0


	//----- nvinfo : EIATTR_VRC_CTA_INIT_COUNT
	.align		4
.L_93:
        /*0260*/ 	.byte	0x02, 0x4a
	.zero		1
	.zero		1


	//----- nvinfo : EIATTR_EXIT_INSTR_OFFSETS
	.align		4
        /*0264*/ 	.byte	0x04, 0x1c
        /*0266*/ 	.short	(.L_95 - .L_94)


	//   ....[0]....
.L_94:
        /*0268*/ 	.word	0x00000080


	//   ....[1]....
        /*026c*/ 	.word	0x000000c0


	//   ....[2]....
        /*0270*/ 	.word	0x00005c20


	//   ....[3]....
        /*0274*/ 	.word	0x00005ca0


	//----- nvinfo : EIATTR_MAX_THREADS
	.align		4
.L_95:
        /*0278*/ 	.byte	0x04, 0x05
        /*027a*/ 	.short	(.L_97 - .L_96)
.L_96:
        /*027c*/ 	.word	0x00000100
        /*0280*/ 	.word	0x00000001
        /*0284*/ 	.word	0x00000001


	//----- nvinfo : EIATTR_CRS_STACK_SIZE
	.align		4
.L_97:
        /*0288*/ 	.byte	0x04, 0x1e
        /*028a*/ 	.short	(.L_99 - .L_98)
.L_98:
        /*028c*/ 	.word	0x00000000


	//----- nvinfo : EIATTR_CBANK_PARAM_SIZE
	.align		4
.L_99:
        /*0290*/ 	.byte	0x03, 0x19
        /*0292*/ 	.short	0x0021


	//----- nvinfo : EIATTR_PARAM_CBANK
	.align		4
        /*0294*/ 	.byte	0x04, 0x0a
        /*0296*/ 	.short	(.L_101 - .L_100)
	.align		4
.L_100:
        /*0298*/ 	.word	index@(.nv.constant0._ZN3cub18CUB_300001_SM_10006detail6reduce28DeviceReduceSingleTileKernelINS2_10policy_hubIdjN4cuda3__47maximumIvEEE10Policy1000EPdSB_iS8_ddNS5_3std3__410__identityEEEvT0_T1_T2_T3_T4_T6_)
        /*029c*/ 	.short	0x0380
        /*029e*/ 	.short	0x0021


	//----- nvinfo : EIATTR_SW_WAR
	.align		4
.L_101:
        /*02a0*/ 	.byte	0x04, 0x36
        /*02a2*/ 	.short	(.L_103 - .L_102)
.L_102:
        /*02a4*/ 	.word	0x00000008
.L_103:


//--------------------- .nv.info._ZN3cub18CUB_300001_SM_10006detail6reduce18DeviceReduceKernelINS2_10policy_hubIdjN4cuda3__47maximumIvEEE10Policy1000EPdjS8_dNS5_3std3__410__identityEEEvT0_PT3_T1_NS0_13GridEvenShareISI_EET2_T4_ --------------------------
	.section	.nv.info._ZN3cub18CUB_300001_SM_10006detail6reduce18DeviceReduceKernelINS2_10policy_hubIdjN4cuda3__47maximumIvEEE10Policy1000EPdjS8_dNS5_3std3__410__identityEEEvT0_PT3_T1_NS0_13GridEvenShareISI_EET2_T4_,"",@"SHT_CUDA_INFO"
	.sectionflags	@""
	.align	4


	//----- nvinfo : EIATTR_CUDA_API_VERSION
	.align		4
        /*0000*/ 	.byte	0x04, 0x37
        /*0002*/ 	.short	(.L_105 - .L_104)
.L_104:
        /*0004*/ 	.word	0x00000082


	//----- nvinfo : EIATTR_KPARAM_INFO
	.align		4
.L_105:
        /*0008*/ 	.byte	0x04, 0x17
        /*000a*/ 	.short	(.L_107 - .L_106)
.L_106:
        /*000c*/ 	.word	0x00000000
        /*0010*/ 	.short	0x0005
        /*0012*/ 	.short	0x003d
        /*0014*/ 	.byte	0x00, 0xf0, 0x05, 0x00


	//----- nvinfo : EIATTR_KPARAM_INFO
	.align		4
.L_107:
        /*0018*/ 	.byte	0x04, 0x17
        /*001a*/ 	.short	(.L_109 - .L_108)
.L_108:
        /*001c*/ 	.word	0x00000000
        /*0020*/ 	.short	0x0004
        /*0022*/ 	.short	0x003c
        /*0024*/ 	.byte	0x00, 0xf0, 0x05, 0x00


	//----- nvinfo : EIATTR_KPARAM_INFO
	.align		4
.L_109:
        /*0028*/ 	.byte	0x04, 0x17
        /*002a*/ 	.short	(.L_111 - .L_110)
.L_110:
        /*002c*/ 	.word	0x00000000
        /*0030*/ 	.short	0x0003
        /*0032*/ 	.short	0x0014
        /*0034*/ 	.byte	0x00, 0xf0, 0xa1, 0x00


	//----- nvinfo : EIATTR_KPARAM_INFO
	.align		4
.L_111:
        /*0038*/ 	.byte	0x04, 0x17
        /*003a*/ 	.short	(.L_113 - .L_112)
.L_112:
        /*003c*/ 	.word	0x00000000
        /*0040*/ 	.short	0x0002
        /*0042*/ 	.short	0x0010
        /*0044*/ 	.byte	0x00, 0xf0, 0x11, 0x00


	//----- nvinfo : EIATTR_KPARAM_INFO
	.align		4
.L_113:
        /*0048*/ 	.byte	0x04, 0x17
        /*004a*/ 	.short	(.L_115 - .L_114)
.L_114:
        /*004c*/ 	.word	0x00000000
        /*0050*/ 	.short	0x0001
        /*0052*/ 	.short	0x0008
        /*0054*/ 	.byte	0x00, 0xf5, 0x21, 0x00


	//----- nvinfo : EIATTR_KPARAM_INFO
	.align		4
.L_115:
        /*0058*/ 	.byte	0x04, 0x17
        /*005a*/ 	.short	(.L_117 - .L_116)
.L_116:
        /*005c*/ 	.word	0x00000000
        /*0060*/ 	.short	0x0000
        /*0062*/ 	.short	0x0000
        /*0064*/ 	.byte	0x00, 0xf5, 0x21, 0x00


	//----- nvinfo : EIATTR_SPARSE_MMA_MASK
	.align		4
.L_117:
        /*0068*/ 	.byte	0x03, 0x50
        /*006a*/ 	.short	0x0000


	//----- nvinfo : EIATTR_MAXREG_COUNT
	.align		4
        /*006c*/ 	.byte	0x03, 0x1b
        /*006e*/ 	.short	0x00ff


	//----- nvinfo : EIATTR_NUM_BARRIERS
	.align		4
        /*0070*/ 	.byte	0x02, 0x4c
        /*0072*/ 	.byte	0x01
	.zero		1


	//----- nvinfo : EIATTR_MERCURY_ISA_VERSION
	.align		4
        /*0074*/ 	.byte	0x03, 0x5f
        /*0076*/ 	.short	0x0101


	//----- nvinfo : EIATTR_COOP_GROUP_MASK_REGIDS
	.align		4
        /*0078*/ 	.byte	0x04, 0x29
        /*007a*/ 	.short	(.L_119 - .L_118)


	//   ....[0]....
.L_118:
        /*007c*/ 	.word	0xffffffff


	//   ....[1]....
        /*0080*/ 	.word	0xffffffff


	//   ....[2]....
        /*0084*/ 	.word	0xffffffff


	//   ....[3]....
        /*0088*/ 	.word	0xffffffff


	//   ....[4]....
        /*008c*/ 	.word	0xffffffff


	//   ....[5]....
        /*0090*/ 	.word	0xffffffff


	//   ....[6]....
        /*0094*/ 	.word	0xffffffff


	//   ....[7]....
        /*0098*/ 	.word	0xffffffff


	//   ....[8]....
        /*009c*/ 	.word	0xffffffff


	//   ....[9]....
        /*00a0*/ 	.word	0xffffffff


	//   ....[10]....
        /*00a4*/ 	.word	0xffffffff


	//   ....[11]....
        /*00a8*/ 	.word	0xffffffff


	//   ....[12]....
        /*00ac*/ 	.word	0xffffffff


	//   ....[13]....
        /*00b0*/ 	.word	0xffffffff


	//   ....[14]....
        /*00b4*/ 	.word	0xffffffff


	//   ....[15]....
        /*00b8*/ 	.word	0xffffffff


	//   ....[16]....
        /*00bc*/ 	.word	0xffffffff


	//   ....[17]....
        /*00c0*/ 	.word	0xffffffff


	//   ....[18]....
        /*00c4*/ 	.word	0xffffffff


	//   ....[19]....
        /*00c8*/ 	.word	0xffffffff


	//   ....[20]....
        /*00cc*/ 	.word	0xffffffff


	//   ....[21]....
        /*00d0*/ 	.word	0xffffffff


	//   ....[22]....
        /*00d4*/ 	.word	0xffffffff


	//   ....[23]....
        /*00d8*/ 	.word	0xffffffff


	//   ....[24]....
        /*00dc*/ 	.word	0xffffffff


	//   ....[25]....
        /*00e0*/ 	.word	0xffffffff


	//   ....[26]....
        /*00e4*/ 	.word	0xffffffff


	//   ....[27]....
        /*00e8*/ 	.word	0xffffffff


	//   ....[28]....
        /*00ec*/ 	.word	0xffffffff


	//   ....[29]....
        /*00f0*/ 	.word	0xffffffff


	//   ....[30]....
        /*00f4*/ 	.word	0xffffffff


	//   ....[31]....
        /*00f8*/ 	.word	0xffffffff


	//   ....[32]....
        /*00fc*/ 	.word	0xffffffff


	//   ....[33]....
        /*0100*/ 	.word	0xffffffff


	//   ....[34]....
        /*0104*/ 	.word	0xffffffff


	//   ....[35]....
        /*0108*/ 	.word	0xffffffff


	//   ....[36]....
        /*010c*/ 	.word	0xffffffff


	//   ....[37]....
        /*0110*/ 	.word	0xffffffff


	//   ....[38]....
        /*0114*/ 	.word	0xffffffff


	//   ....[39]....
        /*0118*/ 	.word	0xffffffff


	//   ....[40]....
        /*011c*/ 	.word	0xffffffff


	//   ....[41]....
        /*0120*/ 	.word	0xffffffff


	//   ....[42]....
        /*0124*/ 	.word	0xffffffff


	//   ....[43]....
        /*0128*/ 	.word	0xffffffff


	//   ....[44]....
        /*012c*/ 	.word	0xffffffff


	//   ....[45]....
        /*0130*/ 	.word	0xffffffff


	//   ....[46]....
        /*0134*/ 	.word	0xffffffff


	//   ....[47]....
        /*0138*/ 	.word	0xffffffff


	//   ....[48]....
        /*013c*/ 	.word	0xffffffff


	//   ....[49]....
        /*0140*/ 	.word	0xffffffff


	//   ....[50]....
        /*0144*/ 	.word	0xffffffff


	//   ....[51]....
        /*0148*/ 	.word	0xffffffff


	//   ....[52]....
        /*014c*/ 	.word	0xffffffff


	//   ....[53]....
        /*0150*/ 	.word	0xffffffff


	//   ....[54]....
        /*0154*/ 	.word	0xffffffff


	//   ....[55]....
        /*0158*/ 	.word	0xffffffff


	//   ....[56]....
        /*015c*/ 	.word	0xffffffff


	//   ....[57]....
        /*0160*/ 	.word	0xffffffff


	//   ....[58]....
        /*0164*/ 	.word	0xffffffff


	//   ....[59]....
        /*0168*/ 	.word	0xffffffff


	//----- nvinfo : EIATTR_COOP_GROUP_INSTR_OFFSETS
	.align		4
.L_119:
        /*016c*/ 	.byte	0x04, 0x28
        /*016e*/ 	.short	(.L_121 - .L_120)


	//   ....[0]....
.L_120:
        /*0170*/ 	.word	0x000005c0


	//   ....[1]....
        /*0174*/ 	.word	0x000005d0


	//   ....[2]....
        /*0178*/ 	.word	0x00000660


	//   ....[3]....
        /*017c*/ 	.word	0x00000670


	//   ....[4]....
        /*0180*/ 	.word	0x000006d0


	//   ....[5]....
        /*0184*/ 	.word	0x00000700


	//   ....[6]....
        /*0188*/ 	.word	0x00000780


	//   ....[7]....
        /*018c*/ 	.word	0x00000790


	//   ....[8]....
        /*0190*/ 	.word	0x000007e0


	//   ....[9]....
        /*0194*/ 	.word	0x000007f0


	//   ....[10]....
        /*0198*/ 	.word	0x00000ad0


	//   ....[11]....
        /*019c*/ 	.word	0x00000ae0


	//   ....[12]....
        /*01a0*/ 	.word	0x00000b70


	//   ....[13]....
        /*01a4*/ 	.word	0x00000b90


	//   ....[14]....
        /*01a8*/ 	.word	0x00000bf0


	//   ....[15]....
        /*01ac*/ 	.word	0x00000c10


	//   ....[16]....
        /*01b0*/ 	.word	0x00000c70


	//   ....[17]....
        /*01b4*/ 	.word	0x00000ca0


	//   ....[18]....
        /*01b8*/ 	.word	0x00000d20


	//   ....[19]....
        /*01bc*/ 	.word	0x00000d40


	//   ....[20]....
        /*01c0*/ 	.word	0x00001b60


	//   ....[21]....
        /*01c4*/ 	.word	0x00001b70


	//   ....[22]....
        /*01c8*/ 	.word	0x00001c00


	//   ....[23]....
        /*01cc*/ 	.word	0x00001c30


	//   ....[24]....
        /*01d0*/ 	.word	0x00001ca0


	//   ....[25]....
        /*01d4*/ 	.word	0x00001cc0


	//   ....[26]....
        /*01d8*/ 	.word	0x00001d20


	//   ....[27]....
        /*01dc*/ 	.word	0x00001d30


	//   ....[28]....
        /*01e0*/ 	.word	0x00001d80


	//   ....[29]....
        /*01e4*/ 	.word	0x00001d90


	//   ....[30]....
        /*01e8*/ 	.word	0x00002530


	//   ....[31]....
        /*01ec*/ 	.word	0x00002540


	//   ....[32]....
        /*01f0*/ 	.word	0x000025d0


	//   ....[33]....
        /*01f4*/ 	.word	0x000025e0


	//   ....[34]....
        /*01f8*/ 	.word	0x00002640


	//   ....[35]....
        /*01fc*/ 	.word	0x00002670


	//   ....[36]....
        /*0200*/ 	.word	0x000026f0


	//   ....[37]....
        /*0204*/ 	.word	0x00002700


	//   ....[38]....
        /*0208*/ 	.word	0x00002750


	//   ....[39]....
        /*020c*/ 	.word	0x00002760


	//   ....[40]....
        /*0210*/ 	.word	0x00002a60


	//   ....[41]....
        /*0214*/ 	.word	0x00002a70


	//   ....[42]....
        /*0218*/ 	.word	0x00002b00


	//   ....[43]....
        /*021c*/ 	.word	0x00002b20


	//   ....[44]....
        /*0220*/ 	.word	0x00002b80


	//   ....[45]....
        /*0224*/ 	.word	0x00002ba0


	//   ....[46]....
        /*0228*/ 	.word	0x00002c00


	//   ....[47]....
        /*022c*/ 	.word	0x00002c40


	//   ....[48]....
        /*0230*/ 	.word	0x00002cc0


	//   ....[49]....
        /*0234*/ 	.word	0x00002ce0


	//   ....[50]....
        /*0238*/ 	.word	0x00003b40


	//   ....[51]....
        /*023c*/ 	.word	0x00003b50


	//   ....[52]....
        /*0240*/ 	.word	0x00003be0


	//   ....[53]....
        /*0244*/ 	.word	0x00003bf0


	//   ....[54]....
        /*0248*/ 	.word	0x00003c50


	//   ....[55]....
        /*024c*/ 	.word	0x00003c80


	//   ....[56]....
        /*0250*/ 	.word	0x00003d00


	//   ....[57]....
        /*0254*/ 	.word	0x00003d10


	//   ....[58]....
        /*0258*/ 	.word	0x00003d60


	//   ....[59]....
        /*025c*/ 	.word	0x00003d70


	//----- nvinfo : EIATTR_VRC_CTA_INIT_COUNT
	.align		4
.L_121:
        /*0260*/ 	.byte	0x02, 0x4a
	.zero		1
	.zero		1


	//----- nvinfo : EIATTR_EXIT_INSTR_OFFSETS
	.align		4
        /*0264*/ 	.byte	0x04, 0x1c
        /*0266*/ 	.short	(.L_123 - .L_122)


	//   ....[0]....
.L_122:
        /*0268*/ 	.word	0x00003fe0


	//   ....[1]....
        /*026c*/ 	.word	0x00004040


	//----- nvinfo : EIATTR_MAX_THREADS
	.align		4
.L_123:
        /*0270*/ 	.byte	0x04, 0x05
        /*0272*/ 	.short	(.L_125 - .L_124)
.L_124:
        /*0274*/ 	.word	0x00000100
        /*0278*/ 	.word	0x00000001
        /*027c*/ 	.word	0x00000001


	//----- nvinfo : EIATTR_CRS_STACK_SIZE
	.align		4
.L_125:
        /*0280*/ 	.byte	0x04, 0x1e
        /*0282*/ 	.short	(.L_127 - .L_126)
.L_126:
        /*0284*/ 	.word	0x00000000


	//----- nvinfo : EIATTR_CBANK_PARAM_SIZE
	.align		4
.L_127:
        /*0288*/ 	.byte	0x03, 0x19
        /*028a*/ 	.short	0x003e


	//----- nvinfo : EIATTR_PARAM_CBANK
	.align		4
        /*028c*/ 	.byte	0x04, 0x0a
        /*028e*/ 	.short	(.L_129 - .L_128)
	.align		4
.L_128:
        /*0290*/ 	.word	index@(.nv.constant0._ZN3cub18CUB_300001_SM_10006detail6reduce18DeviceReduceKernelINS2_10policy_hubIdjN4cuda3__47maximumIvEEE10Policy1000EPdjS8_dNS5_3std3__410__identityEEEvT0_PT3_T1_NS0_13GridEvenShareISI_EET2_T4_)
        /*0294*/ 	.short	0x0380
        /*0296*/ 	.short	0x003e


	//----- nvinfo : EIATTR_SW_WAR
	.align		4
.L_129:
        /*0298*/ 	.byte	0x04, 0x36
        /*029a*/ 	.short	(.L_131 - .L_130)
.L_130:
        /*029c*/ 	.word	0x00000008
.L_131:


//--------------------- .nv.info._ZN3cub18CUB_300001_SM_10006detail6reduce28DeviceReduceSingleTileKernelINS2_10policy_hubIdjN4cuda3__47maximumIvEEE10Policy1000EPdSB_jS8_ddNS5_3std3__410__identityEEEvT0_T1_T2_T3_T4_T6_ --------------------------
	.section	.nv.info._ZN3cub18CUB_300001_SM_10006detail6reduce28DeviceReduceSingleTileKernelINS2_10policy_hubIdjN4cuda3__47maximumIvEEE10Policy1000EPdSB_jS8_ddNS5_3std3__410__identityEEEvT0_T1_T2_T3_T4_T6_,"",@"SHT_CUDA_INFO"
	.sectionflags	@""
	.align	4


	//----- nvinfo : EIATTR_CUDA_API_VERSION
	.align		4
        /*0000*/ 	.byte	0x04, 0x37
        /*0002*/ 	.short	(.L_133 - .L_132)
.L_132:
        /*0004*/ 	.word	0x00000082


	//----- nvinfo : EIATTR_KPARAM_INFO
	.align		4
.L_133:
        /*0008*/ 	.byte	0x04, 0x17
        /*000a*/ 	.short	(.L_135 - .L_134)
.L_134:
        /*000c*/ 	.word	0x00000000
        /*0010*/ 	.short	0x0005
        /*0012*/ 	.short	0x0020
        /*0014*/ 	.byte	0x00, 0xf0, 0x05, 0x00


	//----- nvinfo : EIATTR_KPARAM_INFO
	.align		4
.L_135:
        /*0018*/ 	.byte	0x04, 0x17
        /*001a*/ 	.short	(.L_137 - .L_136)
.L_136:
        /*001c*/ 	.word	0x00000000
        /*0020*/ 	.short	0x0004
        /*0022*/ 	.short	0x0018
        /*0024*/ 	.byte	0x00, 0xf0, 0x21, 0x00


	//----- nvinfo : EIATTR_KPARAM_INFO
	.align		4
.L_137:
        /*0028*/ 	.byte	0x04, 0x17
        /*002a*/ 	.short	(.L_139 - .L_138)
.L_138:
        /*002c*/ 	.word	0x00000000
        /*0030*/ 	.short	0x0003
        /*0032*/ 	.short	0x0014
        /*0034*/ 	.byte	0x00, 0xf0, 0x05, 0x00


	//----- nvinfo : EIATTR_KPARAM_INFO
	.align		4
.L_139:
        /*0038*/ 	.byte	0x04, 0x17
        /*003a*/ 	.short	(.L_141 - .L_140)
.L_140:
        /*003c*/ 	.word	0x00000000
        /*0040*/ 	.short	0x0002
        /*0042*/ 	.short	0x0010
        /*0044*/ 	.byte	0x00, 0xf0, 0x11, 0x00


	//----- nvinfo : EIATTR_KPARAM_INFO
	.align		4
.L_141:
        /*0048*/ 	.byte	0x04, 0x17
        /*004a*/ 	.short	(.L_143 - .L_142)
.L_142:
        /*004c*/ 	.word	0x00000000
        /*0050*/ 	.short	0x0001
        /*0052*/ 	.short	0x0008
        /*0054*/ 	.byte	0x00, 0xf5, 0x21, 0x00


	//----- nvinfo : EIATTR_KPARAM_INFO
	.align		4
.L_143:
        /*0058*/ 	.byte	0x04, 0x17
        /*005a*/ 	.short	(.L_145 - .L_144)
.L_144:
        /*005c*/ 	.word	0x00000000
        /*0060*/ 	.short	0x0000
        /*0062*/ 	.short	0x0000
        /*0064*/ 	.byte	0x00, 0xf5, 0x21, 0x00


	//----- nvinfo : EIATTR_SPARSE_MMA_MASK
	.align		4
.L_145:
        /*0068*/ 	.byte	0x03, 0x50
        /*006a*/ 	.short	0x0000


	//----- nvinfo : EIATTR_MAXREG_COUNT
	.align		4
        /*006c*/ 	.byte	0x03, 0x1b
        /*006e*/ 	.short	0x00ff


	//----- nvinfo : EIATTR_NUM_BARRIERS
	.align		4
        /*0070*/ 	.byte	0x02, 0x4c
        /*0072*/ 	.byte	0x01
	.zero		1


	//----- nvinfo : EIATTR_MERCURY_ISA_VERSION
	.align		4
        /*0074*/ 	.byte	0x03, 0x5f
        /*0076*/ 	.short	0x0101


	//----- nvinfo : EIATTR_COOP_GROUP_MASK_REGIDS
	.align		4
        /*0078*/ 	.byte	0x04, 0x29
        /*007a*/ 	.short	(.L_147 - .L_146)


	//   ....[0]....
.L_146:
        /*007c*/ 	.word	0xffffffff


	//   ....[1]....
        /*0080*/ 	.word	0xffffffff


	//   ....[2]....
        /*0084*/ 	.word	0xffffffff


	//   ....[3]....
        /*0088*/ 	.word	0xffffffff


	//   ....[4]....
        /*008c*/ 	.word	0xffffffff


	//   ....[5]....
        /*0090*/ 	.word	0xffffffff


	//   ....[6]....
        /*0094*/ 	.word	0xffffffff


	//   ....[7]....
        /*0098*/ 	.word	0xffffffff


	//   ....[8]....
        /*009c*/ 	.word	0xffffffff


	//   ....[9]....
        /*00a0*/ 	.word	0xffffffff


	//   ....[10]....
        /*00a4*/ 	.word	0xffffffff


	//   ....[11]....
        /*00a8*/ 	.word	0xffffffff


	//   ....[12]....
        /*00ac*/ 	.word	0xffffffff


	//   ....[13]....
        /*00b0*/ 	.word	0xffffffff


	//   ....[14]....
        /*00b4*/ 	.word	0xffffffff


	//   ....[15]....
        /*00b8*/ 	.word	0xffffffff


	//   ....[16]....
        /*00bc*/ 	.word	0xffffffff


	//   ....[17]....
        /*00c0*/ 	.word	0xffffffff


	//   ....[18]....
        /*00c4*/ 	.word	0xffffffff


	//   ....[19]....
        /*00c8*/ 	.word	0xffffffff


	//   ....[20]....
        /*00cc*/ 	.word	0xffffffff


	//   ....[21]....
        /*00d0*/ 	.word	0xffffffff


	//   ....[22]....
        /*00d4*/ 	.word	0xffffffff


	//   ....[23]....
        /*00d8*/ 	.word	0xffffffff


	//   ....[24]....
        /*00dc*/ 	.word	0xffffffff


	//   ....[25]....
        /*00e0*/ 	.word	0xffffffff


	//   ....[26]....
        /*00e4*/ 	.word	0xffffffff


	//   ....[27]....
        /*00e8*/ 	.word	0xffffffff


	//   ....[28]....
        /*00ec*/ 	.word	0xffffffff


	//   ....[29]....
        /*00f0*/ 	.word	0xffffffff


	//   ....[30]....
        /*00f4*/ 	.word	0xffffffff


	//   ....[31]....
        /*00f8*/ 	.word	0xffffffff


	//   ....[32]....
        /*00fc*/ 	.word	0xffffffff


	//   ....[33]....
        /*0100*/ 	.word	0xffffffff


	//   ....[34]....
        /*0104*/ 	.word	0xffffffff


	//   ....[35]....
        /*0108*/ 	.word	0xffffffff


	//   ....[36]....
        /*010c*/ 	.word	0xffffffff


	//   ....[37]....
        /*0110*/ 	.word	0xffffffff


	//   ....[38]....
        /*0114*/ 	.word	0xffffffff


	//   ....[39]....
        /*0118*/ 	.word	0xffffffff


	//   ....[40]....
        /*011c*/ 	.word	0xffffffff


	//   ....[41]....
        /*0120*/ 	.word	0xffffffff


	//   ....[42]....
        /*0124*/ 	.word	0xffffffff


	//   ....[43]....
        /*0128*/ 	.word	0xffffffff


	//   ....[44]....
        /*012c*/ 	.word	0xffffffff


	//   ....[45]....
        /*0130*/ 	.word	0xffffffff


	//   ....[46]....
        /*0134*/ 	.word	0xffffffff


	//   ....[47]....
        /*0138*/ 	.word	0xffffffff


	//   ....[48]....
        /*013c*/ 	.word	0xffffffff


	//   ....[49]....
        /*0140*/ 	.word	0xffffffff


	//   ....[50]....
        /*0144*/ 	.word	0xffffffff


	//   ....[51]....
        /*0148*/ 	.word	0xffffffff


	//   ....[52]....
        /*014c*/ 	.word	0xffffffff


	//   ....[53]....
        /*0150*/ 	.word	0xffffffff


	//   ....[54]....
        /*0154*/ 	.word	0xffffffff


	//   ....[55]....
        /*0158*/ 	.word	0xffffffff


	//   ....[56]....
        /*015c*/ 	.word	0xffffffff


	//   ....[57]....
        /*0160*/ 	.word	0xffffffff


	//   ....[58]....
        /*0164*/ 	.word	0xffffffff


	//   ....[59]....
        /*0168*/ 	.word	0xffffffff


	//----- nvinfo : EIATTR_COOP_GROUP_INSTR_OFFSETS
	.align		4
.L_147:
        /*016c*/ 	.byte	0x04, 0x28
        /*016e*/ 	.short	(.L_149 - .L_148)


	//   ....[0]....
.L_148:
        /*0170*/ 	.word	0x00000cb0


	//   ....[1]....
        /*0174*/ 	.word	0x00000cc0


	//   ....[2]....
        /*0178*/ 	.word	0x00000d50


	//   ....[3]....
        /*017c*/ 	.word	0x00000d90


	//   ....[4]....
        /*0180*/ 	.word	0x00000e10


	//   ....[5]....
        /*0184*/ 	.word	0x00000e40


	//   ....[6]....
        /*0188*/ 	.word	0x00000e90


	//   ....[7]....
        /*018c*/ 	.word	0x00000ec0


	//   ....[8]....
        /*0190*/ 	.word	0x00000f10


	//   ....[9]....
        /*0194*/ 	.word	0x00000f40


	//   ....[10]....
        /*0198*/ 	.word	0x00001240


	//   ....[11]....
        /*019c*/ 	.word	0x00001250


	//   ....[12]....
        /*01a0*/ 	.word	0x000012e0


	//   ....[13]....
        /*01a4*/ 	.word	0x00001310


	//   ....[14]....
        /*01a8*/ 	.word	0x00001370


	//   ....[15]....
        /*01ac*/ 	.word	0x000013a0


	//   ....[16]....
        /*01b0*/ 	.word	0x00001400


	//   ....[17]....
        /*01b4*/ 	.word	0x00001440


	//   ....[18]....
        /*01b8*/ 	.word	0x000014b0


	//   ....[19]....
        /*01bc*/ 	.word	0x000014f0


	//   ....[20]....
        /*01c0*/ 	.word	0x00002180


	//   ....[21]....
        /*01c4*/ 	.word	0x00002190


	//   ....[22]....
        /*01c8*/ 	.word	0x00002220


	//   ....[23]....
        /*01cc*/ 	.word	0x00002250


	//   ....[24]....
        /*01d0*/ 	.word	0x000022c0


	//   ....[25]....
        /*01d4*/ 	.word	0x000022e0


	//   ....[26]....
        /*01d8*/ 	.word	0x00002340


	//   ....[27]....
        /*01dc*/ 	.word	0x00002350


	//   ....[28]....
        /*01e0*/ 	.word	0x000023a0


	//   ....[29]....
        /*01e4*/ 	.word	0x000023b0


	//   ....[30]....
        /*01e8*/ 	.word	0x000031c0


	//   ....[31]....
        /*01ec*/ 	.word	0x000031d0


	//   ....[32]....
        /*01f0*/ 	.word	0x00003260


	//   ....[33]....
        /*01f4*/ 	.word	0x000032a0


	//   ....[34]....
        /*01f8*/ 	.word	0x00003320


	//   ....[35]....
        /*01fc*/ 	.word	0x00003360


	//   ....[36]....
        /*0200*/ 	.word	0x000033c0


	//   ....[37]....
        /*0204*/ 	.word	0x000033f0


	//   ....[38]....
        /*0208*/ 	.word	0x00003440


	//   ....[39]....
        /*020c*/ 	.word	0x00003470


	//   ....[40]....
        /*0210*/ 	.word	0x00003750


	//   ....[41]....
        /*0214*/ 	.word	0x00003760


	//   ....[42]....
        /*0218*/ 	.word	0x000037f0


	//   ....[43]....
        /*021c*/ 	.word	0x00003820


	//   ....[44]....
        /*0220*/ 	.word	0x00003870


	//   ....[45]....
        /*0224*/ 	.word	0x000038a0


	//   ....[46]....
        /*0228*/ 	.word	0x00003910


	//   ....[47]....
        /*022c*/ 	.word	0x00003950


	//   ....[48]....
        /*0230*/ 	.word	0x000039c0


	//   ....[49]....
        /*0234*/ 	.word	0x000039f0


	//   ....[50]....
        /*0238*/ 	.word	0x00004730


	//   ....[51]....
        /*023c*/ 	.word	0x00004740


	//   ....[52]....
        /*0240*/ 	.word	0x000047d0


	//   ....[53]....
        /*0244*/ 	.word	0x00004800


	//   ....[54]....
        /*0248*/ 	.word	0x00004870


	//   ....[55]....
        /*024c*/ 	.word	0x00004890


	//   ....[56]....
        /*0250*/ 	.word	0x000048f0


	//   ....[57]....
        /*0254*/ 	.word	0x00004900


	//   ....[58]....
        /*0258*/ 	.word	0x00004950


	//   ....[59]....
        /*025c*/ 	.word	0x00004960


	//----- nvinfo : EIATTR_VRC_CTA_INIT_COUNT
	.align		4
.L_149:
        /*0260*/ 	.byte	0x02, 0x4a
	.zero		1
	.zero		1


	//----- nvinfo : EIATTR_EXIT_INSTR_OFFSETS
	.align		4
        /*0264*/ 	.byte	0x04, 0x1c
        /*0266*/ 	.short	(.L_151 - .L_150)


	//   ....[0]....
.L_150:
        /*0268*/ 	.word	0x00000080


	//   ....[1]....
        /*026c*/ 	.word	0x000000c0


	//   ....[2]....
        /*0270*/ 	.word	0x00004bd0


	//   ....[3]....
        /*0274*/ 	.word	0x00004c50


	//----- nvinfo : EIATTR_MAX_THREADS
	.align		4
.L_151:
        /*0278*/ 	.byte	0x04, 0x05
        /*027a*/ 	.short	(.L_153 - .L_152)
.L_152:
        /*027c*/ 	.word	0x00000100
        /*0280*/ 	.word	0x00000001
        /*0284*/ 	.word	0x00000001


	//----- nvinfo : EIATTR_CRS_STACK_SIZE
	.align		4
.L_153:
        /*0288*/ 	.byte	0x04, 0x1e
        /*028a*/ 	.short	(.L_155 - .L_154)
.L_154:
        /*028c*/ 	.word	0x00000000


	//----- nvinfo : EIATTR_CBANK_PARAM_SIZE
	.align		4
.L_155:
        /*0290*/ 	.byte	0x03, 0x19
        /*0292*/ 	.short	0x0021


	//----- nvinfo : EIATTR_PARAM_CBANK
	.align		4
        /*0294*/ 	.byte	0x04, 0x0a
        /*0296*/ 	.short	(.L_157 - .L_156)
	.align		4
.L_156:
        /*0298*/ 	.word	index@(.nv.constant0._ZN3cub18CUB_300001_SM_10006detail6reduce28DeviceReduceSingleTileKernelINS2_10policy_hubIdjN4cuda3__47maximumIvEEE10Policy1000EPdSB_jS8_ddNS5_3std3__410__identityEEEvT0_T1_T2_T3_T4_T6_)
        /*029c*/ 	.short	0x0380
        /*029e*/ 	.short	0x0021


	//----- nvinfo : EIATTR_SW_WAR
	.align		4
.L_157:
        /*02a0*/ 	.byte	0x04, 0x36
        /*02a2*/ 	.short	(.L_159 - .L_158)
.L_158:
        /*02a4*/ 	.word	0x00000008
.L_159:


//--------------------- .nv.info._ZN3cub18CUB_300001_SM_10006detail11EmptyKernelIvEEvv --------------------------
	.section	.nv.info._ZN3cub18CUB_300001_SM_10006detail11EmptyKernelIvEEvv,"",@"SHT_CUDA_INFO"
	.sectionflags	@""
	.align	4


	//----- nvinfo : EIATTR_CUDA_API_VERSION
	.align		4
        /*0000*/ 	.byte	0x04, 0x37
        /*0002*/ 	.short	(.L_161 - .L_160)
.L_160:
        /*0004*/ 	.word	0x00000082


	//----- nvinfo : EIATTR_SPARSE_MMA_MASK
	.align		4
.L_161:
        /*0008*/ 	.byte	0x03, 0x50
        /*000a*/ 	.short	0x0000


	//----- nvinfo : EIATTR_MAXREG_COUNT
	.align		4
        /*000c*/ 	.byte	0x03, 0x1b
        /*000e*/ 	.short	0x00ff


	//----- nvinfo : EIATTR_MERCURY_ISA_VERSION
	.align		4
        /*0010*/ 	.byte	0x03, 0x5f
        /*0012*/ 	.short	0x0101


	//----- nvinfo : EIATTR_VRC_CTA_INIT_COUNT
	.align		4
        /*0014*/ 	.byte	0x02, 0x4a
	.zero		1
	.zero		1


	//----- nvinfo : EIATTR_EXIT_INSTR_OFFSETS
	.align		4
        /*0018*/ 	.byte	0x04, 0x1c
        /*001a*/ 	.short	(.L_163 - .L_162)


	//   ....[0]....
.L_162:
        /*001c*/ 	.word	0x00000010


	//----- nvinfo : EIATTR_SW_WAR
	.align		4
.L_163:
        /*0020*/ 	.byte	0x04, 0x36
        /*0022*/ 	.short	(.L_165 - .L_164)
.L_164:
        /*0024*/ 	.word	0x00000008
.L_165:


//--------------------- .nv.info._Z9findErrorPdS_S_m --------------------------
	.section	.nv.info._Z9findErrorPdS_S_m,"",@"SHT_CUDA_INFO"
	.sectionflags	@""
	.align	4


	//----- nvinfo : EIATTR_CUDA_API_VERSION
	.align		4
        /*0000*/ 	.byte	0x04, 0x37
        /*0002*/ 	.short	(.L_167 - .L_166)
.L_166:
        /*0004*/ 	.word	0x00000082


	//----- nvinfo : EIATTR_KPARAM_INFO
	.align		4
.L_167:
        /*0008*/ 	.byte	0x04, 0x17
        /*000a*/ 	.short	(.L_169 - .L_168)
.L_168:
        /*000c*/ 	.word	0x00000000
        /*0010*/ 	.short	0x0003
        /*0012*/ 	.short	0x0018
        /*0014*/ 	.byte	0x00, 0xf0, 0x21, 0x00


	//----- nvinfo : EIATTR_KPARAM_INFO
	.align		4
.L_169:
        /*0018*/ 	.byte	0x04, 0x17
        /*001a*/ 	.short	(.L_171 - .L_170)
.L_170:
        /*001c*/ 	.word	0x00000000
        /*0020*/ 	.short	0x0002
        /*0022*/ 	.short	0x0010
        /*0024*/ 	.byte	0x00, 0xf5, 0x21, 0x00


	//----- nvinfo : EIATTR_KPARAM_INFO
	.align		4
.L_171:
        /*0028*/ 	.byte	0x04, 0x17
        /*002a*/ 	.short	(.L_173 - .L_172)
.L_172:
        /*002c*/ 	.word	0x00000000
        /*0030*/ 	.short	0x0001
        /*0032*/ 	.short	0x0008
        /*0034*/ 	.byte	0x00, 0xf5, 0x21, 0x00


	//----- nvinfo : EIATTR_KPARAM_INFO
	.align		4
.L_173:
        /*0038*/ 	.byte	0x04, 0x17
        /*003a*/ 	.short	(.L_175 - .L_174)
.L_174:
        /*003c*/ 	.word	0x00000000
        /*0040*/ 	.short	0x0000
        /*0042*/ 	.short	0x0000
        /*0044*/ 	.byte	0x00, 0xf5, 0x21, 0x00


	//----- nvinfo : EIATTR_SPARSE_MMA_MASK
	.align		4
.L_175:
        /*0048*/ 	.byte	0x03, 0x50
        /*004a*/ 	.short	0x0000


	//----- nvinfo : EIATTR_MAXREG_COUNT
	.align		4
        /*004c*/ 	.byte	0x03, 0x1b
        /*004e*/ 	.short	0x00ff


	//----- nvinfo : EIATTR_MERCURY_ISA_VERSION
	.align		4
        /*0050*/ 	.byte	0x03, 0x5f
        /*0052*/ 	.short	0x0101


	//----- nvinfo : EIATTR_VRC_CTA_INIT_COUNT
	.align		4
        /*0054*/ 	.byte	0x02, 0x4a
	.zero		1
	.zero		1


	//----- nvinfo : EIATTR_EXIT_INSTR_OFFSETS
	.align		4
        /*0058*/ 	.byte	0x04, 0x1c
        /*005a*/ 	.short	(.L_177 - .L_176)


	//   ....[0]....
.L_176:
        /*005c*/ 	.word	0x00000080


	//   ....[1]....
        /*0060*/ 	.word	0x000000d0


	//   ....[2]....
        /*0064*/ 	.word	0x00000220


	//----- nvinfo : EIATTR_CBANK_PARAM_SIZE
	.align		4
.L_177:
        /*0068*/ 	.byte	0x03, 0x19
        /*006a*/ 	.short	0x0020


	//----- nvinfo : EIATTR_PARAM_CBANK
	.align		4
        /*006c*/ 	.byte	0x04, 0x0a
        /*006e*/ 	.short	(.L_179 - .L_178)
	.align		4
.L_178:
        /*0070*/ 	.word	index@(.nv.constant0._Z9findErrorPdS_S_m)
        /*0074*/ 	.short	0x0380
        /*0076*/ 	.short	0x0020


	//----- nvinfo : EIATTR_SW_WAR
	.align		4
.L_179:
        /*0078*/ 	.byte	0x04, 0x36
        /*007a*/ 	.short	(.L_181 - .L_180)
.L_180:
        /*007c*/ 	.word	0x00000008
.L_181:


//--------------------- .nv.info._Z4calcPdS_i     --------------------------
	.section	.nv.info._Z4calcPdS_i,"",@"SHT_CUDA_INFO"
	.sectionflags	@""
	.align	4


	//----- nvinfo : EIATTR_CUDA_API_VERSION
	.align		4
        /*0000*/ 	.byte	0x04, 0x37
        /*0002*/ 	.short	(.L_183 - .L_182)
.L_182:
        /*0004*/ 	.word	0x00000082


	//----- nvinfo : EIATTR_KPARAM_INFO
	.align		4
.L_183:
        /*0008*/ 	.byte	0x04, 0x17
        /*000a*/ 	.short	(.L_185 - .L_184)
.L_184:
        /*000c*/ 	.word	0x00000000
        /*0010*/ 	.short	0x0002
        /*0012*/ 	.short	0x0010
        /*0014*/ 	.byte	0x00, 0xf0, 0x11, 0x00


	//----- nvinfo : EIATTR_KPARAM_INFO
	.align		4
.L_185:
        /*0018*/ 	.byte	0x04, 0x17
        /*001a*/ 	.short	(.L_187 - .L_186)
.L_186:
        /*001c*/ 	.word	0x00000000
        /*0020*/ 	.short	0x0001
        /*0022*/ 	.short	0x0008
        /*0024*/ 	.byte	0x00, 0xf5, 0x21, 0x00


	//----- nvinfo : EIATTR_KPARAM_INFO
	.align		4
.L_187:
        /*0028*/ 	.byte	0x04, 0x17
        /*002a*/ 	.short	(.L_189 - .L_188)
.L_188:
        /*002c*/ 	.word	0x00000000
        /*0030*/ 	.short	0x0000
        /*0032*/ 	.short	0x0000
        /*0034*/ 	.byte	0x00, 0xf5, 0x21, 0x00


	//----- nvinfo : EIATTR_SPARSE_MMA_MASK
	.align		4
.L_189:
        /*0038*/ 	.byte	0x03, 0x50
        /*003a*/ 	.short	0x0000


	//----- nvinfo : EIATTR_MAXREG_COUNT
	.align		4
        /*003c*/ 	.byte	0x03, 0x1b
        /*003e*/ 	.short	0x00ff


	//----- nvinfo : EIATTR_MERCURY_ISA_VERSION
	.align		4
        /*0040*/ 	.byte	0x03, 0x5f
        /*0042*/ 	.short	0x0101


	//----- nvinfo : EIATTR_VRC_CTA_INIT_COUNT
	.align		4
        /*0044*/ 	.byte	0x02, 0x4a
	.zero		1
	.zero		1


	//----- nvinfo : EIATTR_EXIT_INSTR_OFFSETS
	.align		4
        /*0048*/ 	.byte	0x04, 0x1c
        /*004a*/ 	.short	(.L_191 - .L_190)


	//   ....[0]....
.L_190:
        /*004c*/ 	.word	0x00000060


	//   ....[1]....
        /*0050*/ 	.word	0x000000a0


	//   ....[2]....
        /*0054*/ 	.word	0x00000290


	//----- nvinfo : EIATTR_CBANK_PARAM_SIZE
	.align		4
.L_191:
        /*0058*/ 	.byte	0x03, 0x19
        /*005a*/ 	.short	0x0014


	//----- nvinfo : EIATTR_PARAM_CBANK
	.align		4
        /*005c*/ 	.byte	0x04, 0x0a
        /*005e*/ 	.short	(.L_193 - .L_192)
	.align		4
.L_192:
        /*0060*/ 	.word	index@(.nv.constant0._Z4calcPdS_i)
        /*0064*/ 	.short	0x0380
        /*0066*/ 	.short	0x0014


	//----- nvinfo : EIATTR_SW_WAR
	.align		4
.L_193:
        /*0068*/ 	.byte	0x04, 0x36
        /*006a*/ 	.short	(.L_195 - .L_194)
.L_194:
        /*006c*/ 	.word	0x00000008
.L_195:


//--------------------- .nv.callgraph             --------------------------
	.section	.nv.callgraph,"",@"SHT_CUDA_CALLGRAPH"
	.align	4
	.sectionentsize	8
	.align		4
        /*0000*/ 	.word	0x00000000
	.align		4
        /*0004*/ 	.word	0xffffffff
	.align		4
        /*0008*/ 	.word	0x00000000
	.align		4
        /*000c*/ 	.word	0xfffffffe
	.align		4
        /*0010*/ 	.word	0x00000000
	.align		4
        /*0014*/ 	.word	0xfffffffd
	.align		4
        /*0018*/ 	.word	0x00000000
	.align		4
        /*001c*/ 	.word	0xfffffffc


//--------------------- .nv.constant4             --------------------------
	.section	.nv.constant4,"a",@progbits
	.align	8
	.align		8
.nv.constant4:
        /*0000*/ 	.dword	_ZN34_INTERNAL_ffa1d81b_4_k_cu_9e0a45c04cuda3std3__45__cpo5beginE
	.align		8
        /*0008*/ 	.dword	_ZN34_INTERNAL_ffa1d81b_4_k_cu_9e0a45c04cuda3std3__45__cpo3endE
	.align		8
        /*0010*/ 	.dword	_ZN34_INTERNAL_ffa1d81b_4_k_cu_9e0a45c04cuda3std3__45__cpo6cbeginE
	.align		8
        /*0018*/ 	.dword	_ZN34_INTERNAL_ffa1d81b_4_k_cu_9e0a45c04cuda3std3__45__cpo4cendE
	.align		8
        /*0020*/ 	.dword	_ZN34_INTERNAL_ffa1d81b_4_k_cu_9e0a45c04cuda3std3__45__cpo6rbeginE
	.align		8
        /*0028*/ 	.dword	_ZN34_INTERNAL_ffa1d81b_4_k_cu_9e0a45c04cuda3std3__45__cpo4rendE
	.align		8
        /*0030*/ 	.dword	_ZN34_INTERNAL_ffa1d81b_4_k_cu_9e0a45c04cuda3std3__45__cpo7crbeginE
	.align		8
        /*0038*/ 	.dword	_ZN34_INTERNAL_ffa1d81b_4_k_cu_9e0a45c04cuda3std3__45__cpo5crendE
	.align		8
        /*0040*/ 	.dword	_ZN34_INTERNAL_ffa1d81b_4_k_cu_9e0a45c04cuda3std3__436_GLOBAL__N__ffa1d81b_4_k_cu_9e0a45c06ignoreE
	.align		8
        /*0048*/ 	.dword	_ZN34_INTERNAL_ffa1d81b_4_k_cu_9e0a45c04cuda3std3__419piecewise_constructE
	.align		8
        /*0050*/ 	.dword	_ZN34_INTERNAL_ffa1d81b_4_k_cu_9e0a45c04cuda3std3__48in_placeE
	.align		8
        /*0058*/ 	.dword	_ZN34_INTERNAL_ffa1d81b_4_k_cu_9e0a45c04cuda3std3__420unreachable_sentinelE
	.align		8
        /*0060*/ 	.dword	_ZN34_INTERNAL_ffa1d81b_4_k_cu_9e0a45c04cuda3std3__47nulloptE
	.align		8
        /*0068*/ 	.dword	_ZN34_INTERNAL_ffa1d81b_4_k_cu_9e0a45c04cuda3std3__48unexpectE
	.align		8
        /*0070*/ 	.dword	_ZN34_INTERNAL_ffa1d81b_4_k_cu_9e0a45c04cuda3std6ranges3__45__cpo4swapE
	.align		8
        /*0078*/ 	.dword	_ZN34_INTERNAL_ffa1d81b_4_k_cu_9e0a45c04cuda3std6ranges3__45__cpo9iter_moveE
	.align		8
        /*0080*/ 	.dword	_ZN34_INTERNAL_ffa1d81b_4_k_cu_9e0a45c04cuda3std6ranges3__45__cpo5beginE
	.align		8
        /*0088*/ 	.dword	_ZN34_INTERNAL_ffa1d81b_4_k_cu_9e0a45c04cuda3std6ranges3__45__cpo3endE
	.align		8
        /*0090*/ 	.dword	_ZN34_INTERNAL_ffa1d81b_4_k_cu_9e0a45c04cuda3std6ranges3__45__cpo6cbeginE
	.align		8
        /*0098*/ 	.dword	_ZN34_INTERNAL_ffa1d81b_4_k_cu_9e0a45c04cuda3std6ranges3__45__cpo4cendE
	.align		8
        /*00a0*/ 	.dword	_ZN34_INTERNAL_ffa1d81b_4_k_cu_9e0a45c04cuda3std6ranges3__45__cpo7advanceE
	.align		8
        /*00a8*/ 	.dword	_ZN34_INTERNAL_ffa1d81b_4_k_cu_9e0a45c04cuda3std6ranges3__45__cpo9iter_swapE
	.align		8
        /*00b0*/ 	.dword	_ZN34_INTERNAL_ffa1d81b_4_k_cu_9e0a45c04cuda3std6ranges3__45__cpo4nextE
	.align		8
        /*00b8*/ 	.dword	_ZN34_INTERNAL_ffa1d81b_4_k_cu_9e0a45c04cuda3std6ranges3__45__cpo4prevE
	.align		8
        /*00c0*/ 	.dword	_ZN34_INTERNAL_ffa1d81b_4_k_cu_9e0a45c04cuda3std6ranges3__45__cpo4dataE
	.align		8
        /*00c8*/ 	.dword	_ZN34_INTERNAL_ffa1d81b_4_k_cu_9e0a45c04cuda3std6ranges3__45__cpo5cdataE
	.align		8
        /*00d0*/ 	.dword	_ZN34_INTERNAL_ffa1d81b_4_k_cu_9e0a45c04cuda3std6ranges3__45__cpo4sizeE
	.align		8
        /*00d8*/ 	.dword	_ZN34_INTERNAL_ffa1d81b_4_k_cu_9e0a45c04cuda3std6ranges3__45__cpo5ssizeE
	.align		8
        /*00e0*/ 	.dword	_ZN34_INTERNAL_ffa1d81b_4_k_cu_9e0a45c04cuda3std6ranges3__45__cpo8distanceE
	.align		8
        /*00e8*/ 	.dword	_ZN34_INTERNAL_ffa1d81b_4_k_cu_9e0a45c06thrust24THRUST_300001_SM_1000_NS6system6detail10sequential3seqE
	.align		8
        /*00f0*/ 	.dword	_ZN34_INTERNAL_ffa1d81b_4_k_cu_9e0a45c06thrust24THRUST_300001_SM_1000_NS12placeholders2_1E
	.align		8
        /*00f8*/ 	.dword	_ZN34_INTERNAL_ffa1d81b_4_k_cu_9e0a45c06thrust24THRUST_300001_SM_1000_NS12placeholders2_2E
	.align		8
        /*0100*/ 	.dword	_ZN34_INTERNAL_ffa1d81b_4_k_cu_9e0a45c06thrust24THRUST_300001_SM_1000_NS12placeholders2_3E
	.align		8
        /*0108*/ 	.dword	_ZN34_INTERNAL_ffa1d81b_4_k_cu_9e0a45c06thrust24THRUST_300001_SM_1000_NS12placeholders2_4E
	.align		8
        /*0110*/ 	.dword	_ZN34_INTERNAL_ffa1d81b_4_k_cu_9e0a45c06thrust24THRUST_300001_SM_1000_NS12placeholders2_5E
	.align		8
        /*0118*/ 	.dword	_ZN34_INTERNAL_ffa1d81b_4_k_cu_9e0a45c06thrust24THRUST_300001_SM_1000_NS12placeholders2_6E
	.align		8
        /*0120*/ 	.dword	_ZN34_INTERNAL_ffa1d81b_4_k_cu_9e0a45c06thrust24THRUST_300001_SM_1000_NS12placeholders2_7E
	.align		8
        /*0128*/ 	.dword	_ZN34_INTERNAL_ffa1d81b_4_k_cu_9e0a45c06thrust24THRUST_300001_SM_1000_NS12placeholders2_8E
	.align		8
        /*0130*/ 	.dword	_ZN34_INTERNAL_ffa1d81b_4_k_cu_9e0a45c06thrust24THRUST_300001_SM_1000_NS12placeholders2_9E
	.align		8
        /*0138*/ 	.dword	_ZN34_INTERNAL_ffa1d81b_4_k_cu_9e0a45c06thrust24THRUST_300001_SM_1000_NS12placeholders3_10E


//--------------------- .text._ZN3cub18CUB_300001_SM_10006detail6reduce28DeviceReduceSingleTileKernelINS2_10policy_hubIdjN4cuda3__47maximumIvEEE10Policy1000EPdSB_iS8_ddNS5_3std3__410__identityEEEvT0_T1_T2_T3_T4_T6_ --------------------------
	.section	.text._ZN3cub18CUB_300001_SM_10006detail6reduce28DeviceReduceSingleTileKernelINS2_10policy_hubIdjN4cuda3__47maximumIvEEE10Policy1000EPdSB_iS8_ddNS5_3std3__410__identityEEEvT0_T1_T2_T3_T4_T6_,"ax",@progbits
	.align	128
        .global         _ZN3cub18CUB_300001_SM_10006detail6reduce28DeviceReduceSingleTileKernelINS2_10policy_hubIdjN4cuda3__47maximumIvEEE10Policy1000EPdSB_iS8_ddNS5_3std3__410__identityEEEvT0_T1_T2_T3_T4_T6_
        .type           _ZN3cub18CUB_300001_SM_10006detail6reduce28DeviceReduceSingleTileKernelINS2_10policy_hubIdjN4cuda3__47maximumIvEEE10Policy1000EPdSB_iS8_ddNS5_3std3__410__identityEEEvT0_T1_T2_T3_T4_T6_,@function
        .size           _ZN3cub18CUB_300001_SM_10006detail6reduce28DeviceReduceSingleTileKernelINS2_10policy_hubIdjN4cuda3__47maximumIvEEE10Policy1000EPdSB_iS8_ddNS5_3std3__410__identityEEEvT0_T1_T2_T3_T4_T6_,(.L_x_149 - _ZN3cub18CUB_300001_SM_10006detail6reduce28DeviceReduceSingleTileKernelINS2_10policy_hubIdjN4cuda3__47maximumIvEEE10Policy1000EPdSB_iS8_ddNS5_3std3__410__identityEEEvT0_T1_T2_T3_T4_T6_)
        .other          _ZN3cub18CUB_300001_SM_10006detail6reduce28DeviceReduceSingleTileKernelINS2_10policy_hubIdjN4cuda3__47maximumIvEEE10Policy1000EPdSB_iS8_ddNS5_3std3__410__identityEEEvT0_T1_T2_T3_T4_T6_,@"STO_CUDA_ENTRY STV_DEFAULT"
_ZN3cub18CUB_300001_SM_10006detail6reduce28DeviceReduceSingleTileKernelINS2_10policy_hubIdjN4cuda3__47maximumIvEEE10Policy1000EPdSB_iS8_ddNS5_3std3__410__identityEEEvT0_T1_T2_T3_T4_T6_:
.text._ZN3cub18CUB_300001_SM_10006detail6reduce28DeviceReduceSingleTileKernelINS2_10policy_hubIdjN4cuda3__47maximumIvEEE10Policy1000EPdSB_iS8_ddNS5_3std3__410__identityEEEvT0_T1_T2_T3_T4_T6_:
[----:B------:R-:W-:Y:S01]  /*0000*/  LDC R1, c[0x0][0x37c] ;  /* 0x0000df00ff017b82 */ /* 0x000fe20000000800 */
[----:B------:R-:W0:Y:S01]  /*0010*/  LDCU UR4, c[0x0][0x390] ;  /* 0x00007200ff0477ac */ /* 0x000e220008000800 */
[----:B------:R-:W1:Y:S01]  /*0020*/  LDCU.64 UR6, c[0x0][0x358] ;  /* 0x00006b00ff0677ac */ /* 0x000e620008000a00 */
[----:B0-----:R-:W-:-:S05]  /*0030*/  IMAD.U32 R4, RZ, RZ, UR4 ;  /* 0x00000004ff047e24 */ /* 0x001fca000f8e00ff */
[----:B------:R-:W-:-:S13]  /*0040*/  ISETP.NE.AND P0, PT, R4, RZ, PT ;  /* 0x000000ff0400720c */ /* 0x000fda0003f05270 */
[----:B-1----:R-:W-:Y:S05]  /*0050*/  @P0 BRA `(.L_x_0) ;  /* 0x00000000001c0947 */ /* 0x002fea0003800000 */
[----:B------:R-:W0:Y:S02]  /*0060*/  S2R R0, SR_TID.X ;  /* 0x0000000000007919 */ /* 0x000e240000002100 */
[----:B0-----:R-:W-:-:S13]  /*0070*/  ISETP.NE.AND P0, PT, R0, RZ, PT ;  /* 0x000000ff0000720c */ /* 0x001fda0003f05270 */
[----:B------:R-:W-:Y:S05]  /*0080*/  @P0 EXIT ;  /* 0x000000000000094d */ /* 0x000fea0003800000 */
[----:B------:R-:W0:Y:S08]  /*0090*/  LDC.64 R2, c[0x0][0x388] ;  /* 0x0000e200ff027b82 */ /* 0x000e300000000a00 */
[----:B------:R-:W0:Y:S02]  /*00a0*/  LDC.64 R4, c[0x0][0x398] ;  /* 0x0000e600ff047b82 */ /* 0x000e240000000a00 */
[----:B0-----:R-:W-:Y:S01]  /*00b0*/  STG.E.64 desc[UR6][R2.64], R4 ;  /* 0x0000000402007986 */ /* 0x001fe2000c101b06 */
[----:B------:R-:W-:Y:S05]  /*00c0*/  EXIT ;  /* 0x000000000000794d */ /* 0x000fea0003800000 */
.L_x_0:
[----:B------:R-:W0:Y:S01]  /*00d0*/  LDCU UR4, c[0x0][0x380] ;  /* 0x00007000ff0477ac */ /* 0x000e220008000800 */
[----:B------:R-:W-:Y:S01]  /*00e0*/  BSSY.RECONVERGENT B0, `(.L_x_1) ;  /* 0x00005b3000007945 */ /* 0x000fe20003800200 */
[----:B0-----:R-:W-:-:S09]  /*00f0*/  ULOP3.LUT UP0, URZ, UR4, 0x1f, URZ, 0xc0, !UPT ;  /* 0x0000001f04ff7892 */ /* 0x001fd2000f80c0ff */
[----:B------:R-:W-:Y:S05]  /*0100*/  BRA.U UP0, `(.L_x_2) ;  /* 0x0000002d003c7547 */ /* 0x000fea000b800000 */
[----:B------:R-:W-:-:S13]  /*0110*/  ISETP.GT.AND P0, PT, R4, 0x7ff, PT ;  /* 0x000007ff0400780c */ /* 0x000fda0003f04270 */
[----:B------:R-:W-:Y:S05]  /*0120*/  @P0 BRA `(.L_x_3) ;  /* 0x0000001400e80947 */ /* 0x000fea0003800000 */
[----:B------:R-:W0:Y:S01]  /*0130*/  S2R R3, SR_TID.X ;  /* 0x0000000000037919 */ /* 0x000e220000002100 */
[----:B------:R-:W-:Y:S01]  /*0140*/  BSSY.RECONVERGENT B1, `(.L_x_4) ;  /* 0x0000009000017945 */ /* 0x000fe20003800200 */
[----:B------:R-:W-:Y:S02]  /*0150*/  CS2R R6, SRZ ;  /* 0x0000000000067805 */ /* 0x000fe4000001ff00 */
[----:B0-----:R-:W-:Y:S01]  /*0160*/  ISETP.GE.AND P0, PT, R3, R4, PT ;  /* 0x000000040300720c */ /* 0x001fe20003f06270 */
[----:B------:R-:W-:-:S12]  /*0170*/  IMAD.MOV.U32 R5, RZ, RZ, R3 ;  /* 0x000000ffff057224 */ /* 0x000fd800078e0003 */
[----:B------:R-:W-:Y:S05]  /*0180*/  @P0 BRA `(.L_x_5) ;  /* 0x0000000000100947 */ /* 0x000fea0003800000 */
[----:B------:R-:W0:Y:S02]  /*0190*/  LDC.64 R6, c[0x0][0x380] ;  /* 0x0000e000ff067b82 */ /* 0x000e240000000a00 */
[----:B0-----:R-:W-:-:S06]  /*01a0*/  IMAD.WIDE.U32 R6, R3, 0x8, R6 ;  /* 0x0000000803067825 */ /* 0x001fcc00078e0006 */
[----:B------:R-:W5:Y:S01]  /*01b0*/  LDG.E.64.CONSTANT R6, desc[UR6][R6.64] ;  /* 0x0000000606067981 */ /* 0x000f62000c1e9b00 */
[----:B------:R-:W-:-:S07]  /*01c0*/  VIADD R5, R3, 0x100 ;  /* 0x0000010003057836 */ /* 0x000fce0000000000 */
.L_x_5:
[----:B------:R-:W-:Y:S05]  /*01d0*/  BSYNC.RECONVERGENT B1 ;  /* 0x0000000000017941 */ /* 0x000fea0003800200 */
.L_x_4:
[----:B------:R-:W-:Y:S01]  /*01e0*/  ISETP.GE.AND P0, PT, R5, R4, PT ;  /* 0x000000040500720c */ /* 0x000fe20003f06270 */
[----:B------:R-:W-:-:S12]  /*01f0*/  BSSY.RECONVERGENT B1, `(.L_x_6) ;  /* 0x00000b0000017945 */ /* 0x000fd80003800200 */
[----:B------:R-:W-:Y:S05]  /*0200*/  @P0 BRA `(.L_x_7) ;  /* 0x0000000800b80947 */ /* 0x000fea0003800000 */
[----:B------:R-:W-:Y:S01]  /*0210*/  LOP3.LUT R9, RZ, R5, RZ, 0x33, !PT ;  /* 0x00000005ff097212 */ /* 0x000fe200078e33ff */
[----:B------:R-:W-:Y:S04]  /*0220*/  BSSY.RECONVERGENT B2, `(.L_x_8) ;  /* 0x0000019000027945 */ /* 0x000fe80003800200 */
[----:B------:R-:W-:-:S05]  /*0230*/  IMAD.IADD R0, R9, 0x1, R4 ;  /* 0x0000000109007824 */ /* 0x000fca00078e0204 */
[C---:B------:R-:W-:Y:S02]  /*0240*/  LOP3.LUT R2, R0.reuse, 0x300, RZ, 0xc0, !PT ;  /* 0x0000030000027812 */ /* 0x040fe400078ec0ff */
[----:B------:R-:W-:Y:S02]  /*0250*/  ISETP.GE.U32.AND P0, PT, R0, 0x300, PT ;  /* 0x000003000000780c */ /* 0x000fe40003f06070 */
[----:B------:R-:W-:-:S13]  /*0260*/  ISETP.NE.AND P1, PT, R2, 0x300, PT ;  /* 0x000003000200780c */ /* 0x000fda0003f25270 */
[----:B------:R-:W-:Y:S05]  /*0270*/  @!P1 BRA `(.L_x_9) ;  /* 0x00000000004c9947 */ /* 0x000fea0003800000 */
[----:B------:R-:W0:Y:S01]  /*0280*/  LDC.64 R8, c[0x0][0x380] ;  /* 0x0000e000ff087b82 */ /* 0x000e220000000a00 */
[----:B------:R-:W-:-:S04]  /*0290*/  LEA.HI R0, R0, 0x1, RZ, 0x18 ;  /* 0x0000000100007811 */ /* 0x000fc800078fc0ff */
[----:B------:R-:W-:-:S05]  /*02a0*/  LOP3.LUT R0, R0, 0x3, RZ, 0xc0, !PT ;  /* 0x0000000300007812 */ /* 0x000fca00078ec0ff */
[----:B------:R-:W-:Y:S02]  /*02b0*/  IMAD.MOV R0, RZ, RZ, -R0 ;  /* 0x000000ffff007224 */ /* 0x000fe400078e0a00 */
[----:B0-----:R-:W-:-:S04]  /*02c0*/  IMAD.WIDE.U32 R8, R5, 0x8, R8 ;  /* 0x0000000805087825 */ /* 0x001fc800078e0008 */
[----:B------:R-:W-:Y:S02]  /*02d0*/  IMAD.MOV.U32 R2, RZ, RZ, R8 ;  /* 0x000000ffff027224 */ /* 0x000fe400078e0008 */
[----:B------:R-:W-:-:S07]  /*02e0*/  IMAD.MOV.U32 R11, RZ, RZ, R9 ;  /* 0x000000ffff0b7224 */ /* 0x000fce00078e0009 */
.L_x_10:
[----:B------:R-:W-:Y:S02]  /*02f0*/  IMAD.MOV.U32 R8, RZ, RZ, R2 ;  /* 0x000000ffff087224 */ /* 0x000fe400078e0002 */
[----:B------:R-:W-:-:S06]  /*0300*/  IMAD.MOV.U32 R9, RZ, RZ, R11 ;  /* 0x000000ffff097224 */ /* 0x000fcc00078e000b */
[----:B------:R-:W2:Y:S01]  /*0310*/  LDG.E.64.CONSTANT R8, desc[UR6][R8.64] ;  /* 0x0000000608087981 */ /* 0x000ea2000c1e9b00 */
[----:B------:R-:W-:Y:S01]  /*0320*/  VIADD R0, R0, 0x1 ;  /* 0x0000000100007836 */ /* 0x000fe20000000000 */
[----:B------:R-:W-:Y:S01]  /*0330*/  IADD3 R2, P3, PT, R2, 0x800, RZ ;  /* 0x0000080002027810 */ /* 0x000fe20007f7e0ff */
[----:B------:R-:W-:-:S03]  /*0340*/  VIADD R5, R5, 0x100 ;  /* 0x0000010005057836 */ /* 0x000fc60000000000 */
[----:B------:R-:W-:Y:S01]  /*0350*/  ISETP.NE.AND P2, PT, R0, RZ, PT ;  /* 0x000000ff0000720c */ /* 0x000fe20003f45270 */
[----:B------:R-:W-:Y:S01]  /*0360*/  IMAD.X R11, RZ, RZ, R11, P3 ;  /* 0x000000ffff0b7224 */ /* 0x000fe200018e060b */
[----:B--2--5:R-:W-:-:S06]  /*0370*/  DSETP.GEU.AND P1, PT, R6, R8, PT ;  /* 0x000000080600722a */ /* 0x024fcc0003f2e000 */
[----:B------:R-:W-:Y:S02]  /*0380*/  FSEL R6, R8, R6, !P1 ;  /* 0x0000000608067208 */ /* 0x000fe40004800000 */
[----:B------:R-:W-:-:S03]  /*0390*/  FSEL R7, R9, R7, !P1 ;  /* 0x0000000709077208 */ /* 0x000fc60004800000 */
[----:B------:R-:W-:Y:S05]  /*03a0*/  @P2 BRA `(.L_x_10) ;  /* 0xfffffffc00d02947 */ /* 0x000fea000383ffff */
.L_x_9:
[----:B------:R-:W-:Y:S05]  /*03b0*/  BSYNC.RECONVERGENT B2 ;  /* 0x0000000000027941 */ /* 0x000fea0003800200 */
.L_x_8:
[----:B------:R-:W-:Y:S05]  /*03c0*/  @!P0 BRA `(.L_x_7) ;  /* 0x0000000800488947 */ /* 0x000fea0003800000 */
[----:B------:R-:W-:Y:S01]  /*03d0*/  IMAD.IADD R0, R4, 0x1, -R5 ;  /* 0x0000000104007824 */ /* 0x000fe200078e0a05 */
[----:B------:R-:W-:Y:S01]  /*03e0*/  BSSY.RECONVERGENT B2, `(.L_x_11) ;  /* 0x0000051000027945 */ /* 0x000fe20003800200 */
[----:B------:R-:W-:-:S03]  /*03f0*/  PLOP3.LUT P0, PT, PT, PT, PT, 0x80, 0x8 ;  /* 0x000000000008781c */ /* 0x000fc60003f0f070 */
[----:B------:R-:W-:-:S13]  /*0400*/  ISETP.GT.AND P1, PT, R0, 0xc00, PT ;  /* 0x00000c000000780c */ /* 0x000fda0003f24270 */
[----:B------:R-:W-:Y:S05]  /*0410*/  @!P1 BRA `(.L_x_12) ;  /* 0x0000000400349947 */ /* 0x000fea0003800000 */
[----:B------:R-:W0:Y:S01]  /*0420*/  LDC.64 R8, c[0x0][0x380] ;  /* 0x0000e000ff087b82 */ /* 0x000e220000000a00 */
[----:B------:R-:W-:Y:S01]  /*0430*/  PLOP3.LUT P0, PT, PT, PT, PT, 0x8, 0x80 ;  /* 0x000000000080781c */ /* 0x000fe20003f0e170 */
[----:B------:R-:W-:-:S12]  /*0440*/  VIADD R0, R4, 0xfffff400 ;  /* 0xfffff40004007836 */ /* 0x000fd80000000000 */
.L_x_13:
[----:B0-----:R-:W-:-:S05]  /*0450*/  IMAD.WIDE R30, R5, 0x8, R8 ;  /* 0x00000008051e7825 */ /* 0x001fca00078e0208 */
[----:B------:R-:W2:Y:S04]  /*0460*/  LDG.E.64.CONSTANT R10, desc[UR6][R30.64] ;  /* 0x000000061e0a7981 */ /* 0x000ea8000c1e9b00 */
[----:B------:R-:W3:Y:S04]  /*0470*/  LDG.E.64.CONSTANT R12, desc[UR6][R30.64+0x800] ;  /* 0x000800061e0c7981 */ /* 0x000ee8000c1e9b00 */
[----:B------:R-:W4:Y:S01]  /*0480*/  LDG.E.64.CONSTANT R14, desc[UR6][R30.64+0x1000] ;  /* 0x001000061e0e7981 */ /* 0x000f22000c1e9b00 */
[----:B------:R-:W-:-:S03]  /*0490*/  VIADD R39, R5, 0x400 ;  /* 0x0000040005277836 */ /* 0x000fc60000000000 */
[----:B------:R-:W4:Y:S01]  /*04a0*/  LDG.E.64.CONSTANT R16, desc[UR6][R30.64+0x1800] ;  /* 0x001800061e107981 */ /* 0x000f22000c1e9b00 */
[----:B------:R-:W-:-:S05]  /*04b0*/  IMAD.WIDE R38, R39, 0x8, R8 ;  /* 0x0000000827267825 */ /* 0x000fca00078e0208 */
[----:B------:R-:W4:Y:S04]  /*04c0*/  LDG.E.64.CONSTANT R18, desc[UR6][R38.64] ;  /* 0x0000000626127981 */ /* 0x000f28000c1e9b00 */
[----:B------:R-:W4:Y:S04]  /*04d0*/  LDG.E.64.CONSTANT R20, desc[UR6][R38.64+0x800] ;  /* 0x0008000626147981 */ /* 0x000f28000c1e9b00 */
        /* <DEDUP_REMOVED lines=12> */
[----:B------:R-:W4:Y:S04]  /*05a0*/  LDG.E.64.CONSTANT R38, desc[UR6][R44.64+0x1000] ;  /* 0x001000062c267981 */ /* 0x000f28000c1e9b00 */
[----:B------:R-:W4:Y:S01]  /*05b0*/  LDG.E.64.CONSTANT R40, desc[UR6][R44.64+0x1800] ;  /* 0x001800062c287981 */ /* 0x000f22000c1e9b00 */
[----:B------:R-:W-:-:S05]  /*05c0*/  VIADD R5, R5, 0x1000 ;  /* 0x0000100005057836 */ /* 0x000fca0000000000 */
[----:B------:R-:W-:Y:S01]  /*05d0*/  ISETP.GE.AND P2, PT, R5, R0, PT ;  /* 0x000000000500720c */ /* 0x000fe20003f46270 */
[----:B--2--5:R-:W-:-:S06]  /*05e0*/  DSETP.GEU.AND P1, PT, R6, R10, PT ;  /* 0x0000000a0600722a */ /* 0x024fcc0003f2e000 */
[----:B------:R-:W-:Y:S02]  /*05f0*/  FSEL R6, R10, R6, !P1 ;  /* 0x000000060a067208 */ /* 0x000fe40004800000 */
[----:B------:R-:W-:-:S06]  /*0600*/  FSEL R7, R11, R7, !P1 ;  /* 0x000000070b077208 */ /* 0x000fcc0004800000 */
[----:B---3--:R-:W-:-:S06]  /*0610*/  DSETP.GEU.AND P1, PT, R6, R12, PT ;  /* 0x0000000c0600722a */ /* 0x008fcc0003f2e000 */
[----:B------:R-:W-:Y:S02]  /*0620*/  FSEL R6, R12, R6, !P1 ;  /* 0x000000060c067208 */ /* 0x000fe40004800000 */
[----:B------:R-:W-:-:S06]  /*0630*/  FSEL R7, R13, R7, !P1 ;  /* 0x000000070d077208 */ /* 0x000fcc0004800000 */
[----:B----4-:R-:W-:-:S06]  /*0640*/  DSETP.GEU.AND P1, PT, R6, R14, PT ;  /* 0x0000000e0600722a */ /* 0x010fcc0003f2e000 */
[----:B------:R-:W-:Y:S02]  /*0650*/  FSEL R6, R14, R6, !P1 ;  /* 0x000000060e067208 */ /* 0x000fe40004800000 */
[----:B------:R-:W-:-:S06]  /*0660*/  FSEL R7, R15, R7, !P1 ;  /* 0x000000070f077208 */ /* 0x000fcc0004800000 */
[----:B------:R-:W-:-:S06]  /*0670*/  DSETP.GEU.AND P1, PT, R6, R16, PT ;  /* 0x000000100600722a */ /* 0x000fcc0003f2e000 */
        /* <DEDUP_REMOVED lines=37> */
[----:B------:R-:W-:Y:S01]  /*08d0*/  FSEL R7, R41, R7, !P1 ;  /* 0x0000000729077208 */ /* 0x000fe20004800000 */
[----:B------:R-:W-:Y:S06]  /*08e0*/  @!P2 BRA `(.L_x_13) ;  /* 0xfffffff800d8a947 */ /* 0x000fec000383ffff */
.L_x_12:
[----:B------:R-:W-:Y:S05]  /*08f0*/  BSYNC.RECONVERGENT B2 ;  /* 0x0000000000027941 */ /* 0x000fea0003800200 */
.L_x_11:
[----:B------:R-:W-:Y:S01]  /*0900*/  IMAD.IADD R0, R4, 0x1, -R5 ;  /* 0x0000000104007824 */ /* 0x000fe200078e0a05 */
[----:B------:R-:W-:Y:S04]  /*0910*/  BSSY.RECONVERGENT B2, `(.L_x_14) ;  /* 0x0000029000027945 */ /* 0x000fe80003800200 */
[----:B------:R-:W-:-:S13]  /*0920*/  ISETP.GT.AND P1, PT, R0, 0x400, PT ;  /* 0x000004000000780c */ /* 0x000fda0003f24270 */
[----:B------:R-:W-:Y:S05]  /*0930*/  @!P1 BRA `(.L_x_15) ;  /* 0x0000000000989947 */ /* 0x000fea0003800000 */
[----:B------:R-:W0:Y:S02]  /*0940*/  LDC.64 R18, c[0x0][0x380] ;  /* 0x0000e000ff127b82 */ /* 0x000e240000000a00 */
        /* <DEDUP_REMOVED lines=11> */
[----:B------:R-:W-:Y:S01]  /*0a00*/  VIADD R5, R5, 0x800 ;  /* 0x0000080005057836 */ /* 0x000fe20000000000 */
        /* <DEDUP_REMOVED lines=20> */
[----:B------:R-:W-:Y:S02]  /*0b50*/  FSEL R7, R25, R7, !P0 ;  /* 0x0000000719077208 */ /* 0x000fe40004000000 */
[----:B------:R-:W-:-:S04]  /*0b60*/  PLOP3.LUT P0, PT, PT, PT, PT, 0x8, 0x80 ;  /* 0x000000000080781c */ /* 0x000fc80003f0e170 */
[----:B------:R-:W-:-:S06]  /*0b70*/  DSETP.GEU.AND P1, PT, R6, R26, PT ;  /* 0x0000001a0600722a */ /* 0x000fcc0003f2e000 */
[----:B------:R-:W-:Y:S02]  /*0b80*/  FSEL R6, R26, R6, !P1 ;  /* 0x000000061a067208 */ /* 0x000fe40004800000 */
[----:B------:R-:W-:-:S07]  /*0b90*/  FSEL R7, R27, R7, !P1 ;  /* 0x000000071b077208 */ /* 0x000fce0004800000 */
.L_x_15:
[----:B------:R-:W-:Y:S05]  /*0ba0*/  BSYNC.RECONVERGENT B2 ;  /* 0x0000000000027941 */ /* 0x000fea0003800200 */
.L_x_14:
[----:B------:R-:W-:-:S13]  /*0bb0*/  ISETP.LT.OR P0, PT, R5, R4, P0 ;  /* 0x000000040500720c */ /* 0x000fda0000701670 */
[----:B------:R-:W-:Y:S05]  /*0bc0*/  @!P0 BRA `(.L_x_7) ;  /* 0x0000000000488947 */ /* 0x000fea0003800000 */
[----:B------:R-:W0:Y:S02]  /*0bd0*/  LDC.64 R8, c[0x0][0x380] ;  /* 0x0000e000ff087b82 */ /* 0x000e240000000a00 */
[----:B0-----:R-:W-:-:S05]  /*0be0*/  IMAD.WIDE R8, R5, 0x8, R8 ;  /* 0x0000000805087825 */ /* 0x001fca00078e0208 */
[----:B------:R-:W2:Y:S04]  /*0bf0*/  LDG.E.64.CONSTANT R10, desc[UR6][R8.64] ;  /* 0x00000006080a7981 */ /* 0x000ea8000c1e9b00 */
[----:B------:R-:W3:Y:S04]  /*0c00*/  LDG.E.64.CONSTANT R12, desc[UR6][R8.64+0x800] ;  /* 0x00080006080c7981 */ /* 0x000ee8000c1e9b00 */
[----:B------:R-:W4:Y:S04]  /*0c10*/  LDG.E.64.CONSTANT R14, desc[UR6][R8.64+0x1000] ;  /* 0x00100006080e7981 */ /* 0x000f28000c1e9b00 */
[----:B------:R-:W4:Y:S01]  /*0c20*/  LDG.E.64.CONSTANT R16, desc[UR6][R8.64+0x1800] ;  /* 0x0018000608107981 */ /* 0x000f22000c1e9b00 */
        /* <DEDUP_REMOVED lines=11> */
[----:B------:R-:W-:-:S07]  /*0ce0*/  FSEL R7, R17, R7, !P0 ;  /* 0x0000000711077208 */ /* 0x000fce0004000000 */
.L_x_7:
[----:B------:R-:W-:Y:S05]  /*0cf0*/  BSYNC.RECONVERGENT B1 ;  /* 0x0000000000017941 */ /* 0x000fea0003800200 */
.L_x_6:
[----:B------:R-:W-:-:S13]  /*0d00*/  ISETP.GE.AND P0, PT, R4, 0x100, PT ;  /* 0x000001000400780c */ /* 0x000fda0003f06270 */
[----:B------:R-:W-:Y:S05]  /*0d10*/  @!P0 BRA `(.L_x_16) ;  /* 0x00000004003c8947 */ /* 0x000fea0003800000 */
[----:B------:R-:W0:Y:S01]  /*0d20*/  S2R R8, SR_LANEID ;  /* 0x0000000000087919 */ /* 0x000e220000000000 */
[----:B-----5:R-:W-:Y:S04]  /*0d30*/  SHFL.DOWN PT, R4, R6, 0x1, 0x1f ;  /* 0x08201f0006047f89 */ /* 0x020fe800000e0000 */
[----:B------:R-:W1:Y:S02]  /*0d40*/  SHFL.DOWN PT, R5, R7, 0x1, 0x1f ;  /* 0x08201f0007057f89 */ /* 0x000e6400000e0000 */
[----:B-1----:R-:W-:Y:S01]  /*0d50*/  DSETP.GEU.AND P1, PT, R6, R4, PT ;  /* 0x000000040600722a */ /* 0x002fe20003f2e000 */
[C---:B0-----:R-:W-:Y:S02]  /*0d60*/  ISETP.GT.AND P0, PT, R8.reuse, 0x1e, PT ;  /* 0x0000001e0800780c */ /* 0x041fe40003f04270 */
[----:B------:R-:W-:-:S03]  /*0d70*/  ISETP.NE.AND P2, PT, R8, RZ, PT ;  /* 0x000000ff0800720c */ /* 0x000fc60003f45270 */
[----:B------:R-:W-:Y:S02]  /*0d80*/  FSEL R9, R4, R6, !P1 ;  /* 0x0000000604097208 */ /* 0x000fe40004800000 */
[----:B------:R-:W-:Y:S02]  /*0d90*/  FSEL R5, R5, R7, !P1 ;  /* 0x0000000705057208 */ /* 0x000fe40004800000 */
[----:B------:R-:W-:Y:S02]  /*0da0*/  FSEL R6, R6, R9, P0 ;  /* 0x0000000906067208 */ /* 0x000fe40000000000 */
[----:B------:R-:W-:Y:S02]  /*0db0*/  FSEL R11, R7, R5, P0 ;  /* 0x00000005070b7208 */ /* 0x000fe40000000000 */
[----:B------:R-:W-:Y:S01]  /*0dc0*/  ISETP.GT.AND P0, PT, R8, 0x1d, PT ;  /* 0x0000001d0800780c */ /* 0x000fe20003f04270 */
[----:B------:R-:W-:Y:S01]  /*0dd0*/  SHFL.DOWN PT, R4, R6, 0x2, 0x1f ;  /* 0x08401f0006047f89 */ /* 0x000fe200000e0000 */
[----:B------:R-:W-:Y:S01]  /*0de0*/  @!P2 MOV R2, 0x400 ;  /* 0x000004000002a802 */ /* 0x000fe20000000f00 */
[----:B------:R-:W-:Y:S01]  /*0df0*/  IMAD.MOV.U32 R7, RZ, RZ, R11 ;  /* 0x000000ffff077224 */ /* 0x000fe200078e000b */
[----:B------:R-:W-:Y:S01]  /*0e00*/  @!P2 SHF.R.U32.HI R0, RZ, 0x2, R3 ;  /* 0x00000002ff00a819 */ /* 0x000fe20000011603 */
[----:B------:R-:W0:Y:S03]  /*0e10*/  SHFL.DOWN PT, R5, R11, 0x2, 0x1f ;  /* 0x08401f000b057f89 */ /* 0x000e2600000e0000 */
[----:B------:R-:W-:Y:S01]  /*0e20*/  @!P2 LOP3.LUT R0, R0, 0xf8, RZ, 0xc0, !PT ;  /* 0x000000f80000a812 */ /* 0x000fe200078ec0ff */
[----:B------:R-:W1:Y:S01]  /*0e30*/  @!P2 S2R R9, SR_CgaCtaId ;  /* 0x000000000009a919 */ /* 0x000e620000008800 */
[----:B0-----:R-:W-:-:S06]  /*0e40*/  DSETP.GEU.AND P1, PT, R6, R4, PT ;  /* 0x000000040600722a */ /* 0x001fcc0003f2e000 */
[----:B------:R-:W-:Y:S02]  /*0e50*/  @!P0 FSEL R6, R4, R6, !P1 ;  /* 0x0000000604068208 */ /* 0x000fe40004800000 */
[----:B------:R-:W-:Y:S02]  /*0e60*/  @!P0 FSEL R11, R5, R11, !P1 ;  /* 0x0000000b050b8208 */ /* 0x000fe40004800000 */
[----:B------:R-:W-:Y:S01]  /*0e70*/  ISETP.GT.AND P0, PT, R8, 0x1b, PT ;  /* 0x0000001b0800780c */ /* 0x000fe20003f04270 */
[----:B------:R-:W-:Y:S02]  /*0e80*/  SHFL.DOWN PT, R4, R6, 0x4, 0x1f ;  /* 0x08801f0006047f89 */ /* 0x000fe400000e0000 */
[----:B------:R-:W-:Y:S02]  /*0e90*/  IMAD.MOV.U32 R7, RZ, RZ, R11 ;  /* 0x000000ffff077224 */ /* 0x000fe400078e000b */
[----:B------:R-:W0:Y:S04]  /*0ea0*/  SHFL.DOWN PT, R5, R11, 0x4, 0x1f ;  /* 0x08801f000b057f89 */ /* 0x000e2800000e0000 */
        /* <DEDUP_REMOVED lines=14> */
[----:B0-----:R-:W-:Y:S01]  /*0f90*/  DSETP.GEU.AND P0, PT, R6, R4, PT ;  /* 0x000000040600722a */ /* 0x001fe20003f0e000 */
[----:B-1----:R-:W-:-:S05]  /*0fa0*/  @!P2 LEA R7, R9, R2, 0x18 ;  /* 0x000000020907a211 */ /* 0x002fca00078ec0ff */
[----:B------:R-:W-:Y:S01]  /*0fb0*/  FSEL R4, R4, R6, !P0 ;  /* 0x0000000604047208 */ /* 0x000fe20004000000 */
[----:B------:R-:W-:Y:S01]  /*0fc0*/  @!P2 IMAD.IADD R9, R0, 0x1, R7 ;  /* 0x000000010009a824 */ /* 0x000fe200078e0207 */
[----:B------:R-:W-:Y:S02]  /*0fd0*/  FSEL R5, R5, R11, !P0 ;  /* 0x0000000b05057208 */ /* 0x000fe40004000000 */
[----:B------:R-:W-:Y:S02]  /*0fe0*/  ISETP.NE.AND P0, PT, R3, RZ, PT ;  /* 0x000000ff0300720c */ /* 0x000fe40003f05270 */
[----:B------:R-:W-:Y:S01]  /*0ff0*/  FSEL R6, R6, R4, P1 ;  /* 0x0000000406067208 */ /* 0x000fe20000800000 */
[----:B------:R3:W-:Y:S01]  /*1000*/  @!P2 STS.64 [R9+0x8], R4 ;  /* 0x000008040900a388 */ /* 0x0007e20000000a00 */
[----:B------:R-:W-:Y:S01]  /*1010*/  FSEL R7, R11, R5, P1 ;  /* 0x000000050b077208 */ /* 0x000fe20000800000 */
[----:B------:R-:W-:Y:S08]  /*1020*/  BAR.SYNC.DEFER_BLOCKING 0x0 ;  /* 0x0000000000007b1d */ /* 0x000ff00000010000 */
[----:B------:R-:W-:Y:S05]  /*1030*/  @P0 BRA `(.L_x_17) ;  /* 0x0000004800f40947 */ /* 0x000fea0003800000 */
[----:B------:R-:W0:Y:S01]  /*1040*/  S2UR UR5, SR_CgaCtaId ;  /* 0x00000000000579c3 */ /* 0x000e220000008800 */
[----:B------:R-:W-:Y:S02]  /*1050*/  UMOV UR4, 0x400 ;  /* 0x0000040000047882 */ /* 0x000fe40000000000 */
[----:B0-----:R-:W-:-:S09]  /*1060*/  ULEA UR4, UR5, UR4, 0x18 ;  /* 0x0000000405047291 */ /* 0x001fd2000f8ec0ff */
[----:B---3--:R-:W0:Y:S04]  /*1070*/  LDS.128 R8, [UR4+0x10] ;  /* 0x00001004ff087984 */ /* 0x008e280008000c00 */
[----:B------:R-:W1:Y:S01]  /*1080*/  LDS.128 R12, [UR4+0x20] ;  /* 0x00002004ff0c7984 */ /* 0x000e620008000c00 */
[----:B0-----:R-:W-:-:S06]  /*1090*/  DSETP.GEU.AND P1, PT, R6, R8, PT ;  /* 0x000000080600722a */ /* 0x001fcc0003f2e000 */
[----:B------:R-:W-:Y:S02]  /*10a0*/  FSEL R2, R8, R6, !P1 ;  /* 0x0000000608027208 */ /* 0x000fe40004800000 */
[----:B------:R-:W-:Y:S02]  /*10b0*/  FSEL R3, R9, R7, !P1 ;  /* 0x0000000709037208 */ /* 0x000fe40004800000 */
[----:B------:R-:W0:Y:S04]  /*10c0*/  LDS.128 R4, [UR4+0x30] ;  /* 0x00003004ff047984 */ /* 0x000e280008000c00 */
[----:B------:R-:W-:-:S06]  /*10d0*/  DSETP.GEU.AND P1, PT, R2, R10, PT ;  /* 0x0000000a0200722a */ /* 0x000fcc0003f2e000 */
[----:B------:R-:W-:Y:S02]  /*10e0*/  FSEL R2, R10, R2, !P1 ;  /* 0x000000020a027208 */ /* 0x000fe40004800000 */
[----:B------:R-:W-:-:S06]  /*10f0*/  FSEL R3, R11, R3, !P1 ;  /* 0x000000030b037208 */ /* 0x000fcc0004800000 */
[----:B-1----:R-:W-:-:S06]  /*1100*/  DSETP.GEU.AND P1, PT, R2, R12, PT ;  /* 0x0000000c0200722a */ /* 0x002fcc0003f2e000 */
[----:B------:R-:W-:Y:S02]  /*1110*/  FSEL R8, R12, R2, !P1 ;  /* 0x000000020c087208 */ /* 0x000fe40004800000 */
[----:B------:R-:W-:Y:S02]  /*1120*/  FSEL R9, R13, R3, !P1 ;  /* 0x000000030d097208 */ /* 0x000fe40004800000 */
[----:B------:R-:W1:Y:S04]  /*1130*/  LDS.64 R2, [UR4+0x40] ;  /* 0x00004004ff027984 */ /* 0x000e680008000a00 */
[----:B------:R-:W-:-:S06]  /*1140*/  DSETP.GEU.AND P1, PT, R8, R14, PT ;  /* 0x0000000e0800722a */ /* 0x000fcc0003f2e000 */
[----:B------:R-:W-:Y:S02]  /*1150*/  FSEL R8, R14, R8, !P1 ;  /* 0x000000080e087208 */ /* 0x000fe40004800000 */
[----:B------:R-:W-:-:S06]  /*1160*/  FSEL R9, R15, R9, !P1 ;  /* 0x000000090f097208 */ /* 0x000fcc0004800000 */
[----:B0-----:R-:W-:-:S06]  /*1170*/  DSETP.GEU.AND P1, PT, R8, R4, PT ;  /* 0x000000040800722a */ /* 0x001fcc0003f2e000 */
[----:B------:R-:W-:Y:S02]  /*1180*/  FSEL R4, R4, R8, !P1 ;  /* 0x0000000804047208 */ /* 0x000fe40004800000 */
[----:B------:R-:W-:-:S06]  /*1190*/  FSEL R5, R5, R9, !P1 ;  /* 0x0000000905057208 */ /* 0x000fcc0004800000 */
[----:B------:R-:W-:-:S06]  /*11a0*/  DSETP.GEU.AND P1, PT, R4, R6, PT ;  /* 0x000000060400722a */ /* 0x000fcc0003f2e000 */
[----:B------:R-:W-:Y:S02]  /*11b0*/  FSEL R4, R6, R4, !P1 ;  /* 0x0000000406047208 */ /* 0x000fe40004800000 */
[----:B------:R-:W-:-:S06]  /*11c0*/  FSEL R5, R7, R5, !P1 ;  /* 0x0000000507057208 */ /* 0x000fcc0004800000 */
[----:B-1----:R-:W-:-:S06]  /*11d0*/  DSETP.GEU.AND P1, PT, R4, R2, PT ;  /* 0x000000020400722a */ /* 0x002fcc0003f2e000 */
[----:B------:R-:W-:Y:S02]  /*11e0*/  FSEL R6, R2, R4, !P1 ;  /* 0x0000000402067208 */ /* 0x000fe40004800000 */
[----:B------:R-:W-:Y:S01]  /*11f0*/  FSEL R7, R3, R5, !P1 ;  /* 0x0000000503077208 */ /* 0x000fe20004800000 */
[----:B------:R-:W-:Y:S06]  /*1200*/  BRA `(.L_x_17) ;  /* 0x0000004800807947 */ /* 0x000fec0003800000 */
.L_x_16:
[----:B------:R-:W-:Y:S01]  /*1210*/  LOP3.LUT R0, R3, 0x3e0, RZ, 0xc0, !PT ;  /* 0x000003e003007812 */ /* 0x000fe200078ec0ff */
[----:B------:R-:W0:Y:S03]  /*1220*/  S2R R10, SR_LANEID ;  /* 0x00000000000a7919 */ /* 0x000e260000000000 */
[----:B------:R-:W-:Y:S01]  /*1230*/  LOP3.LUT R9, RZ, R0, RZ, 0x33, !PT ;  /* 0x00000000ff097212 */ /* 0x000fe200078e33ff */
[----:B------:R-:W-:-:S04]  /*1240*/  VIADD R5, R0, 0x20 ;  /* 0x0000002000057836 */ /* 0x000fc80000000000 */
[----:B------:R-:W-:Y:S01]  /*1250*/  IMAD.IADD R9, R9, 0x1, R4 ;  /* 0x0000000109097824 */ /* 0x000fe200078e0204 */
[----:B------:R-:W-:-:S04]  /*1260*/  ISETP.GT.AND P0, PT, R5, R4, PT ;  /* 0x000000040500720c */ /* 0x000fc80003f04270 */
[----:B------:R-:W-:-:S05]  /*1270*/  SEL R5, R9, 0x1f, P0 ;  /* 0x0000001f09057807 */ /* 0x000fca0000000000 */
[----:B-----5:R-:W-:Y:S04]  /*1280*/  SHFL.DOWN PT, R8, R6, 0x1, R5 ;  /* 0x0820000006087989 */ /* 0x020fe800000e0005 */
[----:B------:R-:W1:Y:S01]  /*1290*/  SHFL.DOWN PT, R9, R7, 0x1, R5 ;  /* 0x0820000007097989 */ /* 0x000e6200000e0005 */
[C---:B0-----:R-:W-:Y:S01]  /*12a0*/  ISETP.GE.AND P0, PT, R10.reuse, R5, PT ;  /* 0x000000050a00720c */ /* 0x041fe20003f06270 */
[----:B------:R-:W-:Y:S01]  /*12b0*/  VIADD R0, R10, 0x2 ;  /* 0x000000020a007836 */ /* 0x000fe20000000000 */
[----:B-1----:R-:W-:-:S06]  /*12c0*/  DSETP.GEU.AND P1, PT, R6, R8, PT ;  /* 0x000000080600722a */ /* 0x002fcc0003f2e000 */
[-C--:B------:R-:W-:Y:S02]  /*12d0*/  FSEL R11, R8, R6.reuse, !P1 ;  /* 0x00000006080b7208 */ /* 0x080fe40004800000 */
[-C--:B------:R-:W-:Y:S02]  /*12e0*/  FSEL R9, R9, R7.reuse, !P1 ;  /* 0x0000000709097208 */ /* 0x080fe40004800000 */
[----:B------:R-:W-:Y:S02]  /*12f0*/  FSEL R2, R11, R6, !P0 ;  /* 0x000000060b027208 */ /* 0x000fe40004000000 */
[----:B------:R-:W-:Y:S02]  /*1300*/  FSEL R11, R9, R7, !P0 ;  /* 0x00000007090b7208 */ /* 0x000fe40004000000 */
[----:B------:R-:W-:Y:S01]  /*1310*/  ISETP.GT.AND P0, PT, R0, R5, PT ;  /* 0x000000050000720c */ /* 0x000fe20003f04270 */
[----:B------:R-:W-:Y:S01]  /*1320*/  SHFL.DOWN PT, R8, R2, 0x2, R5 ;  /* 0x0840000002087989 */ /* 0x000fe200000e0005 */
[----:B------:R-:W-:-:S02]  /*1330*/  IMAD.MOV.U32 R6, RZ, RZ, R2 ;  /* 0x000000ffff067224 */ /* 0x000fc400078e0002 */
[----:B------:R-:W-:Y:S01]  /*1340*/  IMAD.MOV.U32 R7, RZ, RZ, R11 ;  /* 0x000000ffff077224 */ /* 0x000fe200078e000b */
[----:B------:R-:W0:Y:S01]  /*1350*/  SHFL.DOWN PT, R9, R11, 0x2, R5 ;  /* 0x084000000b097989 */ /* 0x000e2200000e0005 */
[----:B------:R-:W-:-:S04]  /*1360*/  VIADD R0, R10, 0x4 ;  /* 0x000000040a007836 */ /* 0x000fc80000000000 */
[----:B0-----:R-:W-:-:S06]  /*1370*/  DSETP.GEU.AND P1, PT, R6, R8, PT ;  /* 0x000000080600722a */ /* 0x001fcc0003f2e000 */
[----:B------:R-:W-:Y:S02]  /*1380*/  @!P0 FSEL R2, R8, R2, !P1 ;  /* 0x0000000208028208 */ /* 0x000fe40004800000 */
[----:B------:R-:W-:Y:S02]  /*1390*/  @!P0 FSEL R11, R9, R11, !P1 ;  /* 0x0000000b090b8208 */ /* 0x000fe40004800000 */
[----:B------:R-:W-:Y:S01]  /*13a0*/  ISETP.GT.AND P0, PT, R0, R5, PT ;  /* 0x000000050000720c */ /* 0x000fe20003f04270 */
[----:B------:R-:W-:Y:S01]  /*13b0*/  SHFL.DOWN PT, R6, R2, 0x4, R5 ;  /* 0x0880000002067989 */ /* 0x000fe200000e0005 */
[----:B------:R-:W-:Y:S02]  /*13c0*/  IMAD.MOV.U32 R8, RZ, RZ, R2 ;  /* 0x000000ffff087224 */ /* 0x000fe400078e0002 */
        /* <DEDUP_REMOVED lines=8> */
[----:B------:R-:W-:Y:S01]  /*1450*/  IMAD.MOV.U32 R8, RZ, RZ, R2 ;  /* 0x000000ffff087224 */ /* 0x000fe200078e0002 */
[C---:B------:R-:W-:Y:S01]  /*1460*/  ISETP.NE.AND P0, PT, R10.reuse, RZ, PT ;  /* 0x000000ff0a00720c */ /* 0x040fe20003f05270 */
[----:B------:R-:W-:Y:S01]  /*1470*/  IMAD.MOV.U32 R9, RZ, RZ, R11 ;  /* 0x000000ffff097224 */ /* 0x000fe200078e000b */
[----:B------:R-:W0:Y:S01]  /*1480*/  SHFL.DOWN PT, R7, R11, 0x8, R5 ;  /* 0x090000000b077989 */ /* 0x000e2200000e0005 */
[----:B------:R-:W-:-:S10]  /*1490*/  VIADD R0, R10, 0x10 ;  /* 0x000000100a007836 */ /* 0x000fd40000000000 */
[----:B------:R-:W1:Y:S01]  /*14a0*/  @!P0 S2R R13, SR_CgaCtaId ;  /* 0x00000000000d8919 */ /* 0x000e620000008800 */
[----:B0-----:R-:W-:-:S06]  /*14b0*/  DSETP.GEU.AND P2, PT, R8, R6, PT ;  /* 0x000000060800722a */ /* 0x001fcc0003f4e000 */
[----:B------:R-:W-:Y:S02]  /*14c0*/  @!P1 FSEL R2, R6, R2, !P2 ;  /* 0x0000000206029208 */ /* 0x000fe40005000000 */
[----:B------:R-:W-:Y:S02]  /*14d0*/  @!P1 FSEL R11, R7, R11, !P2 ;  /* 0x0000000b070b9208 */ /* 0x000fe40005000000 */
[----:B------:R-:W-:Y:S01]  /*14e0*/  ISETP.GT.AND P1, PT, R0, R5, PT ;  /* 0x000000050000720c */ /* 0x000fe20003f24270 */
[----:B------:R-:W-:Y:S01]  /*14f0*/  SHFL.DOWN PT, R6, R2, 0x10, R5 ;  /* 0x0a00000002067989 */ /* 0x000fe200000e0005 */
[----:B------:R-:W-:Y:S01]  /*1500*/  IMAD.MOV.U32 R8, RZ, RZ, R2 ;  /* 0x000000ffff087224 */ /* 0x000fe200078e0002 */
[----:B------:R-:W-:Y:S01]  /*1510*/  @!P0 SHF.R.U32.HI R0, RZ, 0x2, R3 ;  /* 0x00000002ff008819 */ /* 0x000fe20000011603 */
[----:B------:R-:W-:Y:S01]  /*1520*/  IMAD.MOV.U32 R9, RZ, RZ, R11 ;  /* 0x000000ffff097224 */ /* 0x000fe200078e000b */
[----:B------:R-:W0:Y:S02]  /*1530*/  SHFL.DOWN PT, R7, R11, 0x10, R5 ;  /* 0x0a0000000b077989 */ /* 0x000e2400000e0005 */
[----:B------:R-:W-:-:S03]  /*1540*/  @!P0 LOP3.LUT R0, R0, 0xf8, RZ, 0xc0, !PT ;  /* 0x000000f800008812 */ /* 0x000fc600078ec0ff */
[----:B0-----:R-:W-:Y:S01]  /*1550*/  DSETP.GEU.AND P2, PT, R8, R6, PT ;  /* 0x000000060800722a */ /* 0x001fe20003f4e000 */
[----:B------:R-:W-:-:S04]  /*1560*/  @!P0 MOV R8, 0x400 ;  /* 0x0000040000088802 */ /* 0x000fc80000000f00 */
[----:B-1----:R-:W-:Y:S02]  /*1570*/  @!P0 LEA R13, R13, R8, 0x18 ;  /* 0x000000080d0d8211 */ /* 0x002fe400078ec0ff */
[----:B------:R-:W-:Y:S02]  /*1580*/  @!P1 FSEL R2, R6, R2, !P2 ;  /* 0x0000000206029208 */ /* 0x000fe40005000000 */
[----:B------:R-:W-:Y:S01]  /*1590*/  @!P1 FSEL R11, R7, R11, !P2 ;  /* 0x0000000b070b9208 */ /* 0x000fe20005000000 */
[----:B------:R-:W-:Y:S02]  /*15a0*/  @!P0 IMAD.IADD R13, R0, 0x1, R13 ;  /* 0x00000001000d8824 */ /* 0x000fe400078e020d */
[----:B------:R-:W-:Y:S02]  /*15b0*/  IMAD.MOV.U32 R6, RZ, RZ, R2 ;  /* 0x000000ffff067224 */ /* 0x000fe400078e0002 */
[----:B------:R-:W-:-:S05]  /*15c0*/  IMAD.MOV.U32 R7, RZ, RZ, R11 ;  /* 0x000000ffff077224 */ /* 0x000fca00078e000b */
[----:B------:R3:W-:Y:S01]  /*15d0*/  @!P0 STS.64 [R13+0x8], R6 ;  /* 0x000008060d008388 */ /* 0x0007e20000000a00 */
[----:B------:R-:W-:Y:S01]  /*15e0*/  BAR.SYNC.DEFER_BLOCKING 0x0 ;  /* 0x0000000000007b1d */ /* 0x000fe20000010000 */
[----:B------:R-:W-:-:S13]  /*15f0*/  ISETP.NE.AND P0, PT, R3, RZ, PT ;  /* 0x000000ff0300720c */ /* 0x000fda0003f05270 */
[----:B---3--:R-:W-:Y:S05]  /*1600*/  @P0 BRA `(.L_x_17) ;  /* 0x0000004400800947 */ /* 0x008fea0003800000 */
[----:B------:R-:W0:Y:S01]  /*1610*/  S2UR UR5, SR_CgaCtaId ;  /* 0x00000000000579c3 */ /* 0x000e220000008800 */
[----:B------:R-:W-:Y:S01]  /*1620*/  UMOV UR4, 0x400 ;  /* 0x0000040000047882 */ /* 0x000fe20000000000 */
[----:B------:R-:W-:Y:S01]  /*1630*/  ISETP.GT.AND P2, PT, R4, 0x20, PT ;  /* 0x000000200400780c */ /* 0x000fe20003f44270 */
[----:B0-----:R-:W-:-:S09]  /*1640*/  ULEA UR4, UR5, UR4, 0x18 ;  /* 0x0000000405047291 */ /* 0x001fd2000f8ec0ff */
[----:B------:R-:W0:Y:S04]  /*1650*/  LDS.128 R16, [UR4+0x10] ;  /* 0x00001004ff107984 */ /* 0x000e280008000c00 */
[----:B------:R-:W1:Y:S04]  /*1660*/  LDS.128 R12, [UR4+0x20] ;  /* 0x00002004ff0c7984 */ /* 0x000e680008000c00 */
[----:B------:R-:W2:Y:S01]  /*1670*/  LDS.128 R8, [UR4+0x30] ;  /* 0x00003004ff087984 */ /* 0x000ea20008000c00 */
[----:B0-----:R-:W-:-:S06]  /*1680*/  DSETP.GEU.AND P1, PT, R6, R16, PT ;  /* 0x000000100600722a */ /* 0x001fcc0003f2e000 */
[-C--:B------:R-:W-:Y:S02]  /*1690*/  FSEL R3, R16, R6.reuse, !P1 ;  /* 0x0000000610037208 */ /* 0x080fe40004800000 */
[-C--:B------:R-:W-:Y:S02]  /*16a0*/  FSEL R17, R17, R7.reuse, !P1 ;  /* 0x0000000711117208 */ /* 0x080fe40004800000 */
[----:B------:R-:W-:Y:S02]  /*16b0*/  FSEL R6, R3, R6, P2 ;  /* 0x0000000603067208 */ /* 0x000fe40001000000 */
[----:B------:R-:W-:Y:S02]  /*16c0*/  FSEL R7, R17, R7, P2 ;  /* 0x0000000711077208 */ /* 0x000fe40001000000 */
[C---:B------:R-:W-:Y:S01]  /*16d0*/  ISETP.GT.AND P1, PT, R4.reuse, 0x40, PT ;  /* 0x000000400400780c */ /* 0x040fe20003f24270 */
[----:B------:R-:W-:Y:S01]  /*16e0*/  IMAD.MOV.U32 R2, RZ, RZ, R6 ;  /* 0x000000ffff027224 */ /* 0x000fe200078e0006 */
[----:B------:R-:W-:Y:S01]  /*16f0*/  ISETP.GT.AND P2, PT, R4, 0x60, PT ;  /* 0x000000600400780c */ /* 0x000fe20003f44270 */
[----:B------:R-:W-:-:S06]  /*1700*/  IMAD.MOV.U32 R3, RZ, RZ, R7 ;  /* 0x000000ffff037224 */ /* 0x000fcc00078e0007 */
[----:B------:R-:W-:-:S06]  /*1710*/  DSETP.GEU.AND P3, PT, R2, R18, PT ;  /* 0x000000120200722a */ /* 0x000fcc0003f6e000 */
[----:B------:R-:W-:Y:S02]  /*1720*/  @P1 FSEL R6, R18, R6, !P3 ;  /* 0x0000000612061208 */ /* 0x000fe40005800000 */
[----:B------:R-:W-:Y:S02]  /*1730*/  @P1 FSEL R7, R19, R7, !P3 ;  /* 0x0000000713071208 */ /* 0x000fe40005800000 */
[----:B------:R-:W-:Y:S01]  /*1740*/  ISETP.GT.AND P1, PT, R4, 0x80, PT ;  /* 0x000000800400780c */ /* 0x000fe20003f24270 */
[----:B------:R-:W-:Y:S02]  /*1750*/  IMAD.MOV.U32 R2, RZ, RZ, R6 ;  /* 0x000000ffff027224 */ /* 0x000fe400078e0006 */
[----:B------:R-:W-:-:S06]  /*1760*/  IMAD.MOV.U32 R3, RZ, RZ, R7 ;  /* 0x000000ffff037224 */ /* 0x000fcc00078e0007 */
[----:B-1----:R-:W-:Y:S01]  /*1770*/  DSETP.GEU.AND P3, PT, R2, R12, PT ;  /* 0x0000000c0200722a */ /* 0x002fe20003f6e000 */
[----:B------:R-:W0:Y:S05]  /*1780*/  LDS.64 R2, [UR4+0x40] ;  /* 0x00004004ff027984 */ /* 0x000e2a0008000a00 */
[----:B------:R-:W-:Y:S02]  /*1790*/  @P2 FSEL R6, R12, R6, !P3 ;  /* 0x000000060c062208 */ /* 0x000fe40005800000 */
[----:B------:R-:W-:Y:S02]  /*17a0*/  @P2 FSEL R7, R13, R7, !P3 ;  /* 0x000000070d072208 */ /* 0x000fe40005800000 */
[----:B------:R-:W-:-:S04]  /*17b0*/  ISETP.GT.AND P2, PT, R4, 0xa0, PT ;  /* 0x000000a00400780c */ /* 0x000fc80003f44270 */
[----:B------:R-:W-:-:S06]  /*17c0*/  DSETP.GEU.AND P3, PT, R6, R14, PT ;  /* 0x0000000e0600722a */ /* 0x000fcc0003f6e000 */
[----:B------:R-:W-:Y:S02]  /*17d0*/  @P1 FSEL R6, R14, R6, !P3 ;  /* 0x000000060e061208 */ /* 0x000fe40005800000 */
[----:B------:R-:W-:Y:S02]  /*17e0*/  @P1 FSEL R7, R15, R7, !P3 ;  /* 0x000000070f071208 */ /* 0x000fe40005800000 */
[----:B------:R-:W-:-:S04]  /*17f0*/  ISETP.GT.AND P1, PT, R4, 0xc0, PT ;  /* 0x000000c00400780c */ /* 0x000fc80003f24270 */
[----:B--2---:R-:W-:-:S06]  /*1800*/  DSETP.GEU.AND P3, PT, R6, R8, PT ;  /* 0x000000080600722a */ /* 0x004fcc0003f6e000 */
[----:B------:R-:W-:Y:S02]  /*1810*/  @P2 FSEL R6, R8, R6, !P3 ;  /* 0x0000000608062208 */ /* 0x000fe40005800000 */
[----:B------:R-:W-:Y:S02]  /*1820*/  @P2 FSEL R7, R9, R7, !P3 ;  /* 0x0000000709072208 */ /* 0x000fe40005800000 */
[----:B------:R-:W-:-:S04]  /*1830*/  ISETP.GT.AND P2, PT, R4, 0xe0, PT ;  /* 0x000000e00400780c */ /* 0x000fc80003f44270 */
[----:B------:R-:W-:-:S06]  /*1840*/  DSETP.GEU.AND P3, PT, R6, R10, PT ;  /* 0x0000000a0600722a */ /* 0x000fcc0003f6e000 */
[----:B------:R-:W-:Y:S02]  /*1850*/  @P1 FSEL R6, R10, R6, !P3 ;  /* 0x000000060a061208 */ /* 0x000fe40005800000 */
[----:B------:R-:W-:-:S03]  /*1860*/  @P1 FSEL R7, R11, R7, !P3 ;  /* 0x000000070b071208 */ /* 0x000fc60005800000 */
[----:B------:R-:W-:Y:S02]  /*1870*/  IMAD.MOV.U32 R4, RZ, RZ, R6 ;  /* 0x000000ffff047224 */ /* 0x000fe400078e0006 */
[----:B------:R-:W-:-:S06]  /*1880*/  IMAD.MOV.U32 R5, RZ, RZ, R7 ;  /* 0x000000ffff057224 */ /* 0x000fcc00078e0007 */
[----:B0-----:R-:W-:-:S06]  /*1890*/  DSETP.GEU.AND P1, PT, R4, R2, PT ;  /* 0x000000020400722a */ /* 0x001fcc0003f2e000 */
[----:B------:R-:W-:Y:S02]  /*18a0*/  @P2 FSEL R6, R2, R6, !P1 ;  /* 0x0000000602062208 */ /* 0x000fe40004800000 */
[----:B------:R-:W-:Y:S01]  /*18b0*/  @P2 FSEL R7, R3, R7, !P1 ;  /* 0x0000000703072208 */ /* 0x000fe20004800000 */
[----:B------:R-:W-:Y:S06]  /*18c0*/  BRA `(.L_x_17) ;  /* 0x0000004000d07947 */ /* 0x000fec0003800000 */
.L_x_3:
[----:B------:R-:W0:Y:S01]  /*18d0*/  S2R R0, SR_TID.X ;  /* 0x0000000000007919 */ /* 0x000e220000002100 */
[----:B------:R-:W1:Y:S02]  /*18e0*/  LDCU.64 UR4, c[0x0][0x380] ;  /* 0x00007000ff0477ac */ /* 0x000e640008000a00 */
[----:B-1----:R-:W-:Y:S02]  /*18f0*/  IMAD.U32 R2, RZ, RZ, UR4 ;  /* 0x00000004ff027e24 */ /* 0x002fe4000f8e00ff */
[----:B------:R-:W-:Y:S02]  /*1900*/  IMAD.U32 R3, RZ, RZ, UR5 ;  /* 0x00000005ff037e24 */ /* 0x000fe4000f8e00ff */
[----:B0-----:R-:W-:-:S04]  /*1910*/  IMAD.SHL.U32 R5, R0, 0x4, RZ ;  /* 0x0000000400057824 */ /* 0x001fc800078e00ff */
[----:B------:R-:W-:-:S05]  /*1920*/  IMAD.WIDE.U32 R6, R5, 0x8, R2 ;  /* 0x0000000805067825 */ /* 0x000fca00078e0002 */
[----:B------:R-:W2:Y:S04]  /*1930*/  LDG.E.128.CONSTANT R20, desc[UR6][R6.64] ;  /* 0x0000000606147981 */ /* 0x000ea8000c1e9d00 */
[----:B------:R-:W3:Y:S04]  /*1940*/  LDG.E.128.CONSTANT R12, desc[UR6][R6.64+0x10] ;  /* 0x00001006060c7981 */ /* 0x000ee8000c1e9d00 */
[----:B------:R-:W4:Y:S04]  /*1950*/  LDG.E.128.CONSTANT R8, desc[UR6][R6.64+0x2000] ;  /* 0x0020000606087981 */ /* 0x000f28000c1e9d00 */
[----:B------:R0:W5:Y:S01]  /*1960*/  LDG.E.128.CONSTANT R16, desc[UR6][R6.64+0x2010] ;  /* 0x0020100606107981 */ /* 0x000162000c1e9d00 */
[----:B------:R-:W-:Y:S01]  /*1970*/  ISETP.GE.U32.AND P1, PT, R4, 0x1000, PT ;  /* 0x000010000400780c */ /* 0x000fe20003f26070 */
[----:B------:R-:W-:Y:S01]  /*1980*/  UMOV UR4, 0x800 ;  /* 0x0000080000047882 */ /* 0x000fe20000000000 */
[----:B--2---:R-:W-:-:S06]  /*1990*/  DSETP.GEU.AND P0, PT, R20, R22, PT ;  /* 0x000000161400722a */ /* 0x004fcc0003f0e000 */
[----:B------:R-:W-:Y:S02]  /*19a0*/  FSEL R20, R22, R20, !P0 ;  /* 0x0000001416147208 */ /* 0x000fe40004000000 */
[----:B------:R-:W-:-:S06]  /*19b0*/  FSEL R21, R23, R21, !P0 ;  /* 0x0000001517157208 */ /* 0x000fcc0004000000 */
[----:B---3--:R-:W-:-:S06]  /*19c0*/  DSETP.GEU.AND P0, PT, R20, R12, PT ;  /* 0x0000000c1400722a */ /* 0x008fcc0003f0e000 */
[----:B------:R-:W-:Y:S02]  /*19d0*/  FSEL R12, R12, R20, !P0 ;  /* 0x000000140c0c7208 */ /* 0x000fe40004000000 */
[----:B------:R-:W-:-:S06]  /*19e0*/  FSEL R13, R13, R21, !P0 ;  /* 0x000000150d0d7208 */ /* 0x000fcc0004000000 */
[----:B------:R-:W-:-:S06]  /*19f0*/  DSETP.GEU.AND P0, PT, R12, R14, PT ;  /* 0x0000000e0c00722a */ /* 0x000fcc0003f0e000 */
[----:B------:R-:W-:Y:S02]  /*1a00*/  FSEL R12, R14, R12, !P0 ;  /* 0x0000000c0e0c7208 */ /* 0x000fe40004000000 */
[----:B------:R-:W-:-:S06]  /*1a10*/  FSEL R13, R15, R13, !P0 ;  /* 0x0000000d0f0d7208 */ /* 0x000fcc0004000000 */
[----:B----4-:R-:W-:-:S06]  /*1a20*/  DSETP.GEU.AND P0, PT, R12, R8, PT ;  /* 0x000000080c00722a */ /* 0x010fcc0003f0e000 */
[----:B0-----:R-:W-:Y:S02]  /*1a30*/  FSEL R6, R8, R12, !P0 ;  /* 0x0000000c08067208 */ /* 0x001fe40004000000 */
[----:B------:R-:W-:-:S06]  /*1a40*/  FSEL R7, R9, R13, !P0 ;  /* 0x0000000d09077208 */ /* 0x000fcc0004000000 */
[----:B------:R-:W-:-:S06]  /*1a50*/  DSETP.GEU.AND P0, PT, R6, R10, PT ;  /* 0x0000000a0600722a */ /* 0x000fcc0003f0e000 */
[----:B------:R-:W-:Y:S02]  /*1a60*/  FSEL R6, R10, R6, !P0 ;  /* 0x000000060a067208 */ /* 0x000fe40004000000 */
[----:B------:R-:W-:-:S06]  /*1a70*/  FSEL R7, R11, R7, !P0 ;  /* 0x000000070b077208 */ /* 0x000fcc0004000000 */
[----:B-----5:R-:W-:-:S06]  /*1a80*/  DSETP.GEU.AND P0, PT, R6, R16, PT ;  /* 0x000000100600722a */ /* 0x020fcc0003f0e000 */
[----:B------:R-:W-:Y:S02]  /*1a90*/  FSEL R6, R16, R6, !P0 ;  /* 0x0000000610067208 */ /* 0x000fe40004000000 */
[----:B------:R-:W-:-:S06]  /*1aa0*/  FSEL R7, R17, R7, !P0 ;  /* 0x0000000711077208 */ /* 0x000fcc0004000000 */
[----:B------:R-:W-:-:S06]  /*1ab0*/  DSETP.GEU.AND P0, PT, R6, R18, PT ;  /* 0x000000120600722a */ /* 0x000fcc0003f0e000 */
[----:B------:R-:W-:Y:S02]  /*1ac0*/  FSEL R6, R18, R6, !P0 ;  /* 0x0000000612067208 */ /* 0x000fe40004000000 */
[----:B------:R-:W-:Y:S01]  /*1ad0*/  FSEL R7, R19, R7, !P0 ;  /* 0x0000000713077208 */ /* 0x000fe20004000000 */
[----:B------:R-:W-:Y:S06]  /*1ae0*/  @!P1 BRA `(.L_x_18) ;  /* 0x0000000000a49947 */ /* 0x000fec0003800000 */
[----:B------:R-:W0:Y:S01]  /*1af0*/  LDC R24, c[0x0][0x390] ;  /* 0x0000e400ff187b82 */ /* 0x000e220000000800 */
[----:B------:R-:W-:Y:S01]  /*1b00*/  VIADD R25, R4, 0xfffff800 ;  /* 0xfffff80004197836 */ /* 0x000fe20000000000 */
[----:B------:R-:W-:-:S06]  /*1b10*/  UMOV UR4, 0x800 ;  /* 0x0000080000047882 */ /* 0x000fcc0000000000 */
[----:B------:R-:W1:Y:S02]  /*1b20*/  LDC.64 R2, c[0x0][0x380] ;  /* 0x0000e000ff027b82 */ /* 0x000e640000000a00 */
.L_x_20:
[----:B------:R-:W-:-:S04]  /*1b30*/  VIADD R27, R5, UR4 ;  /* 0x00000004051b7c36 */ /* 0x000fc80008000000 */
[----:B-1----:R-:W-:-:S05]  /*1b40*/  IMAD.WIDE.U32 R26, R27, 0x8, R2 ;  /* 0x000000081b1a7825 */ /* 0x002fca00078e0002 */
[----:B------:R-:W2:Y:S04]  /*1b50*/  LDG.E.128.CONSTANT R12, desc[UR6][R26.64] ;  /* 0x000000061a0c7981 */ /* 0x000ea8000c1e9d00 */
[----:B------:R-:W3:Y:S04]  /*1b60*/  LDG.E.128.CONSTANT R16, desc[UR6][R26.64+0x10] ;  /* 0x000010061a107981 */ /* 0x000ee8000c1e9d00 */
[----:B------:R-:W4:Y:S04]  /*1b70*/  LDG.E.128.CONSTANT R20, desc[UR6][R26.64+0x2000] ;  /* 0x002000061a147981 */ /* 0x000f28000c1e9d00 */
[----:B------:R-:W5:Y:S01]  /*1b80*/  LDG.E.128.CONSTANT R8, desc[UR6][R26.64+0x2010] ;  /* 0x002010061a087981 */ /* 0x000f62000c1e9d00 */
[----:B0-----:R-:W-:Y:S01]  /*1b90*/  IMAD.MOV.U32 R4, RZ, RZ, R24 ;  /* 0x000000ffff047224 */ /* 0x001fe200078e0018 */
[----:B--2---:R-:W-:-:S06]  /*1ba0*/  DSETP.GEU.AND P0, PT, R6, R12, PT ;  /* 0x0000000c0600722a */ /* 0x004fcc0003f0e000 */
[----:B------:R-:W-:Y:S02]  /*1bb0*/  FSEL R6, R12, R6, !P0 ;  /* 0x000000060c067208 */ /* 0x000fe40004000000 */
[----:B------:R-:W-:-:S06]  /*1bc0*/  FSEL R7, R13, R7, !P0 ;  /* 0x000000070d077208 */ /* 0x000fcc0004000000 */
[----:B------:R-:W-:-:S06]  /*1bd0*/  DSETP.GEU.AND P0, PT, R6, R14, PT ;  /* 0x0000000e0600722a */ /* 0x000fcc0003f0e000 */
        /* <DEDUP_REMOVED lines=14> */
[----:B-----5:R-:W-:-:S06]  /*1cc0*/  DSETP.GEU.AND P0, PT, R6, R8, PT ;  /* 0x000000080600722a */ /* 0x020fcc0003f0e000 */
[----:B------:R-:W-:Y:S01]  /*1cd0*/  FSEL R6, R8, R6, !P0 ;  /* 0x0000000608067208 */ /* 0x000fe20004000000 */
[----:B------:R-:W-:Y:S01]  /*1ce0*/  VIADD R8, R4, -UR4 ;  /* 0x8000000404087c36 */ /* 0x000fe20008000000 */
[----:B------:R-:W-:-:S04]  /*1cf0*/  FSEL R7, R9, R7, !P0 ;  /* 0x0000000709077208 */ /* 0x000fc80004000000 */
[----:B------:R-:W-:Y:S02]  /*1d00*/  ISETP.GE.AND P1, PT, R8, 0x800, PT ;  /* 0x000008000800780c */ /* 0x000fe40003f26270 */
[----:B------:R-:W-:-:S06]  /*1d10*/  DSETP.GEU.AND P0, PT, R6, R10, PT ;  /* 0x0000000a0600722a */ /* 0x000fcc0003f0e000 */
[----:B------:R-:W-:Y:S02]  /*1d20*/  FSEL R6, R10, R6, !P0 ;  /* 0x000000060a067208 */ /* 0x000fe40004000000 */
[----:B------:R-:W-:-:S03]  /*1d30*/  FSEL R7, R11, R7, !P0 ;  /* 0x000000070b077208 */ /* 0x000fc60004000000 */
[----:B------:R-:W-:Y:S05]  /*1d40*/  @!P1 BRA `(.L_x_19) ;  /* 0x0000000c00009947 */ /* 0x000fea0003800000 */
[----:B------:R-:W-:-:S06]  /*1d50*/  UIADD3 UR4, UPT, UPT, UR4, 0x800, URZ ;  /* 0x0000080004047890 */ /* 0x000fcc000fffe0ff */
[----:B------:R-:W-:-:S13]  /*1d60*/  ISETP.LT.AND P0, PT, R25, UR4, PT ;  /* 0x0000000419007c0c */ /* 0x000fda000bf01270 */
[----:B------:R-:W-:Y:S05]  /*1d70*/  @!P0 BRA `(.L_x_20) ;  /* 0xfffffffc006c8947 */ /* 0x000fea000383ffff */
.L_x_18:
[----:B------:R-:W-:-:S13]  /*1d80*/  ISETP.LE.AND P0, PT, R4, UR4, PT ;  /* 0x0000000404007c0c */ /* 0x000fda000bf03270 */
[----:B------:R-:W-:Y:S05]  /*1d90*/  @P0 BRA `(.L_x_19) ;  /* 0x0000000800ec0947 */ /* 0x000fea0003800000 */
[----:B------:R-:W-:Y:S01]  /*1da0*/  VIADD R41, R4, -UR4 ;  /* 0x8000000404297c36 */ /* 0x000fe20008000000 */
[----:B------:R-:W-:Y:S04]  /*1db0*/  BSSY.RECONVERGENT B1, `(.L_x_19) ;  /* 0x00000b9000017945 */ /* 0x000fe80003800200 */
[----:B------:R-:W-:-:S13]  /*1dc0*/  ISETP.GE.AND P0, PT, R0, R41, PT ;  /* 0x000000290000720c */ /* 0x000fda0003f06270 */
[----:B------:R-:W-:Y:S05]  /*1dd0*/  @P0 BRA `(.L_x_21) ;  /* 0x0000000800d80947 */ /* 0x000fea0003800000 */
[----:B------:R-:W-:Y:S01]  /*1de0*/  LOP3.LUT R5, RZ, R0, RZ, 0x33, !PT ;  /* 0x00000000ff057212 */ /* 0x000fe200078e33ff */
[----:B------:R-:W-:Y:S01]  /*1df0*/  BSSY.RECONVERGENT B2, `(.L_x_22) ;  /* 0x0000016000027945 */ /* 0x000fe20003800200 */
[----:B------:R-:W-:Y:S02]  /*1e00*/  IMAD.MOV.U32 R40, RZ, RZ, R0 ;  /* 0x000000ffff287224 */ /* 0x000fe400078e0000 */
[----:B------:R-:W-:-:S04]  /*1e10*/  IADD3 R4, PT, PT, R4, -UR4, R5 ;  /* 0x8000000404047c10 */ /* 0x000fc8000fffe005 */
[C---:B------:R-:W-:Y:S02]  /*1e20*/  LOP3.LUT R5, R4.reuse, 0x300, RZ, 0xc0, !PT ;  /* 0x0000030004057812 */ /* 0x040fe400078ec0ff */
[----:B------:R-:W-:Y:S02]  /*1e30*/  ISETP.GE.U32.AND P2, PT, R4, 0x300, PT ;  /* 0x000003000400780c */ /* 0x000fe40003f46070 */
[----:B------:R-:W-:-:S13]  /*1e40*/  ISETP.NE.AND P0, PT, R5, 0x300, PT ;  /* 0x000003000500780c */ /* 0x000fda0003f05270 */
[----:B------:R-:W-:Y:S05]  /*1e50*/  @!P0 BRA `(.L_x_23) ;  /* 0x00000000003c8947 */ /* 0x000fea0003800000 */
[----:B------:R-:W-:Y:S01]  /*1e60*/  LEA.HI R4, R4, 0x1, RZ, 0x18 ;  /* 0x0000000104047811 */ /* 0x000fe200078fc0ff */
[----:B------:R-:W-:Y:S02]  /*1e70*/  VIADD R9, R0, UR4 ;  /* 0x0000000400097c36 */ /* 0x000fe40008000000 */
[----:B------:R-:W-:Y:S01]  /*1e80*/  IMAD.MOV.U32 R40, RZ, RZ, R0 ;  /* 0x000000ffff287224 */ /* 0x000fe200078e0000 */
[----:B------:R-:W-:-:S05]  /*1e90*/  LOP3.LUT R4, R4, 0x3, RZ, 0xc0, !PT ;  /* 0x0000000304047812 */ /* 0x000fca00078ec0ff */
[----:B------:R-:W-:-:S07]  /*1ea0*/  IMAD.MOV R8, RZ, RZ, -R4 ;  /* 0x000000ffff087224 */ /* 0x000fce00078e0a04 */
.L_x_24:
[----:B------:R-:W-:-:S06]  /*1eb0*/  IMAD.WIDE.U32 R4, R9, 0x8, R2 ;  /* 0x0000000809047825 */ /* 0x000fcc00078e0002 */
[----:B------:R-:W2:Y:S01]  /*1ec0*/  LDG.E.64.CONSTANT R4, desc[UR6][R4.64] ;  /* 0x0000000604047981 */ /* 0x000ea2000c1e9b00 */
[----:B------:R-:W-:Y:S02]  /*1ed0*/  VIADD R8, R8, 0x1 ;  /* 0x0000000108087836 */ /* 0x000fe40000000000 */
[----:B------:R-:W-:Y:S02]  /*1ee0*/  VIADD R40, R40, 0x100 ;  /* 0x0000010028287836 */ /* 0x000fe40000000000 */
[----:B------:R-:W-:Y:S01]  /*1ef0*/  VIADD R9, R9, 0x100 ;  /* 0x0000010009097836 */ /* 0x000fe20000000000 */
[----:B------:R-:W-:Y:S01]  /*1f00*/  ISETP.NE.AND P1, PT, R8, RZ, PT ;  /* 0x000000ff0800720c */ /* 0x000fe20003f25270 */
[----:B--2---:R-:W-:-:S06]  /*1f10*/  DSETP.GEU.AND P0, PT, R6, R4, PT ;  /* 0x000000040600722a */ /* 0x004fcc0003f0e000 */
[----:B------:R-:W-:Y:S02]  /*1f20*/  FSEL R6, R4, R6, !P0 ;  /* 0x0000000604067208 */ /* 0x000fe40004000000 */
[----:B------:R-:W-:-:S04]  /*1f30*/  FSEL R7, R5, R7, !P0 ;  /* 0x0000000705077208 */ /* 0x000fc80004000000 */
[----:B------:R-:W-:Y:S05]  /*1f40*/  @P1 BRA `(.L_x_24) ;  /* 0xfffffffc00d81947 */ /* 0x000fea000383ffff */
.L_x_23:
[----:B------:R-:W-:Y:S05]  /*1f50*/  BSYNC.RECONVERGENT B2 ;  /* 0x0000000000027941 */ /* 0x000fea0003800200 */
.L_x_22:
[----:B------:R-:W-:Y:S05]  /*1f60*/  @!P2 BRA `(.L_x_21) ;  /* 0x000000080074a947 */ /* 0x000fea0003800000 */
[----:B------:R-:W0:Y:S01]  /*1f70*/  LDCU.64 UR8, c[0x0][0x380] ;  /* 0x00007000ff0877ac */ /* 0x000e220008000a00 */
[----:B------:R-:W-:Y:S01]  /*1f80*/  IMAD.IADD R9, R41, 0x1, -R40 ;  /* 0x0000000129097824 */ /* 0x000fe200078e0a28 */
[C---:B------:R-:W-:Y:S01]  /*1f90*/  IADD3 R5, P0, PT, R40.reuse, UR4, RZ ;  /* 0x0000000428057c10 */ /* 0x040fe2000ff1e0ff */
[----:B------:R-:W-:Y:S01]  /*1fa0*/  BSSY.RECONVERGENT B2, `(.L_x_25) ;  /* 0x0000059000027945 */ /* 0x000fe20003800200 */
[----:B------:R-:W-:Y:S02]  /*1fb0*/  VIADD R43, R40, UR4 ;  /* 0x00000004282b7c36 */ /* 0x000fe40008000000 */
[----:B------:R-:W-:Y:S01]  /*1fc0*/  ISETP.GT.AND P1, PT, R9, 0xc00, PT ;  /* 0x00000c000900780c */ /* 0x000fe20003f24270 */
[----:B------:R-:W-:Y:S01]  /*1fd0*/  IMAD.X R8, RZ, RZ, RZ, P0 ;  /* 0x000000ffff087224 */ /* 0x000fe200000e06ff */
[----:B0-----:R-:W-:-:S04]  /*1fe0*/  LEA R4, P0, R5, UR8, 0x3 ;  /* 0x0000000805047c11 */ /* 0x001fc8000f8018ff */
[----:B------:R-:W-:Y:S02]  /*1ff0*/  LEA.HI.X R5, R5, UR9, R8, 0x3, P0 ;  /* 0x0000000905057c11 */ /* 0x000fe400080f1c08 */
[----:B------:R-:W-:-:S05]  /*2000*/  IADD3 R4, P0, PT, R4, 0x1000, RZ ;  /* 0x0000100004047810 */ /* 0x000fca0007f1e0ff */
[----:B------:R-:W-:Y:S01]  /*2010*/  IMAD.X R5, RZ, RZ, R5, P0 ;  /* 0x000000ffff057224 */ /* 0x000fe200000e0605 */
[----:B------:R-:W-:Y:S01]  /*2020*/  PLOP3.LUT P0, PT, PT, PT, PT, 0x80, 0x8 ;  /* 0x000000000008781c */ /* 0x000fe20003f0f070 */
[----:B------:R-:W-:-:S12]  /*2030*/  @!P1 BRA `(.L_x_26) ;  /* 0x00000004003c9947 */ /* 0x000fd80003800000 */
[----:B------:R-:W-:Y:S01]  /*2040*/  PLOP3.LUT P0, PT, PT, PT, PT, 0x8, 0x80 ;  /* 0x000000000080781c */ /* 0x000fe20003f0e170 */
[----:B------:R-:W-:-:S12]  /*2050*/  VIADD R45, R41, 0xfffff400 ;  /* 0xfffff400292d7836 */ /* 0x000fd80000000000 */
.L_x_27:
[C---:B------:R-:W-:Y:S01]  /*2060*/  IMAD.WIDE.U32 R38, R43.reuse, 0x8, R2 ;  /* 0x000000082b267825 */ /* 0x040fe200078e0002 */
[----:B------:R-:W2:Y:S04]  /*2070*/  LDG.E.64.CONSTANT R8, desc[UR6][R4.64+-0x800] ;  /* 0xfff8000604087981 */ /* 0x000ea8000c1e9b00 */
[----:B------:R-:W3:Y:S04]  /*2080*/  LDG.E.64.CONSTANT R10, desc[UR6][R4.64] ;  /* 0x00000006040a7981 */ /* 0x000ee8000c1e9b00 */
[----:B------:R-:W4:Y:S01]  /*2090*/  LDG.E.64.CONSTANT R38, desc[UR6][R38.64] ;  /* 0x0000000626267981 */ /* 0x000f22000c1e9b00 */
[----:B------:R-:W-:-:S03]  /*20a0*/  VIADD R15, R43, 0x400 ;  /* 0x000004002b0f7836 */ /* 0x000fc60000000000 */
[----:B------:R-:W5:Y:S01]  /*20b0*/  LDG.E.64.CONSTANT R12, desc[UR6][R4.64+0x800] ;  /* 0x00080006040c7981 */ /* 0x000f62000c1e9b00 */
[----:B------:R-:W-:-:S03]  /*20c0*/  IMAD.WIDE.U32 R14, R15, 0x8, R2 ;  /* 0x000000080f0e7825 */ /* 0x000fc600078e0002 */
[----:B------:R-:W5:Y:S04]  /*20d0*/  LDG.E.64.CONSTANT R16, desc[UR6][R4.64+0x1800] ;  /* 0x0018000604107981 */ /* 0x000f68000c1e9b00 */
[----:B------:R-:W5:Y:S04]  /*20e0*/  LDG.E.64.CONSTANT R14, desc[UR6][R14.64] ;  /* 0x000000060e0e7981 */ /* 0x000f68000c1e9b00 */
[----:B------:R-:W5:Y:S01]  /*20f0*/  LDG.E.64.CONSTANT R18, desc[UR6][R4.64+0x2000] ;  /* 0x0020000604127981 */ /* 0x000f62000c1e9b00 */
        /* <DEDUP_REMOVED lines=11> */
[----:B------:R-:W5:Y:S04]  /*21b0*/  LDG.E.64.CONSTANT R34, desc[UR6][R4.64+0x6000] ;  /* 0x0060000604227981 */ /* 0x000f68000c1e9b00 */
[----:B------:R0:W5:Y:S01]  /*21c0*/  LDG.E.64.CONSTANT R36, desc[UR6][R4.64+0x6800] ;  /* 0x0068000604247981 */ /* 0x000162000c1e9b00 */
[----:B------:R-:W-:-:S05]  /*21d0*/  VIADD R40, R40, 0x1000 ;  /* 0x0000100028287836 */ /* 0x000fca0000000000 */
[----:B------:R-:W-:Y:S02]  /*21e0*/  ISETP.GE.AND P2, PT, R40, R45, PT ;  /* 0x0000002d2800720c */ /* 0x000fe40003f46270 */
[----:B0-----:R-:W-:Y:S01]  /*21f0*/  IADD3 R4, P3, PT, R4, 0x8000, RZ ;  /* 0x0000800004047810 */ /* 0x001fe20007f7e0ff */
[----:B------:R-:W-:-:S04]  /*2200*/  VIADD R43, R43, 0x1000 ;  /* 0x000010002b2b7836 */ /* 0x000fc80000000000 */
[----:B------:R-:W-:Y:S01]  /*2210*/  IMAD.X R5, RZ, RZ, R5, P3 ;  /* 0x000000ffff057224 */ /* 0x000fe200018e0605 */
[----:B----4-:R-:W-:-:S06]  /*2220*/  DSETP.GEU.AND P1, PT, R6, R38, PT ;  /* 0x000000260600722a */ /* 0x010fcc0003f2e000 */
[----:B------:R-:W-:Y:S02]  /*2230*/  FSEL R6, R38, R6, !P1 ;  /* 0x0000000626067208 */ /* 0x000fe40004800000 */
[----:B------:R-:W-:-:S06]  /*2240*/  FSEL R7, R39, R7, !P1 ;  /* 0x0000000727077208 */ /* 0x000fcc0004800000 */
[----:B--2---:R-:W-:-:S06]  /*2250*/  DSETP.GEU.AND P1, PT, R6, R8, PT ;  /* 0x000000080600722a */ /* 0x004fcc0003f2e000 */
[----:B------:R-:W-:Y:S02]  /*2260*/  FSEL R6, R8, R6, !P1 ;  /* 0x0000000608067208 */ /* 0x000fe40004800000 */
[----:B------:R-:W-:-:S06]  /*2270*/  FSEL R7, R9, R7, !P1 ;  /* 0x0000000709077208 */ /* 0x000fcc0004800000 */
[----:B---3--:R-:W-:-:S06]  /*2280*/  DSETP.GEU.AND P1, PT, R6, R10, PT ;  /* 0x0000000a0600722a */ /* 0x008fcc0003f2e000 */
[----:B------:R-:W-:Y:S02]  /*2290*/  FSEL R6, R10, R6, !P1 ;  /* 0x000000060a067208 */ /* 0x000fe40004800000 */
[----:B------:R-:W-:-:S06]  /*22a0*/  FSEL R7, R11, R7, !P1 ;  /* 0x000000070b077208 */ /* 0x000fcc0004800000 */
[----:B-----5:R-:W-:-:S06]  /*22b0*/  DSETP.GEU.AND P1, PT, R6, R12, PT ;  /* 0x0000000c0600722a */ /* 0x020fcc0003f2e000 */
        /* <DEDUP_REMOVED lines=39> */
.L_x_26:
[----:B------:R-:W-:Y:S05]  /*2530*/  BSYNC.RECONVERGENT B2 ;  /* 0x0000000000027941 */ /* 0x000fea0003800200 */
.L_x_25:
[----:B------:R-:W-:Y:S01]  /*2540*/  IMAD.IADD R8, R41, 0x1, -R40 ;  /* 0x0000000129087824 */ /* 0x000fe200078e0a28 */
[----:B------:R-:W-:Y:S04]  /*2550*/  BSSY.RECONVERGENT B2, `(.L_x_28) ;  /* 0x000002b000027945 */ /* 0x000fe80003800200 */
[----:B------:R-:W-:-:S13]  /*2560*/  ISETP.GT.AND P1, PT, R8, 0x400, PT ;  /* 0x000004000800780c */ /* 0x000fda0003f24270 */
[----:B------:R-:W-:Y:S05]  /*2570*/  @!P1 BRA `(.L_x_29) ;  /* 0x0000000000a09947 */ /* 0x000fea0003800000 */
        /* <DEDUP_REMOVED lines=9> */
[----:B------:R-:W5:Y:S04]  /*2610*/  LDG.E.64.CONSTANT R22, desc[UR6][R4.64+0x2000] ;  /* 0x0020000604167981 */ /* 0x000f68000c1e9b00 */
[----:B------:R0:W5:Y:S01]  /*2620*/  LDG.E.64.CONSTANT R8, desc[UR6][R4.64+0x2800] ;  /* 0x0028000604087981 */ /* 0x000162000c1e9b00 */
[----:B------:R-:W-:-:S02]  /*2630*/  VIADD R40, R40, 0x800 ;  /* 0x0000080028287836 */ /* 0x000fc40000000000 */
[----:B------:R-:W-:Y:S01]  /*2640*/  VIADD R43, R43, 0x800 ;  /* 0x000008002b2b7836 */ /* 0x000fe20000000000 */
[----:B0-----:R-:W-:-:S05]  /*2650*/  IADD3 R4, P2, PT, R4, 0x4000, RZ ;  /* 0x0000400004047810 */ /* 0x001fca0007f5e0ff */
        /* <DEDUP_REMOVED lines=22> */
[----:B------:R-:W-:Y:S01]  /*27c0*/  DSETP.GEU.AND P1, PT, R6, R8, PT ;  /* 0x000000080600722a */ /* 0x000fe20003f2e000 */
[----:B------:R-:W-:-:S05]  /*27d0*/  PLOP3.LUT P0, PT, PT, PT, PT, 0x8, 0x80 ;  /* 0x000000000080781c */ /* 0x000fca0003f0e170 */
[----:B------:R-:W-:Y:S02]  /*27e0*/  FSEL R6, R8, R6, !P1 ;  /* 0x0000000608067208 */ /* 0x000fe40004800000 */
[----:B------:R-:W-:-:S07]  /*27f0*/  FSEL R7, R9, R7, !P1 ;  /* 0x0000000709077208 */ /* 0x000fce0004800000 */
.L_x_29:
[----:B------:R-:W-:Y:S05]  /*2800*/  BSYNC.RECONVERGENT B2 ;  /* 0x0000000000027941 */ /* 0x000fea0003800200 */
.L_x_28:
[----:B------:R-:W-:-:S13]  /*2810*/  ISETP.LT.OR P0, PT, R40, R41, P0 ;  /* 0x000000292800720c */ /* 0x000fda0000701670 */
[----:B------:R-:W-:Y:S05]  /*2820*/  @!P0 BRA `(.L_x_21) ;  /* 0x0000000000448947 */ /* 0x000fea0003800000 */
[----:B------:R-:W-:Y:S01]  /*2830*/  IMAD.WIDE.U32 R2, R43, 0x8, R2 ;  /* 0x000000082b027825 */ /* 0x000fe200078e0002 */
[----:B------:R-:W2:Y:S04]  /*2840*/  LDG.E.64.CONSTANT R8, desc[UR6][R4.64+-0x800] ;  /* 0xfff8000604087981 */ /* 0x000ea8000c1e9b00 */
[----:B------:R-:W3:Y:S04]  /*2850*/  LDG.E.64.CONSTANT R10, desc[UR6][R4.64] ;  /* 0x00000006040a7981 */ /* 0x000ee8000c1e9b00 */
[----:B------:R-:W4:Y:S04]  /*2860*/  LDG.E.64.CONSTANT R2, desc[UR6][R2.64] ;  /* 0x0000000602027981 */ /* 0x000f28000c1e9b00 */
[----:B------:R-:W5:Y:S01]  /*2870*/  LDG.E.64.CONSTANT R12, desc[UR6][R4.64+0x800] ;  /* 0x00080006040c7981 */ /* 0x000f62000c1e9b00 */
        /* <DEDUP_REMOVED lines=11> */
[----:B------:R-:W-:-:S07]  /*2930*/  FSEL R7, R13, R3, !P0 ;  /* 0x000000030d077208 */ /* 0x000fce0004000000 */
.L_x_21:
[----:B------:R-:W-:Y:S05]  /*2940*/  BSYNC.RECONVERGENT B1 ;  /* 0x0000000000017941 */ /* 0x000fea0003800200 */
.L_x_19:
[----:B------:R-:W0:Y:S01]  /*2950*/  S2R R10, SR_LANEID ;  /* 0x00000000000a7919 */ /* 0x000e220000000000 */
[----:B------:R-:W-:Y:S04]  /*2960*/  SHFL.DOWN PT, R2, R6, 0x1, 0x1f ;  /* 0x08201f0006027f89 */ /* 0x000fe800000e0000 */
        /* <DEDUP_REMOVED lines=10> */
[----:B------:R-:W-:-:S02]  /*2a10*/  @!P2 MOV R7, 0x400 ;  /* 0x000004000007a802 */ /* 0x000fc40000000f00 */
        /* <DEDUP_REMOVED lines=8> */
[----:B------:R-:W-:Y:S01]  /*2aa0*/  SHFL.DOWN PT, R2, R4, 0x4, 0x1f ;  /* 0x08801f0004027f89 */ /* 0x000fe200000e0000 */
[----:B-1----:R-:W-:-:S03]  /*2ab0*/  @!P2 LEA R7, R8, R7, 0x18 ;  /* 0x000000070807a211 */ /* 0x002fc600078ec0ff */
[----:B------:R-:W0:Y:S02]  /*2ac0*/  SHFL.DOWN PT, R3, R5, 0x4, 0x1f ;  /* 0x08801f0005037f89 */ /* 0x000e2400000e0000 */
[----:B------:R-:W-:Y:S01]  /*2ad0*/  @!P2 IMAD.IADD R9, R6, 0x1, R7 ;  /* 0x000000010609a824 */ /* 0x000fe200078e0207 */
[----:B0-----:R-:W-:-:S06]  /*2ae0*/  DSETP.GEU.AND P0, PT, R4, R2, PT ;  /* 0x000000020400722a */ /* 0x001fcc0003f0e000 */
[----:B------:R-:W-:Y:S02]  /*2af0*/  @!P1 FSEL R4, R2, R4, !P0 ;  /* 0x0000000402049208 */ /* 0x000fe40004000000 */
[----:B------:R-:W-:Y:S02]  /*2b00*/  @!P1 FSEL R5, R3, R5, !P0 ;  /* 0x0000000503059208 */ /* 0x000fe40004000000 */
[----:B------:R-:W-:Y:S01]  /*2b10*/  ISETP.GT.AND P1, PT, R10, 0x17, PT ;  /* 0x000000170a00780c */ /* 0x000fe20003f24270 */
[----:B------:R-:W-:Y:S04]  /*2b20*/  SHFL.DOWN PT, R2, R4, 0x8, 0x1f ;  /* 0x09001f0004027f89 */ /* 0x000fe800000e0000 */
[----:B------:R-:W0:Y:S02]  /*2b30*/  SHFL.DOWN PT, R3, R5, 0x8, 0x1f ;  /* 0x09001f0005037f89 */ /* 0x000e2400000e0000 */
[----:B0-----:R-:W-:-:S06]  /*2b40*/  DSETP.GEU.AND P0, PT, R4, R2, PT ;  /* 0x000000020400722a */ /* 0x001fcc0003f0e000 */
[----:B------:R-:W-:Y:S02]  /*2b50*/  @!P1 FSEL R4, R2, R4, !P0 ;  /* 0x0000000402049208 */ /* 0x000fe40004000000 */
[----:B------:R-:W-:Y:S02]  /*2b60*/  @!P1 FSEL R5, R3, R5, !P0 ;  /* 0x0000000503059208 */ /* 0x000fe40004000000 */
[----:B------:R-:W-:Y:S01]  /*2b70*/  ISETP.GT.AND P1, PT, R10, 0xf, PT ;  /* 0x0000000f0a00780c */ /* 0x000fe20003f24270 */
[----:B------:R-:W-:Y:S04]  /*2b80*/  SHFL.DOWN PT, R2, R4, 0x10, 0x1f ;  /* 0x0a001f0004027f89 */ /* 0x000fe800000e0000 */
[----:B------:R-:W0:Y:S02]  /*2b90*/  SHFL.DOWN PT, R3, R5, 0x10, 0x1f ;  /* 0x0a001f0005037f89 */ /* 0x000e2400000e0000 */
[----:B0-----:R-:W-:-:S06]  /*2ba0*/  DSETP.GEU.AND P0, PT, R4, R2, PT ;  /* 0x000000020400722a */ /* 0x001fcc0003f0e000 */
[----:B------:R-:W-:Y:S02]  /*2bb0*/  FSEL R2, R2, R4, !P0 ;  /* 0x0000000402027208 */ /* 0x000fe40004000000 */
        /* <DEDUP_REMOVED lines=10> */
[----:B--2---:R-:W0:Y:S04]  /*2c60*/  LDS.128 R8, [UR4+0x10] ;  /* 0x00001004ff087984 */ /* 0x004e280008000c00 */
        /* <DEDUP_REMOVED lines=25> */
.L_x_2:
        /* <DEDUP_REMOVED lines=12> */
.L_x_32:
[----:B------:R-:W-:Y:S05]  /*2ec0*/  BSYNC.RECONVERGENT B1 ;  /* 0x0000000000017941 */ /* 0x000fea0003800200 */
.L_x_31:
        /* <DEDUP_REMOVED lines=17> */
.L_x_37:
        /* <DEDUP_REMOVED lines=12> */
.L_x_36:
[----:B------:R-:W-:Y:S05]  /*30a0*/  BSYNC.RECONVERGENT B2 ;  /* 0x0000000000027941 */ /* 0x000fea0003800200 */
.L_x_35:
        /* <DEDUP_REMOVED lines=9> */
.L_x_40:
        /* <DEDUP_REMOVED lines=74> */
.L_x_39:
[----:B------:R-:W-:Y:S05]  /*35e0*/  BSYNC.RECONVERGENT B2 ;  /* 0x0000000000027941 */ /* 0x000fea0003800200 */
.L_x_38:
        /* <DEDUP_REMOVED lines=42> */
.L_x_42:
[----:B------:R-:W-:Y:S05]  /*3890*/  BSYNC.RECONVERGENT B2 ;  /* 0x0000000000027941 */ /* 0x000fea0003800200 */
.L_x_41:
        /* <DEDUP_REMOVED lines=20> */
.L_x_34:
[----:B------:R-:W-:Y:S05]  /*39e0*/  BSYNC.RECONVERGENT B1 ;  /* 0x0000000000017941 */ /* 0x000fea0003800200 */
.L_x_33:
        /* <DEDUP_REMOVED lines=14> */
[----:B------:R-:W-:Y:S01]  /*3ad0*/  IMAD.MOV.U32 R2, RZ, RZ, R9 ;  /* 0x000000ffff027224 */ /* 0x000fe200078e0009 */
[----:B------:R-:W-:Y:S01]  /*3ae0*/  @!P2 MOV R4, 0x400 ;  /* 0x000004000004a802 */ /* 0x000fe20000000f00 */
[----:B------:R-:W-:Y:S01]  /*3af0*/  IMAD.MOV.U32 R3, RZ, RZ, R11 ;  /* 0x000000ffff037224 */ /* 0x000fe200078e000b */
[----:B------:R-:W0:Y:S01]  /*3b00*/  SHFL.DOWN PT, R7, R11, 0x2, 0x1f ;  /* 0x08401f000b077f89 */ /* 0x000e2200000e0000 */
[----:B------:R-:W-:Y:S01]  /*3b10*/  @!P2 SHF.R.U32.HI R0, RZ, 0x2, R5 ;  /* 0x00000002ff00a819 */ /* 0x000fe20000011605 */
[----:B------:R-:W1:Y:S03]  /*3b20*/  @!P2 S2R R13, SR_CgaCtaId ;  /* 0x00000000000da919 */ /* 0x000e660000008800 */
[----:B------:R-:W-:Y:S01]  /*3b30*/  @!P2 LOP3.LUT R0, R0, 0xf8, RZ, 0xc0, !PT ;  /* 0x000000f80000a812 */ /* 0x000fe200078ec0ff */
[----:B0-----:R-:W-:-:S06]  /*3b40*/  DSETP.GEU.AND P0, PT, R2, R6, PT ;  /* 0x000000060200722a */ /* 0x001fcc0003f0e000 */
[----:B------:R-:W-:Y:S02]  /*3b50*/  @!P1 FSEL R9, R6, R9, !P0 ;  /* 0x0000000906099208 */ /* 0x000fe40004000000 */
[----:B------:R-:W-:Y:S02]  /*3b60*/  @!P1 FSEL R11, R7, R11, !P0 ;  /* 0x0000000b070b9208 */ /* 0x000fe40004000000 */
[----:B------:R-:W-:Y:S01]  /*3b70*/  ISETP.GT.AND P1, PT, R8, 0x1b, PT ;  /* 0x0000001b0800780c */ /* 0x000fe20003f24270 */
[----:B------:R-:W-:Y:S01]  /*3b80*/  SHFL.DOWN PT, R2, R9, 0x4, 0x1f ;  /* 0x08801f0009027f89 */ /* 0x000fe200000e0000 */
[----:B------:R-:W-:Y:S01]  /*3b90*/  IMAD.MOV.U32 R6, RZ, RZ, R9 ;  /* 0x000000ffff067224 */ /* 0x000fe200078e0009 */
[----:B-1----:R-:W-:Y:S01]  /*3ba0*/  @!P2 LEA R13, R13, R4, 0x18 ;  /* 0x000000040d0da211 */ /* 0x002fe200078ec0ff */
[----:B------:R-:W-:Y:S01]  /*3bb0*/  IMAD.MOV.U32 R7, RZ, RZ, R11 ;  /* 0x000000ffff077224 */ /* 0x000fe200078e000b */
[----:B------:R-:W0:Y:S03]  /*3bc0*/  SHFL.DOWN PT, R3, R11, 0x4, 0x1f ;  /* 0x08801f000b037f89 */ /* 0x000e2600000e0000 */
[----:B------:R-:W-:-:S02]  /*3bd0*/  @!P2 IMAD.IADD R13, R0, 0x1, R13 ;  /* 0x00000001000da824 */ /* 0x000fc400078e020d */
[----:B0-----:R-:W-:-:S06]  /*3be0*/  DSETP.GEU.AND P0, PT, R6, R2, PT ;  /* 0x000000020600722a */ /* 0x001fcc0003f0e000 */
[----:B------:R-:W-:Y:S02]  /*3bf0*/  @!P1 FSEL R9, R2, R9, !P0 ;  /* 0x0000000902099208 */ /* 0x000fe40004000000 */
[----:B------:R-:W-:Y:S02]  /*3c00*/  @!P1 FSEL R11, R3, R11, !P0 ;  /* 0x0000000b030b9208 */ /* 0x000fe40004000000 */
[----:B------:R-:W-:Y:S01]  /*3c10*/  ISETP.GT.AND P1, PT, R8, 0x17, PT ;  /* 0x000000170800780c */ /* 0x000fe20003f24270 */
[----:B------:R-:W-:Y:S01]  /*3c20*/  SHFL.DOWN PT, R2, R9, 0x8, 0x1f ;  /* 0x09001f0009027f89 */ /* 0x000fe200000e0000 */
[----:B------:R-:W-:Y:S02]  /*3c30*/  IMAD.MOV.U32 R6, RZ, RZ, R9 ;  /* 0x000000ffff067224 */ /* 0x000fe400078e0009 */
[----:B------:R-:W-:Y:S01]  /*3c40*/  IMAD.MOV.U32 R7, RZ, RZ, R11 ;  /* 0x000000ffff077224 */ /* 0x000fe200078e000b */
[----:B------:R-:W0:Y:S05]  /*3c50*/  SHFL.DOWN PT, R3, R11, 0x8, 0x1f ;  /* 0x09001f000b037f89 */ /* 0x000e2a00000e0000 */
        /* <DEDUP_REMOVED lines=20> */
[----:B------:R-:W0:Y:S04]  /*3da0*/  LDS.128 R8, [UR4+0x10] ;  /* 0x00001004ff087984 */ /* 0x000e280008000c00 */
[----:B-1----:R-:W1:Y:S01]  /*3db0*/  LDS.128 R12, [UR4+0x20] ;  /* 0x00002004ff0c7984 */ /* 0x002e620008000c00 */
        /* <DEDUP_REMOVED lines=24> */
.L_x_43:
        /* <DEDUP_REMOVED lines=20> */
[----:B------:R-:W0:Y:S05]  /*4080*/  SHFL.DOWN PT, R7, R0, 0x2, R11 ;  /* 0x0840000000077989 */ /* 0x000e2a00000e000b */
[----:B0-----:R-:W-:-:S06]  /*4090*/  DSETP.GEU.AND P0, PT, R2, R6, PT ;  /* 0x000000060200722a */ /* 0x001fcc0003f0e000 */
[----:B------:R-:W-:Y:S01]  /*40a0*/  @!P1 FSEL R9, R6, R9, !P0 ;  /* 0x0000000906099208 */ /* 0x000fe20004000000 */
[----:B------:R-:W-:Y:S01]  /*40b0*/  VIADD R6, R8, 0x4 ;  /* 0x0000000408067836 */ /* 0x000fe20000000000 */
[----:B------:R-:W-:-:S03]  /*40c0*/  @!P1 FSEL R0, R7, R0, !P0 ;  /* 0x0000000007009208 */ /* 0x000fc60004000000 */
[----:B------:R-:W-:Y:S01]  /*40d0*/  SHFL.DOWN PT, R2, R9, 0x4, R11 ;  /* 0x0880000009027989 */ /* 0x000fe200000e000b */
[----:B------:R-:W-:Y:S01]  /*40e0*/  ISETP.GT.AND P1, PT, R6, R11, PT ;  /* 0x0000000b0600720c */ /* 0x000fe20003f24270 */
[----:B------:R-:W-:Y:S02]  /*40f0*/  IMAD.MOV.U32 R6, RZ, RZ, R9 ;  /* 0x000000ffff067224 */ /* 0x000fe400078e0009 */
[----:B------:R-:W0:Y:S01]  /*4100*/  SHFL.DOWN PT, R3, R0, 0x4, R11 ;  /* 0x0880000000037989 */ /* 0x000e2200000e000b */
[----:B------:R-:W-:-:S06]  /*4110*/  IMAD.MOV.U32 R7, RZ, RZ, R0 ;  /* 0x000000ffff077224 */ /* 0x000fcc00078e0000 */
[----:B0-----:R-:W-:Y:S01]  /*4120*/  DSETP.GEU.AND P0, PT, R6, R2, PT ;  /* 0x000000020600722a */ /* 0x001fe20003f0e000 */
[----:B------:R-:W-:-:S05]  /*4130*/  VIADD R6, R8, 0x8 ;  /* 0x0000000808067836 */ /* 0x000fca0000000000 */
        /* <DEDUP_REMOVED lines=15> */
[----:B------:R-:W-:Y:S02]  /*4230*/  IMAD.MOV.U32 R6, RZ, RZ, R9 ;  /* 0x000000ffff067224 */ /* 0x000fe400078e0009 */
[----:B------:R-:W-:Y:S01]  /*4240*/  IMAD.MOV.U32 R7, RZ, RZ, R0 ;  /* 0x000000ffff077224 */ /* 0x000fe200078e0000 */
[----:B------:R-:W0:Y:S05]  /*4250*/  SHFL.DOWN PT, R3, R0, 0x10, R11 ;  /* 0x0a00000000037989 */ /* 0x000e2a00000e000b */
[----:B0-----:R-:W-:Y:S01]  /*4260*/  DSETP.GEU.AND P1, PT, R6, R2, PT ;  /* 0x000000020600722a */ /* 0x001fe20003f2e000 */
[----:B------:R-:W-:-:S02]  /*4270*/  @!P0 MOV R7, 0x400 ;  /* 0x0000040000078802 */ /* 0x000fc40000000f00 */
[----:B------:R-:W-:Y:S02]  /*4280*/  @!P0 SHF.R.U32.HI R6, RZ, 0x2, R5 ;  /* 0x00000002ff068819 */ /* 0x000fe40000011605 */
[----:B-1----:R-:W-:Y:S02]  /*4290*/  @!P0 LEA R7, R10, R7, 0x18 ;  /* 0x000000070a078211 */ /* 0x002fe400078ec0ff */
[----:B------:R-:W-:Y:S02]  /*42a0*/  @!P0 LOP3.LUT R6, R6, 0xf8, RZ, 0xc0, !PT ;  /* 0x000000f806068812 */ /* 0x000fe400078ec0ff */
[----:B------:R-:W-:Y:S02]  /*42b0*/  @!P2 FSEL R9, R2, R9, !P1 ;  /* 0x000000090209a208 */ /* 0x000fe40004800000 */
[----:B------:R-:W-:Y:S01]  /*42c0*/  @!P2 FSEL R0, R3, R0, !P1 ;  /* 0x000000000300a208 */ /* 0x000fe20004800000 */
[----:B------:R-:W-:Y:S02]  /*42d0*/  @!P0 IMAD.IADD R3, R6, 0x1, R7 ;  /* 0x0000000106038824 */ /* 0x000fe400078e0207 */
[----:B------:R-:W-:-:S02]  /*42e0*/  IMAD.MOV.U32 R6, RZ, RZ, R9 ;  /* 0x000000ffff067224 */ /* 0x000fc400078e0009 */
[----:B------:R-:W-:-:S05]  /*42f0*/  IMAD.MOV.U32 R7, RZ, RZ, R0 ;  /* 0x000000ffff077224 */ /* 0x000fca00078e0000 */
[----:B------:R1:W-:Y:S01]  /*4300*/  @!P0 STS.64 [R3+0x8], R6 ;  /* 0x0000080603008388 */ /* 0x0003e20000000a00 */
[----:B------:R-:W-:Y:S01]  /*4310*/  BAR.SYNC.DEFER_BLOCKING 0x0 ;  /* 0x0000000000007b1d */ /* 0x000fe20000010000 */
[----:B------:R-:W-:-:S13]  /*4320*/  ISETP.NE.AND P0, PT, R5, RZ, PT ;  /* 0x000000ff0500720c */ /* 0x000fda0003f05270 */
[----:B-1----:R-:W-:Y:S05]  /*4330*/  @P0 BRA `(.L_x_17) ;  /* 0x0000001800340947 */ /* 0x002fea0003800000 */
[----:B------:R-:W0:Y:S01]  /*4340*/  S2UR UR5, SR_CgaCtaId ;  /* 0x00000000000579c3 */ /* 0x000e220000008800 */
[----:B------:R-:W-:Y:S01]  /*4350*/  UMOV UR4, 0x400 ;  /* 0x0000040000047882 */ /* 0x000fe20000000000 */
[C---:B------:R-:W-:Y:S02]  /*4360*/  ISETP.GT.AND P3, PT, R4.reuse, 0x20, PT ;  /* 0x000000200400780c */ /* 0x040fe40003f64270 */
        /* <DEDUP_REMOVED lines=10> */
[----:B------:R-:W-:Y:S01]  /*4410*/  ISETP.GT.AND P1, PT, R4, 0x60, PT ;  /* 0x000000600400780c */ /* 0x000fe20003f24270 */
[----:B------:R-:W-:Y:S02]  /*4420*/  IMAD.MOV.U32 R2, RZ, RZ, R6 ;  /* 0x000000ffff027224 */ /* 0x000fe400078e0006 */
        /* <DEDUP_REMOVED lines=29> */
.L_x_30:
[----:B------:R-:W0:Y:S01]  /*4600*/  S2R R41, SR_TID.X ;  /* 0x0000000000297919 */ /* 0x000e220000002100 */
[----:B------:R-:W0:Y:S02]  /*4610*/  LDC.64 R6, c[0x0][0x380] ;  /* 0x0000e000ff067b82 */ /* 0x000e240000000a00 */
[----:B0-----:R-:W-:-:S05]  /*4620*/  IMAD.WIDE.U32 R6, R41, 0x8, R6 ;  /* 0x0000000829067825 */ /* 0x001fca00078e0006 */
[----:B------:R-:W2:Y:S04]  /*4630*/  LDG.E.64.CONSTANT R20, desc[UR6][R6.64] ;  /* 0x0000000606147981 */ /* 0x000ea8000c1e9b00 */
[----:B------:R-:W2:Y:S04]  /*4640*/  LDG.E.64.CONSTANT R2, desc[UR6][R6.64+0x800] ;  /* 0x0008000606027981 */ /* 0x000ea8000c1e9b00 */
[----:B------:R-:W3:Y:S04]  /*4650*/  LDG.E.64.CONSTANT R8, desc[UR6][R6.64+0x1000] ;  /* 0x0010000606087981 */ /* 0x000ee8000c1e9b00 */
[----:B------:R-:W4:Y:S04]  /*4660*/  LDG.E.64.CONSTANT R10, desc[UR6][R6.64+0x1800] ;  /* 0x00180006060a7981 */ /* 0x000f28000c1e9b00 */
[----:B------:R-:W5:Y:S04]  /*4670*/  LDG.E.64.CONSTANT R12, desc[UR6][R6.64+0x2000] ;  /* 0x00200006060c7981 */ /* 0x000f68000c1e9b00 */
[----:B------:R-:W5:Y:S04]  /*4680*/  LDG.E.64.CONSTANT R14, desc[UR6][R6.64+0x2800] ;  /* 0x00280006060e7981 */ /* 0x000f68000c1e9b00 */
[----:B------:R-:W5:Y:S04]  /*4690*/  LDG.E.64.CONSTANT R16, desc[UR6][R6.64+0x3000] ;  /* 0x0030000606107981 */ /* 0x000f68000c1e9b00 */
[----:B------:R-:W5:Y:S01]  /*46a0*/  LDG.E.64.CONSTANT R18, desc[UR6][R6.64+0x3800] ;  /* 0x0038000606127981 */ /* 0x000f62000c1e9b00 */
[----:B------:R-:W-:Y:S01]  /*46b0*/  ISETP.GE.U32.AND P1, PT, R4, 0x1000, PT ;  /* 0x000010000400780c */ /* 0x000fe20003f26070 */
[----:B------:R-:W-:Y:S01]  /*46c0*/  IMAD.MOV.U32 R45, RZ, RZ, 0x800 ;  /* 0x00000800ff2d7424 */ /* 0x000fe200078e00ff */
[----:B--2---:R-:W-:-:S06]  /*46d0*/  DSETP.GEU.AND P0, PT, R20, R2, PT ;  /* 0x000000021400722a */ /* 0x004fcc0003f0e000 */
        /* <DEDUP_REMOVED lines=21> */
[----:B------:R-:W0:Y:S01]  /*4830*/  LDC R24, c[0x0][0x390] ;  /* 0x0000e400ff187b82 */ /* 0x000e220000000800 */
[----:B------:R-:W-:Y:S02]  /*4840*/  VIADD R0, R4, 0xfffff800 ;  /* 0xfffff80004007836 */ /* 0x000fe40000000000 */
[----:B------:R-:W-:-:S07]  /*4850*/  IMAD.MOV.U32 R45, RZ, RZ, 0x800 ;  /* 0x00000800ff2d7424 */ /* 0x000fce00078e00ff */
.L_x_46:
[----:B------:R-:W-:-:S05]  /*4860*/  IMAD.WIDE R4, R45, 0x8, R6 ;  /* 0x000000082d047825 */ /* 0x000fca00078e0206 */
[----:B------:R-:W2:Y:S04]  /*4870*/  LDG.E.64.CONSTANT R10, desc[UR6][R4.64] ;  /* 0x00000006040a7981 */ /* 0x000ea8000c1e9b00 */
[----:B------:R-:W3:Y:S04]  /*4880*/  LDG.E.64.CONSTANT R12, desc[UR6][R4.64+0x800] ;  /* 0x00080006040c7981 */ /* 0x000ee8000c1e9b00 */
[----:B------:R-:W4:Y:S04]  /*4890*/  LDG.E.64.CONSTANT R14, desc[UR6][R4.64+0x1000] ;  /* 0x00100006040e7981 */ /* 0x000f28000c1e9b00 */
[----:B------:R-:W5:Y:S04]  /*48a0*/  LDG.E.64.CONSTANT R16, desc[UR6][R4.64+0x1800] ;  /* 0x0018000604107981 */ /* 0x000f68000c1e9b00 */
[----:B------:R-:W5:Y:S04]  /*48b0*/  LDG.E.64.CONSTANT R18, desc[UR6][R4.64+0x2000] ;  /* 0x0020000604127981 */ /* 0x000f68000c1e9b00 */
[----:B------:R-:W5:Y:S04]  /*48c0*/  LDG.E.64.CONSTANT R20, desc[UR6][R4.64+0x2800] ;  /* 0x0028000604147981 */ /* 0x000f68000c1e9b00 */
[----:B------:R-:W5:Y:S04]  /*48d0*/  LDG.E.64.CONSTANT R22, desc[UR6][R4.64+0x3000] ;  /* 0x0030000604167981 */ /* 0x000f68000c1e9b00 */
[----:B------:R0:W5:Y:S02]  /*48e0*/  LDG.E.64.CONSTANT R8, desc[UR6][R4.64+0x3800] ;  /* 0x0038000604087981 */ /* 0x000164000c1e9b00 */
[----:B0-----:R-:W-:-:S04]  /*48f0*/  IMAD.MOV.U32 R4, RZ, RZ, R24 ;  /* 0x000000ffff047224 */ /* 0x001fc800078e0018 */
[----:B------:R-:W-:-:S05]  /*4900*/  IMAD.IADD R5, R4, 0x1, -R45 ;  /* 0x0000000104057824 */ /* 0x000fca00078e0a2d */
[----:B------:R-:W-:Y:S01]  /*4910*/  ISETP.GE.AND P1, PT, R5, 0x800, PT ;  /* 0x000008000500780c */ /* 0x000fe20003f26270 */
        /* <DEDUP_REMOVED lines=25> */
[----:B------:R-:W-:-:S05]  /*4ab0*/  VIADD R45, R45, 0x800 ;  /* 0x000008002d2d7836 */ /* 0x000fca0000000000 */
[----:B------:R-:W-:-:S13]  /*4ac0*/  ISETP.GT.AND P0, PT, R45, R0, PT ;  /* 0x000000002d00720c */ /* 0x000fda0003f04270 */
[----:B------:R-:W-:Y:S05]  /*4ad0*/  @!P0 BRA `(.L_x_46) ;  /* 0xfffffffc00608947 */ /* 0x000fea000383ffff */
.L_x_44:
[----:B------:R-:W-:-:S13]  /*4ae0*/  ISETP.GE.AND P0, PT, R45, R4, PT ;  /* 0x000000042d00720c */ /* 0x000fda0003f06270 */
[----:B------:R-:W-:Y:S05]  /*4af0*/  @P0 BRA `(.L_x_45) ;  /* 0x0000000800fc0947 */ /* 0x000fea0003800000 */
[----:B------:R-:W-:Y:S01]  /*4b00*/  IMAD.IADD R0, R4, 0x1, -R45 ;  /* 0x0000000104007824 */ /* 0x000fe200078e0a2d */
[----:B------:R-:W-:Y:S04]  /*4b10*/  BSSY.RECONVERGENT B1, `(.L_x_45) ;  /* 0x00000bd000017945 */ /* 0x000fe80003800200 */
[----:B------:R-:W-:-:S13]  /*4b20*/  ISETP.GE.AND P0, PT, R41, R0, PT ;  /* 0x000000002900720c */ /* 0x000fda0003f06270 */
[----:B------:R-:W-:Y:S05]  /*4b30*/  @P0 BRA `(.L_x_47) ;  /* 0x0000000800e80947 */ /* 0x000fea0003800000 */
[----:B------:R-:W-:Y:S01]  /*4b40*/  LOP3.LUT R5, RZ, R41, RZ, 0x33, !PT ;  /* 0x00000029ff057212 */ /* 0x000fe200078e33ff */
[----:B------:R-:W-:Y:S01]  /*4b50*/  BSSY.RECONVERGENT B2, `(.L_x_48) ;  /* 0x0000017000027945 */ /* 0x000fe20003800200 */
[----:B------:R-:W-:Y:S02]  /*4b60*/  IMAD.MOV.U32 R43, RZ, RZ, R41 ;  /* 0x000000ffff2b7224 */ /* 0x000fe400078e0029 */
[----:B------:R-:W-:-:S04]  /*4b70*/  IADD3 R4, PT, PT, -R45, R4, R5 ;  /* 0x000000042d047210 */ /* 0x000fc80007ffe105 */
[C---:B------:R-:W-:Y:S02]  /*4b80*/  LOP3.LUT R5, R4.reuse, 0x300, RZ, 0xc0, !PT ;  /* 0x0000030004057812 */ /* 0x040fe400078ec0ff */
[----:B------:R-:W-:Y:S02]  /*4b90*/  ISETP.GE.U32.AND P2, PT, R4, 0x300, PT ;  /* 0x000003000400780c */ /* 0x000fe40003f46070 */
[----:B------:R-:W-:-:S13]  /*4ba0*/  ISETP.NE.AND P0, PT, R5, 0x300, PT ;  /* 0x000003000500780c */ /* 0x000fda0003f05270 */
[----:B------:R-:W-:Y:S05]  /*4bb0*/  @!P0 BRA `(.L_x_49) ;  /* 0x0000000000408947 */ /* 0x000fea0003800000 */
[----:B------:R-:W0:Y:S01]  /*4bc0*/  LDC.64 R6, c[0x0][0x380] ;  /* 0x0000e000ff067b82 */ /* 0x000e220000000a00 */
[----:B------:R-:W-:Y:S01]  /*4bd0*/  LEA.HI R4, R4, 0x1, RZ, 0x18 ;  /* 0x0000000104047811 */ /* 0x000fe200078fc0ff */
[----:B------:R-:W-:Y:S02]  /*4be0*/  IMAD.IADD R9, R41, 0x1, R45 ;  /* 0x0000000129097824 */ /* 0x000fe400078e022d */
[----:B------:R-:W-:Y:S01]  /*4bf0*/  IMAD.MOV.U32 R43, RZ, RZ, R41 ;  /* 0x000000ffff2b7224 */ /* 0x000fe200078e0029 */
[----:B------:R-:W-:-:S05]  /*4c00*/  LOP3.LUT R4, R4, 0x3, RZ, 0xc0, !PT ;  /* 0x0000000304047812 */ /* 0x000fca00078ec0ff */
[----:B------:R-:W-:-:S07]  /*4c10*/  IMAD.MOV R8, RZ, RZ, -R4 ;  /* 0x000000ffff087224 */ /* 0x000fce00078e0a04 */
.L_x_50:
[----:B0-----:R-:W-:-:S06]  /*4c20*/  IMAD.WIDE.U32 R4, R9, 0x8, R6 ;  /* 0x0000000809047825 */ /* 0x001fcc00078e0006 */
        /* <DEDUP_REMOVED lines=9> */
.L_x_49:
[----:B------:R-:W-:Y:S05]  /*4cc0*/  BSYNC.RECONVERGENT B2 ;  /* 0x0000000000027941 */ /* 0x000fea0003800200 */
.L_x_48:
[----:B------:R-:W-:Y:S05]  /*4cd0*/  @!P2 BRA `(.L_x_47) ;  /* 0x000000080080a947 */ /* 0x000fea0003800000 */
[----:B------:R-:W0:Y:S01]  /*4ce0*/  LDCU.64 UR4, c[0x0][0x380] ;  /* 0x00007000ff0477ac */ /* 0x000e220008000a00 */
[----:B------:R-:W-:Y:S01]  /*4cf0*/  IMAD.IADD R7, R0, 0x1, -R43 ;  /* 0x0000000100077824 */ /* 0x000fe200078e0a2b */
[C---:B------:R-:W-:Y:S01]  /*4d00*/  IADD3 R5, P0, PT, R43.reuse, R45, RZ ;  /* 0x0000002d2b057210 */ /* 0x040fe20007f1e0ff */
[----:B------:R-:W-:Y:S01]  /*4d10*/  BSSY.RECONVERGENT B2, `(.L_x_51) ;  /* 0x000005a000027945 */ /* 0x000fe20003800200 */
[----:B------:R-:W-:Y:S02]  /*4d20*/  IMAD.IADD R45, R43, 0x1, R45 ;  /* 0x000000012b2d7824 */ /* 0x000fe400078e022d */
        /* <DEDUP_REMOVED lines=8> */
[----:B------:R-:W0:Y:S01]  /*4db0*/  LDC.64 R6, c[0x0][0x380] ;  /* 0x0000e000ff067b82 */ /* 0x000e220000000a00 */
[----:B------:R-:W-:Y:S01]  /*4dc0*/  PLOP3.LUT P0, PT, PT, PT, PT, 0x8, 0x80 ;  /* 0x000000000080781c */ /* 0x000fe20003f0e170 */
[----:B------:R-:W-:-:S12]  /*4dd0*/  VIADD R40, R0, 0xfffff400 ;  /* 0xfffff40000287836 */ /* 0x000fd80000000000 */
.L_x_53:
[C---:B0-----:R-:W-:Y:S01]  /*4de0*/  IMAD.WIDE.U32 R38, R45.reuse, 0x8, R6 ;  /* 0x000000082d267825 */ /* 0x041fe200078e0006 */
        /* <DEDUP_REMOVED lines=76> */
.L_x_52:
[----:B------:R-:W-:Y:S05]  /*52b0*/  BSYNC.RECONVERGENT B2 ;  /* 0x0000000000027941 */ /* 0x000fea0003800200 */
.L_x_51:
[----:B------:R-:W-:Y:S01]  /*52c0*/  IMAD.IADD R6, R0, 0x1, -R43 ;  /* 0x0000000100067824 */ /* 0x000fe200078e0a2b */
[----:B------:R-:W-:Y:S04]  /*52d0*/  BSSY.RECONVERGENT B2, `(.L_x_54) ;  /* 0x000002c000027945 */ /* 0x000fe80003800200 */
[----:B------:R-:W-:-:S13]  /*52e0*/  ISETP.GT.AND P1, PT, R6, 0x400, PT ;  /* 0x000004000600780c */ /* 0x000fda0003f24270 */
[----:B------:R-:W-:Y:S05]  /*52f0*/  @!P1 BRA `(.L_x_55) ;  /* 0x0000000000a49947 */ /* 0x000fea0003800000 */
[----:B------:R-:W0:Y:S01]  /*5300*/  LDC.64 R16, c[0x0][0x380] ;  /* 0x0000e000ff107b82 */ /* 0x000e220000000a00 */
[----:B------:R-:W2:Y:S04]  /*5310*/  LDG.E.64.CONSTANT R10, desc[UR6][R4.64+-0x800] ;  /* 0xfff80006040a7981 */ /* 0x000ea8000c1e9b00 */
[----:B------:R-:W3:Y:S01]  /*5320*/  LDG.E.64.CONSTANT R12, desc[UR6][R4.64] ;  /* 0x00000006040c7981 */ /* 0x000ee2000c1e9b00 */
[----:B------:R-:W-:-:S03]  /*5330*/  VIADD R7, R45, 0x400 ;  /* 0x000004002d077836 */ /* 0x000fc60000000000 */
[----:B------:R-:W4:Y:S04]  /*5340*/  LDG.E.64.CONSTANT R14, desc[UR6][R4.64+0x800] ;  /* 0x00080006040e7981 */ /* 0x000f28000c1e9b00 */
[----:B------:R-:W5:Y:S04]  /*5350*/  LDG.E.64.CONSTANT R18, desc[UR6][R4.64+0x1800] ;  /* 0x0018000604127981 */ /* 0x000f68000c1e9b00 */
[----:B------:R-:W5:Y:S01]  /*5360*/  LDG.E.64.CONSTANT R20, desc[UR6][R4.64+0x2000] ;  /* 0x0020000604147981 */ /* 0x000f62000c1e9b00 */
[----:B0-----:R-:W-:-:S06]  /*5370*/  IMAD.WIDE.U32 R8, R45, 0x8, R16 ;  /* 0x000000082d087825 */ /* 0x001fcc00078e0010 */
[----:B------:R-:W2:Y:S01]  /*5380*/  LDG.E.64.CONSTANT R8, desc[UR6][R8.64] ;  /* 0x0000000608087981 */ /* 0x000ea2000c1e9b00 */
[----:B------:R-:W-:-:S03]  /*5390*/  IMAD.WIDE.U32 R16, R7, 0x8, R16 ;  /* 0x0000000807107825 */ /* 0x000fc600078e0010 */
[----:B------:R0:W5:Y:S04]  /*53a0*/  LDG.E.64.CONSTANT R6, desc[UR6][R4.64+0x2800] ;  /* 0x0028000604067981 */ /* 0x000168000c1e9b00 */
[----:B------:R-:W5:Y:S01]  /*53b0*/  LDG.E.64.CONSTANT R16, desc[UR6][R16.64] ;  /* 0x0000000610107981 */ /* 0x000f62000c1e9b00 */
[----:B------:R-:W-:Y:S01]  /*53c0*/  VIADD R43, R43, 0x800 ;  /* 0x000008002b2b7836 */ /* 0x000fe20000000000 */
[----:B0-----:R-:W-:Y:S01]  /*53d0*/  IADD3 R4, P2, PT, R4, 0x4000, RZ ;  /* 0x0000400004047810 */ /* 0x001fe20007f5e0ff */
[----:B------:R-:W-:-:S04]  /*53e0*/  VIADD R45, R45, 0x800 ;  /* 0x000008002d2d7836 */ /* 0x000fc80000000000 */
[----:B------:R-:W-:Y:S01]  /*53f0*/  IMAD.X R5, RZ, RZ, R5, P2 ;  /* 0x000000ffff057224 */ /* 0x000fe200010e0605 */
        /* <DEDUP_REMOVED lines=25> */
.L_x_55:
[----:B------:R-:W-:Y:S05]  /*5590*/  BSYNC.RECONVERGENT B2 ;  /* 0x0000000000027941 */ /* 0x000fea0003800200 */
.L_x_54:
[----:B------:R-:W-:-:S13]  /*55a0*/  ISETP.LT.OR P0, PT, R43, R0, P0 ;  /* 0x000000002b00720c */ /* 0x000fda0000701670 */
[----:B------:R-:W-:Y:S05]  /*55b0*/  @!P0 BRA `(.L_x_47) ;  /* 0x0000000000488947 */ /* 0x000fea0003800000 */
[----:B------:R-:W0:Y:S01]  /*55c0*/  LDC.64 R6, c[0x0][0x380] ;  /* 0x0000e000ff067b82 */ /* 0x000e220000000a00 */
[----:B------:R-:W2:Y:S04]  /*55d0*/  LDG.E.64.CONSTANT R8, desc[UR6][R4.64+-0x800] ;  /* 0xfff8000604087981 */ /* 0x000ea8000c1e9b00 */
[----:B------:R-:W3:Y:S04]  /*55e0*/  LDG.E.64.CONSTANT R10, desc[UR6][R4.64] ;  /* 0x00000006040a7981 */ /* 0x000ee8000c1e9b00 */
[----:B------:R-:W4:Y:S01]  /*55f0*/  LDG.E.64.CONSTANT R12, desc[UR6][R4.64+0x800] ;  /* 0x00080006040c7981 */ /* 0x000f22000c1e9b00 */
[----:B0-----:R-:W-:-:S06]  /*5600*/  IMAD.WIDE.U32 R6, R45, 0x8, R6 ;  /* 0x000000082d067825 */ /* 0x001fcc00078e0006 */
[----:B------:R-:W5:Y:S02]  /*5610*/  LDG.E.64.CONSTANT R6, desc[UR6][R6.64] ;  /* 0x0000000606067981 */ /* 0x000f64000c1e9b00 */
[----:B-----5:R-:W-:-:S06]  /*5620*/  DSETP.GEU.AND P0, PT, R2, R6, PT ;  /* 0x000000060200722a */ /* 0x020fcc0003f0e000 */
        /* <DEDUP_REMOVED lines=10> */
[----:B------:R-:W-:-:S07]  /*56d0*/  FSEL R3, R13, R3, !P0 ;  /* 0x000000030d037208 */ /* 0x000fce0004000000 */
.L_x_47:
[----:B------:R-:W-:Y:S05]  /*56e0*/  BSYNC.RECONVERGENT B1 ;  /* 0x0000000000017941 */ /* 0x000fea0003800200 */
.L_x_45:
        /* <DEDUP_REMOVED lines=54> */
[----:B------:R-:W1:Y:S01]  /*5a50*/  S2UR UR5, SR_CgaCtaId ;  /* 0x00000000000579c3 */ /* 0x000e620000008800 */
[----:B------:R-:W-:Y:S02]  /*5a60*/  UMOV UR4, 0x400 ;  /* 0x0000040000047882 */ /* 0x000fe40000000000 */
[----:B-1----:R-:W-:-:S09]  /*5a70*/  ULEA UR4, UR5, UR4, 0x18 ;  /* 0x0000000405047291 */ /* 0x002fd2000f8ec0ff */
[----:B0-----:R-:W0:Y:S04]  /*5a80*/  LDS.128 R8, [UR4+0x10] ;  /* 0x00001004ff087984 */ /* 0x001e280008000c00 */
        /* <DEDUP_REMOVED lines=23> */
[----:B------:R-:W-:-:S07]  /*5c00*/  FSEL R7, R3, R5, !P1 ;  /* 0x0000000503077208 */ /* 0x000fce0004800000 */
.L_x_17:
[----:B------:R-:W-:Y:S05]  /*5c10*/  BSYNC.RECONVERGENT B0 ;  /* 0x0000000000007941 */ /* 0x000fea0003800200 */
.L_x_1:
[----:B------:R-:W-:Y:S05]  /*5c20*/  @P0 EXIT ;  /* 0x000000000000094d */ /* 0x000fea0003800000 */
[----:B------:R-:W4:Y:S01]  /*5c30*/  LDCU.64 UR8, c[0x0][0x398] ;  /* 0x00007300ff0877ac */ /* 0x000f220008000a00 */
[----:B---3--:R-:W3:Y:S01]  /*5c40*/  LDC.64 R4, c[0x0][0x388] ;  /* 0x0000e200ff047b82 */ /* 0x008ee20000000a00 */
[----:B------:R-:W0:Y:S01]  /*5c50*/  LDCU.64 UR4, c[0x0][0x398] ;  /* 0x00007300ff0477ac */ /* 0x000e220008000a00 */
[----:B----4-:R-:W-:-:S06]  /*5c60*/  DSETP.GT.AND P0, PT, R6, UR8, PT ;  /* 0x0000000806007e2a */ /* 0x010fcc000bf04000 */
[----:B012---:R-:W-:Y:S02]  /*5c70*/  FSEL R2, R6, UR4, P0 ;  /* 0x0000000406027c08 */ /* 0x007fe40008000000 */
[----:B------:R-:W-:-:S05]  /*5c80*/  FSEL R3, R7, UR5, P0 ;  /* 0x0000000507037c08 */ /* 0x000fca0008000000 */
[----:B---3--:R-:W-:Y:S01]  /*5c90*/  STG.E.64 desc[UR6][R4.64], R2 ;  /* 0x0000000204007986 */ /* 0x008fe2000c101b06 */
[----:B------:R-:W-:Y:S05]  /*5ca0*/  EXIT ;  /* 0x000000000000794d */ /* 0x000fea0003800000 */
.L_x_56:
[----:B------:R-:W-:-:S00]  /*5cb0*/  BRA `(.L_x_56) ;  /* 0xfffffffc00fc7947 */ /* 0x000fc0000383ffff */
[----:B------:R-:W-:-:S00]  /*5cc0*/  NOP ;  /* 0x0000000000007918 */ /* 0x000fc00000000000 */
        /* <DEDUP_REMOVED lines=11> */
.L_x_149:


//--------------------- .text._ZN3cub18CUB_300001_SM_10006detail6reduce18DeviceReduceKernelINS2_10policy_hubIdjN4cuda3__47maximumIvEEE10Policy1000EPdjS8_dNS5_3std3__410__identityEEEvT0_PT3_T1_NS0_13GridEvenShareISI_EET2_T4_ --------------------------
	.section	.text._ZN3cub18CUB_300001_SM_10006detail6reduce18DeviceReduceKernelINS2_10policy_hubIdjN4cuda3__47maximumIvEEE10Policy1000EPdjS8_dNS5_3std3__410__identityEEEvT0_PT3_T1_NS0_13GridEvenShareISI_EET2_T4_,"ax",@progbits
	.align	128
        .global         _ZN3cub18CUB_300001_SM_10006detail6reduce18DeviceReduceKernelINS2_10policy_hubIdjN4cuda3__47maximumIvEEE10Policy1000EPdjS8_dNS5_3std3__410__identityEEEvT0_PT3_T1_NS0_13GridEvenShareISI_EET2_T4_
        .type           _ZN3cub18CUB_300001_SM_10006detail6reduce18DeviceReduceKernelINS2_10policy_hubIdjN4cuda3__47maximumIvEEE10Policy1000EPdjS8_dNS5_3std3__410__identityEEEvT0_PT3_T1_NS0_13GridEvenShareISI_EET2_T4_,@function
        .size           _ZN3cub18CUB_300001_SM_10006detail6reduce18DeviceReduceKernelINS2_10policy_hubIdjN4cuda3__47maximumIvEEE10Policy1000EPdjS8_dNS5_3std3__410__identityEEEvT0_PT3_T1_NS0_13GridEvenShareISI_EET2_T4_,(.L_x_150 - _ZN3cub18CUB_300001_SM_10006detail6reduce18DeviceReduceKernelINS2_10policy_hubIdjN4cuda3__47maximumIvEEE10Policy1000EPdjS8_dNS5_3std3__410__identityEEEvT0_PT3_T1_NS0_13GridEvenShareISI_EET2_T4_)
        .other          _ZN3cub18CUB_300001_SM_10006detail6reduce18DeviceReduceKernelINS2_10policy_hubIdjN4cuda3__47maximumIvEEE10Policy1000EPdjS8_dNS5_3std3__410__identityEEEvT0_PT3_T1_NS0_13GridEvenShareISI_EET2_T4_,@"STO_CUDA_ENTRY STV_DEFAULT"
_ZN3cub18CUB_300001_SM_10006detail6reduce18DeviceReduceKernelINS2_10policy_hubIdjN4cuda3__47maximumIvEEE10Policy1000EPdjS8_dNS5_3std3__410__identityEEEvT0_PT3_T1_NS0_13GridEvenShareISI_EET2_T4_:
.text._ZN3cub18CUB_300001_SM_10006detail6reduce18DeviceReduceKernelINS2_10policy_hubIdjN4cuda3__47maximumIvEEE10Policy1000EPdjS8_dNS5_3std3__410__identityEEEvT0_PT3_T1_NS0_13GridEvenShareISI_EET2_T4_:
[----:B------:R-:W-:Y:S01]  /*0000*/  LDC R1, c[0x0][0x37c] ;  /* 0x0000df00ff017b82 */ /* 0x000fe20000000800 */
[----:B------:R-:W0:Y:S07]  /*0010*/  LDCU UR4, c[0x0][0x380] ;  /* 0x00007000ff0477ac */ /* 0x000e2e0008000800 */
[----:B------:R-:W1:Y:S01]  /*0020*/  S2UR UR16, SR_CTAID.X ;  /* 0x00000000001079c3 */ /* 0x000e620000002500 */
[----:B------:R-:W-:Y:S01]  /*0030*/  BSSY.RECONVERGENT B0, `(.L_x_57) ;  /* 0x00003fa000007945 */ /* 0x000fe20003800200 */
[----:B------:R-:W2:Y:S01]  /*0040*/  LDCU UR5, c[0x0][0x3ac] ;  /* 0x00007580ff0577ac */ /* 0x000ea20008000800 */
[----:B------:R-:W3:Y:S01]  /*0050*/  LDCU.64 UR10, c[0x0][0x358] ;  /* 0x00006b00ff0a77ac */ /* 0x000ee20008000a00 */
[----:B0-----:R-:W-:-:S02]  /*0060*/  ULOP3.LUT UP0, URZ, UR4, 0x1f, URZ, 0xc0, !UPT ;  /* 0x0000001f04ff7892 */ /* 0x001fc4000f80c0ff */
[----:B--2---:R-:W-:-:S07]  /*0070*/  USHF.L.U32 UR5, UR5, 0xb, URZ ;  /* 0x0000000b05057899 */ /* 0x004fce00080006ff */
[----:B---3--:R-:W-:Y:S05]  /*0080*/  BRA.U UP0, `(.L_x_58) ;  /* 0x0000001d00dc7547 */ /* 0x008fea000b800000 */
[----:B------:R-:W1:Y:S02]  /*0090*/  LDCU UR8, c[0x0][0x3a8] ;  /* 0x00007500ff0877ac */ /* 0x000e640008000800 */
[----:B-1----:R-:W-:-:S04]  /*00a0*/  UIMAD UR12, UR16, -0x800, UR8 ;  /* 0xfffff800100c78a4 */ /* 0x002fc8000f8e0208 */
[----:B------:R-:W-:-:S09]  /*00b0*/  UISETP.GT.U32.AND UP0, UPT, UR12, 0x7ff, UPT ;  /* 0x000007ff0c00788c */ /* 0x000fd2000bf04070 */
[----:B------:R-:W-:Y:S05]  /*00c0*/  BRA.U UP0, `(.L_x_59) ;  /* 0x0000001100407547 */ /* 0x000fea000b800000 */
[----:B------:R-:W0:Y:S01]  /*00d0*/  S2R R0, SR_TID.X ;  /* 0x0000000000007919 */ /* 0x000e220000002100 */
[----:B------:R-:W-:Y:S01]  /*00e0*/  BSSY.RECONVERGENT B1, `(.L_x_60) ;  /* 0x000000b000017945 */ /* 0x000fe20003800200 */
[----:B------:R-:W-:Y:S02]  /*00f0*/  CS2R R2, SRZ ;  /* 0x0000000000027805 */ /* 0x000fe4000001ff00 */
[----:B0-----:R-:W-:Y:S01]  /*0100*/  ISETP.GE.U32.AND P0, PT, R0, UR12, PT ;  /* 0x0000000c00007c0c */ /* 0x001fe2000bf06070 */
[----:B------:R-:W-:-:S12]  /*0110*/  IMAD.MOV.U32 R8, RZ, RZ, R0 ;  /* 0x000000ffff087224 */ /* 0x000fd800078e0000 */
[----:B------:R-:W-:Y:S05]  /*0120*/  @P0 BRA `(.L_x_61) ;  /* 0x0000000000180947 */ /* 0x000fea0003800000 */
[----:B------:R-:W0:Y:S01]  /*0130*/  LDC.64 R2, c[0x0][0x380] ;  /* 0x0000e000ff027b82 */ /* 0x000e220000000a00 */
[----:B------:R-:W-:-:S04]  /*0140*/  IMAD.U32 R5, RZ, RZ, UR16 ;  /* 0x00000010ff057e24 */ /* 0x000fc8000f8e00ff */
[----:B------:R-:W-:-:S04]  /*0150*/  IMAD R5, R5, 0x800, R0 ;  /* 0x0000080005057824 */ /* 0x000fc800078e0200 */
[----:B0-----:R-:W-:-:S06]  /*0160*/  IMAD.WIDE.U32 R2, R5, 0x8, R2 ;  /* 0x0000000805027825 */ /* 0x001fcc00078e0002 */
[----:B------:R-:W5:Y:S01]  /*0170*/  LDG.E.64.CONSTANT R2, desc[UR10][R2.64] ;  /* 0x0000000a02027981 */ /* 0x000f62000c1e9b00 */
[----:B------:R-:W-:-:S07]  /*0180*/  VIADD R8, R0, 0x100 ;  /* 0x0000010000087836 */ /* 0x000fce0000000000 */
.L_x_61:
[----:B------:R-:W-:Y:S05]  /*0190*/  BSYNC.RECONVERGENT B1 ;  /* 0x0000000000017941 */ /* 0x000fea0003800200 */
.L_x_60:
[----:B------:R-:W-:Y:S01]  /*01a0*/  ISETP.GE.U32.AND P0, PT, R8, UR12, PT ;  /* 0x0000000c08007c0c */ /* 0x000fe2000bf06070 */
[----:B------:R-:W-:-:S12]  /*01b0*/  BSSY.RECONVERGENT B1, `(.L_x_62) ;  /* 0x000003d000017945 */ /* 0x000fd80003800200 */
[----:B------:R-:W-:Y:S05]  /*01c0*/  @P0 BRA `(.L_x_63) ;  /* 0x0000000000ec0947 */ /* 0x000fea0003800000 */
[----:B------:R-:W-:Y:S01]  /*01d0*/  LOP3.LUT R4, RZ, R8, RZ, 0x33, !PT ;  /* 0x00000008ff047212 */ /* 0x000fe200078e33ff */
[----:B------:R-:W-:Y:S01]  /*01e0*/  IMAD.U32 R6, RZ, RZ, UR16 ;  /* 0x00000010ff067e24 */ /* 0x000fe2000f8e00ff */
[----:B------:R-:W-:Y:S03]  /*01f0*/  BSSY.RECONVERGENT B2, `(.L_x_64) ;  /* 0x0000017000027945 */ /* 0x000fe60003800200 */
[----:B------:R-:W-:-:S04]  /*0200*/  VIADD R5, R4, UR8 ;  /* 0x0000000804057c36 */ /* 0x000fc80008000000 */
[----:B------:R-:W-:Y:S01]  /*0210*/  IMAD R4, R6, -0x800, R5 ;  /* 0xfffff80006047824 */ /* 0x000fe200078e0205 */
[----:B------:R-:W-:-:S04]  /*0220*/  LOP3.LUT R6, R5, 0x300, RZ, 0xc0, !PT ;  /* 0x0000030005067812 */ /* 0x000fc800078ec0ff */
[----:B------:R-:W-:Y:S02]  /*0230*/  ISETP.NE.AND P0, PT, R6, 0x300, PT ;  /* 0x000003000600780c */ /* 0x000fe40003f05270 */
[----:B------:R-:W-:-:S11]  /*0240*/  ISETP.GE.U32.AND P2, PT, R4, 0x300, PT ;  /* 0x000003000400780c */ /* 0x000fd60003f46070 */
[----:B------:R-:W-:Y:S05]  /*0250*/  @!P0 BRA `(.L_x_65) ;  /* 0x0000000000408947 */ /* 0x000fea0003800000 */
[----:B------:R-:W0:Y:S01]  /*0260*/  LDC.64 R6, c[0x0][0x380] ;  /* 0x0000e000ff067b82 */ /* 0x000e220000000a00 */
[----:B------:R-:W-:Y:S01]  /*0270*/  LEA.HI R4, R5, 0x1, RZ, 0x18 ;  /* 0x0000000105047811 */ /* 0x000fe200078fc0ff */
[----:B------:R-:W-:-:S03]  /*0280*/  IMAD.U32 R9, RZ, RZ, UR16 ;  /* 0x00000010ff097e24 */ /* 0x000fc6000f8e00ff */
[----:B------:R-:W-:Y:S01]  /*0290*/  LOP3.LUT R4, R4, 0x3, RZ, 0xc0, !PT ;  /* 0x0000000304047812 */ /* 0x000fe200078ec0ff */
[----:B------:R-:W-:-:S04]  /*02a0*/  IMAD R9, R9, 0x800, R8 ;  /* 0x0000080009097824 */ /* 0x000fc800078e0208 */
[----:B------:R-:W-:-:S07]  /*02b0*/  IMAD.MOV R10, RZ, RZ, -R4 ;  /* 0x000000ffff0a7224 */ /* 0x000fce00078e0a04 */
.L_x_66:
[----:B0-----:R-:W-:-:S06]  /*02c0*/  IMAD.WIDE.U32 R4, R9, 0x8, R6 ;  /* 0x0000000809047825 */ /* 0x001fcc00078e0006 */
[----:B------:R-:W2:Y:S01]  /*02d0*/  LDG.E.64.CONSTANT R4, desc[UR10][R4.64] ;  /* 0x0000000a04047981 */ /* 0x000ea2000c1e9b00 */
[----:B------:R-:W-:Y:S02]  /*02e0*/  VIADD R10, R10, 0x1 ;  /* 0x000000010a0a7836 */ /* 0x000fe40000000000 */
[----:B------:R-:W-:Y:S02]  /*02f0*/  VIADD R8, R8, 0x100 ;  /* 0x0000010008087836 */ /* 0x000fe40000000000 */
[----:B------:R-:W-:Y:S01]  /*0300*/  VIADD R9, R9, 0x100 ;  /* 0x0000010009097836 */ /* 0x000fe20000000000 */
[----:B------:R-:W-:Y:S01]  /*0310*/  ISETP.NE.AND P1, PT, R10, RZ, PT ;  /* 0x000000ff0a00720c */ /* 0x000fe20003f25270 */
[----:B--2--5:R-:W-:-:S06]  /*0320*/  DSETP.GEU.AND P0, PT, R2, R4, PT ;  /* 0x000000040200722a */ /* 0x024fcc0003f0e000 */
[----:B------:R-:W-:Y:S02]  /*0330*/  FSEL R2, R4, R2, !P0 ;  /* 0x0000000204027208 */ /* 0x000fe40004000000 */
[----:B------:R-:W-:-:S04]  /*0340*/  FSEL R3, R5, R3, !P0 ;  /* 0x0000000305037208 */ /* 0x000fc80004000000 */
[----:B------:R-:W-:Y:S05]  /*0350*/  @P1 BRA `(.L_x_66) ;  /* 0xfffffffc00d81947 */ /* 0x000fea000383ffff */
.L_x_65:
[----:B------:R-:W-:Y:S05]  /*0360*/  BSYNC.RECONVERGENT B2 ;  /* 0x0000000000027941 */ /* 0x000fea0003800200 */
.L_x_64:
[----:B------:R-:W-:Y:S05]  /*0370*/  @!P2 BRA `(.L_x_63) ;  /* 0x000000000080a947 */ /* 0x000fea0003800000 */
[----:B------:R-:W0:Y:S01]  /*0380*/  LDC.64 R4, c[0x0][0x380] ;  /* 0x0000e000ff047b82 */ /* 0x000e220000000a00 */
[----:B------:R-:W-:Y:S02]  /*0390*/  IMAD.U32 R7, RZ, RZ, UR16 ;  /* 0x00000010ff077e24 */ /* 0x000fe4000f8e00ff */
[----:B------:R-:W-:Y:S02]  /*03a0*/  VIADD R6, R8, 0x200 ;  /* 0x0000020008067836 */ /* 0x000fe40000000000 */
[----:B------:R-:W-:-:S07]  /*03b0*/  IMAD R7, R7, 0x800, R8 ;  /* 0x0000080007077824 */ /* 0x000fce00078e0208 */
.L_x_67:
[----:B0-----:R-:W-:-:S04]  /*03c0*/  IMAD.WIDE.U32 R8, R7, 0x8, R4 ;  /* 0x0000000807087825 */ /* 0x001fc800078e0004 */
[----:B------:R-:W-:Y:S02]  /*03d0*/  VIADD R11, R7, 0x100 ;  /* 0x00000100070b7836 */ /* 0x000fe40000000000 */
[----:B------:R-:W2:Y:S02]  /*03e0*/  LDG.E.64.CONSTANT R8, desc[UR10][R8.64] ;  /* 0x0000000a08087981 */ /* 0x000ea4000c1e9b00 */
[----:B------:R-:W-:-:S04]  /*03f0*/  IMAD.WIDE.U32 R10, R11, 0x8, R4 ;  /* 0x000000080b0a7825 */ /* 0x000fc800078e0004 */
[----:B------:R-:W-:Y:S02]  /*0400*/  VIADD R13, R7, 0x200 ;  /* 0x00000200070d7836 */ /* 0x000fe40000000000 */
[----:B------:R-:W3:Y:S02]  /*0410*/  LDG.E.64.CONSTANT R10, desc[UR10][R10.64] ;  /* 0x0000000a0a0a7981 */ /* 0x000ee4000c1e9b00 */
[----:B------:R-:W-:-:S04]  /*0420*/  IMAD.WIDE.U32 R12, R13, 0x8, R4 ;  /* 0x000000080d0c7825 */ /* 0x000fc800078e0004 */
[----:B------:R-:W-:Y:S02]  /*0430*/  VIADD R15, R7, 0x300 ;  /* 0x00000300070f7836 */ /* 0x000fe40000000000 */
[----:B------:R-:W4:Y:S02]  /*0440*/  LDG.E.64.CONSTANT R12, desc[UR10][R12.64] ;  /* 0x0000000a0c0c7981 */ /* 0x000f24000c1e9b00 */
[----:B------:R-:W-:-:S06]  /*0450*/  IMAD.WIDE.U32 R14, R15, 0x8, R4 ;  /* 0x000000080f0e7825 */ /* 0x000fcc00078e0004 */
[----:B------:R-:W4:Y:S01]  /*0460*/  LDG.E.64.CONSTANT R14, desc[UR10][R14.64] ;  /* 0x0000000a0e0e7981 */ /* 0x000f22000c1e9b00 */
[----:B------:R-:W-:Y:S01]  /*0470*/  VIADD R7, R7, 0x400 ;  /* 0x0000040007077836 */ /* 0x000fe20000000000 */
[----:B--2--5:R-:W-:-:S06]  /*0480*/  DSETP.GEU.AND P0, PT, R2, R8, PT ;  /* 0x000000080200722a */ /* 0x024fcc0003f0e000 */
[----:B------:R-:W-:Y:S01]  /*0490*/  FSEL R2, R8, R2, !P0 ;  /* 0x0000000208027208 */ /* 0x000fe20004000000 */
[C---:B------:R-:W-:Y:S01]  /*04a0*/  VIADD R8, R6.reuse, 0x200 ;  /* 0x0000020006087836 */ /* 0x040fe20000000000 */
[----:B------:R-:W-:Y:S01]  /*04b0*/  FSEL R3, R9, R3, !P0 ;  /* 0x0000000309037208 */ /* 0x000fe20004000000 */
[----:B------:R-:W-:-:S03]  /*04c0*/  VIADD R6, R6, 0x400 ;  /* 0x0000040006067836 */ /* 0x000fc60000000000 */
[----:B------:R-:W-:Y:S02]  /*04d0*/  ISETP.GE.AND P1, PT, R8, UR12, PT ;  /* 0x0000000c08007c0c */ /* 0x000fe4000bf26270 */
        /* <DEDUP_REMOVED lines=8> */
[----:B------:R-:W-:Y:S01]  /*0560*/  FSEL R3, R15, R3, !P0 ;  /* 0x000000030f037208 */ /* 0x000fe20004000000 */
[----:B------:R-:W-:Y:S06]  /*0570*/  @!P1 BRA `(.L_x_67) ;  /* 0xfffffffc00909947 */ /* 0x000fec000383ffff */
.L_x_63:
[----:B------:R-:W-:Y:S05]  /*0580*/  BSYNC.RECONVERGENT B1 ;  /* 0x0000000000017941 */ /* 0x000fea0003800200 */
.L_x_62:
[----:B------:R-:W-:-:S09]  /*0590*/  UISETP.GE.U32.AND UP0, UPT, UR12, 0x100, UPT ;  /* 0x000001000c00788c */ /* 0x000fd2000bf06070 */
[----:B------:R-:W-:Y:S05]  /*05a0*/  BRA.U !UP0, `(.L_x_68) ;  /* 0x00000005082c7547 */ /* 0x000fea000b800000 */
        /* <DEDUP_REMOVED lines=11> */
[----:B------:R-:W-:Y:S04]  /*0660*/  SHFL.DOWN PT, R6, R4, 0x2, 0x1f ;  /* 0x08401f0004067f89 */ /* 0x000fe800000e0000 */
[----:B------:R-:W0:Y:S01]  /*0670*/  SHFL.DOWN PT, R7, R5, 0x2, 0x1f ;  /* 0x08401f0005077f89 */ /* 0x000e2200000e0000 */
[----:B------:R-:W1:Y:S01]  /*0680*/  @!P2 S2R R8, SR_CgaCtaId ;  /* 0x000000000008a919 */ /* 0x000e620000008800 */
[----:B0-----:R-:W-:-:S06]  /*0690*/  DSETP.GEU.AND P1, PT, R4, R6, PT ;  /* 0x000000060400722a */ /* 0x001fcc0003f2e000 */
[----:B------:R-:W-:Y:S02]  /*06a0*/  @!P0 FSEL R4, R6, R4, !P1 ;  /* 0x0000000406048208 */ /* 0x000fe40004800000 */
[----:B------:R-:W-:Y:S02]  /*06b0*/  @!P0 FSEL R5, R7, R5, !P1 ;  /* 0x0000000507058208 */ /* 0x000fe40004800000 */
[----:B------:R-:W-:Y:S01]  /*06c0*/  ISETP.GT.AND P0, PT, R9, 0x1b, PT ;  /* 0x0000001b0900780c */ /* 0x000fe20003f04270 */
[----:B------:R-:W-:Y:S01]  /*06d0*/  SHFL.DOWN PT, R2, R4, 0x4, 0x1f ;  /* 0x08801f0004027f89 */ /* 0x000fe200000e0000 */
[----:B------:R-:W-:Y:S02]  /*06e0*/  @!P2 MOV R7, 0x400 ;  /* 0x000004000007a802 */ /* 0x000fe40000000f00 */
[----:B------:R-:W-:Y:S01]  /*06f0*/  @!P2 SHF.R.U32.HI R6, RZ, 0x2, R0 ;  /* 0x00000002ff06a819 */ /* 0x000fe20000011600 */
[----:B------:R-:W0:Y:S01]  /*0700*/  SHFL.DOWN PT, R3, R5, 0x4, 0x1f ;  /* 0x08801f0005037f89 */ /* 0x000e2200000e0000 */
[----:B-1----:R-:W-:-:S02]  /*0710*/  @!P2 LEA R11, R8, R7, 0x18 ;  /* 0x00000007080ba211 */ /* 0x002fc400078ec0ff */
[----:B------:R-:W-:-:S05]  /*0720*/  @!P2 LOP3.LUT R8, R6, 0xf8, RZ, 0xc0, !PT ;  /* 0x000000f80608a812 */ /* 0x000fca00078ec0ff */
        /* <DEDUP_REMOVED lines=26> */
[----:B-1----:R-:W1:Y:S04]  /*08d0*/  LDS.128 R4, [UR4+0x20] ;  /* 0x00002004ff047984 */ /* 0x002e680008000c00 */
[----:B------:R-:W2:Y:S01]  /*08e0*/  LDS.128 R8, [UR4+0x30] ;  /* 0x00003004ff087984 */ /* 0x000ea20008000c00 */
        /* <DEDUP_REMOVED lines=8> */
[----:B------:R-:W-:Y:S02]  /*0970*/  FSEL R5, R5, R3, !P1 ;  /* 0x0000000305057208 */ /* 0x000fe40004800000 */
[----:B------:R-:W0:Y:S04]  /*0980*/  LDS.64 R2, [UR4+0x40] ;  /* 0x00004004ff027984 */ /* 0x000e280008000a00 */
[----:B------:R-:W-:-:S06]  /*0990*/  DSETP.GEU.AND P1, PT, R4, R6, PT ;  /* 0x000000060400722a */ /* 0x000fcc0003f2e000 */
[----:B------:R-:W-:Y:S02]  /*09a0*/  FSEL R4, R6, R4, !P1 ;  /* 0x0000000406047208 */ /* 0x000fe40004800000 */
[----:B------:R-:W-:-:S06]  /*09b0*/  FSEL R5, R7, R5, !P1 ;  /* 0x0000000507057208 */ /* 0x000fcc0004800000 */
[----:B--2---:R-:W-:-:S06]  /*09c0*/  DSETP.GEU.AND P1, PT, R4, R8, PT ;  /* 0x000000080400722a */ /* 0x004fcc0003f2e000 */
[----:B------:R-:W-:Y:S02]  /*09d0*/  FSEL R4, R8, R4, !P1 ;  /* 0x0000000408047208 */ /* 0x000fe40004800000 */
[----:B------:R-:W-:-:S06]  /*09e0*/  FSEL R5, R9, R5, !P1 ;  /* 0x0000000509057208 */ /* 0x000fcc0004800000 */
[----:B------:R-:W-:-:S06]  /*09f0*/  DSETP.GEU.AND P1, PT, R4, R10, PT ;  /* 0x0000000a0400722a */ /* 0x000fcc0003f2e000 */
[----:B------:R-:W-:Y:S02]  /*0a00*/  FSEL R4, R10, R4, !P1 ;  /* 0x000000040a047208 */ /* 0x000fe40004800000 */
[----:B------:R-:W-:-:S06]  /*0a10*/  FSEL R5, R11, R5, !P1 ;  /* 0x000000050b057208 */ /* 0x000fcc0004800000 */
[----:B0-----:R-:W-:-:S06]  /*0a20*/  DSETP.GEU.AND P1, PT, R4, R2, PT ;  /* 0x000000020400722a */ /* 0x001fcc0003f2e000 */
[----:B------:R-:W-:Y:S02]  /*0a30*/  FSEL R2, R2, R4, !P1 ;  /* 0x0000000402027208 */ /* 0x000fe40004800000 */
[----:B------:R-:W-:Y:S01]  /*0a40*/  FSEL R3, R3, R5, !P1 ;  /* 0x0000000503037208 */ /* 0x000fe20004800000 */
[----:B------:R-:W-:Y:S06]  /*0a50*/  BRA `(.L_x_69) ;  /* 0x00000034005c7947 */ /* 0x000fec0003800000 */
.L_x_68:
[----:B------:R-:W-:Y:S01]  /*0a60*/  LOP3.LUT R4, R0, 0x3e0, RZ, 0xc0, !PT ;  /* 0x000003e000047812 */ /* 0x000fe200078ec0ff */
[----:B------:R-:W0:Y:S04]  /*0a70*/  S2R R10, SR_LANEID ;  /* 0x00000000000a7919 */ /* 0x000e280000000000 */
[----:B------:R-:W-:Y:S01]  /*0a80*/  VIADD R5, R4, 0x20 ;  /* 0x0000002004057836 */ /* 0x000fe20000000000 */
[----:B------:R-:W-:-:S04]  /*0a90*/  LOP3.LUT R4, RZ, R4, RZ, 0x33, !PT ;  /* 0x00000004ff047212 */ /* 0x000fc800078e33ff */
[----:B------:R-:W-:Y:S01]  /*0aa0*/  ISETP.GT.U32.AND P0, PT, R5, UR12, PT ;  /* 0x0000000c05007c0c */ /* 0x000fe2000bf04070 */
[----:B------:R-:W-:-:S05]  /*0ab0*/  VIADD R4, R4, UR12 ;  /* 0x0000000c04047c36 */ /* 0x000fca0008000000 */
[----:B------:R-:W-:-:S05]  /*0ac0*/  SEL R5, R4, 0x1f, P0 ;  /* 0x0000001f04057807 */ /* 0x000fca0000000000 */
[----:B-----5:R-:W-:Y:S04]  /*0ad0*/  SHFL.DOWN PT, R6, R2, 0x1, R5 ;  /* 0x0820000002067989 */ /* 0x020fe800000e0005 */
[----:B------:R-:W1:Y:S01]  /*0ae0*/  SHFL.DOWN PT, R7, R3, 0x1, R5 ;  /* 0x0820000003077989 */ /* 0x000e6200000e0005 */
[----:B0-----:R-:W-:Y:S01]  /*0af0*/  ISETP.GE.AND P0, PT, R10, R5, PT ;  /* 0x000000050a00720c */ /* 0x001fe20003f06270 */
[----:B-1----:R-:W-:-:S06]  /*0b00*/  DSETP.GEU.AND P1, PT, R2, R6, PT ;  /* 0x000000060200722a */ /* 0x002fcc0003f2e000 */
[-C--:B------:R-:W-:Y:S01]  /*0b10*/  FSEL R9, R6, R2.reuse, !P1 ;  /* 0x0000000206097208 */ /* 0x080fe20004800000 */
[----:B------:R-:W-:Y:S01]  /*0b20*/  VIADD R6, R10, 0x2 ;  /* 0x000000020a067836 */ /* 0x000fe20000000000 */
[-C--:B------:R-:W-:Y:S02]  /*0b30*/  FSEL R7, R7, R3.reuse, !P1 ;  /* 0x0000000307077208 */ /* 0x080fe40004800000 */
[----:B------:R-:W-:Y:S02]  /*0b40*/  FSEL R4, R9, R2, !P0 ;  /* 0x0000000209047208 */ /* 0x000fe40004000000 */
[----:B------:R-:W-:Y:S02]  /*0b50*/  FSEL R7, R7, R3, !P0 ;  /* 0x0000000307077208 */ /* 0x000fe40004000000 */
[----:B------:R-:W-:Y:S01]  /*0b60*/  ISETP.GT.AND P0, PT, R6, R5, PT ;  /* 0x000000050600720c */ /* 0x000fe20003f04270 */
[----:B------:R-:W-:Y:S01]  /*0b70*/  SHFL.DOWN PT, R8, R4, 0x2, R5 ;  /* 0x0840000004087989 */ /* 0x000fe200000e0005 */
[----:B------:R-:W-:-:S03]  /*0b80*/  IMAD.MOV.U32 R6, RZ, RZ, R4 ;  /* 0x000000ffff067224 */ /* 0x000fc600078e0004 */
[----:B------:R-:W0:Y:S03]  /*0b90*/  SHFL.DOWN PT, R9, R7, 0x2, R5 ;  /* 0x0840000007097989 */ /* 0x000e2600000e0005 */
[----:B0-----:R-:W-:Y:S01]  /*0ba0*/  DSETP.GEU.AND P1, PT, R6, R8, PT ;  /* 0x000000080600722a */ /* 0x001fe20003f2e000 */
[----:B------:R-:W-:-:S05]  /*0bb0*/  VIADD R6, R10, 0x4 ;  /* 0x000000040a067836 */ /* 0x000fca0000000000 */
[----:B------:R-:W-:Y:S02]  /*0bc0*/  @!P0 FSEL R4, R8, R4, !P1 ;  /* 0x0000000408048208 */ /* 0x000fe40004800000 */
[----:B------:R-:W-:Y:S02]  /*0bd0*/  @!P0 FSEL R7, R9, R7, !P1 ;  /* 0x0000000709078208 */ /* 0x000fe40004800000 */
        /* <DEDUP_REMOVED lines=10> */
[----:B------:R-:W-:Y:S01]  /*0c80*/  IMAD.MOV.U32 R6, RZ, RZ, R4 ;  /* 0x000000ffff067224 */ /* 0x000fe200078e0004 */
[C---:B------:R-:W-:Y:S02]  /*0c90*/  ISETP.NE.AND P0, PT, R10.reuse, RZ, PT ;  /* 0x000000ff0a00720c */ /* 0x040fe40003f05270 */
[----:B------:R-:W0:Y:S11]  /*0ca0*/  SHFL.DOWN PT, R3, R7, 0x8, R5 ;  /* 0x0900000007037989 */ /* 0x000e3600000e0005 */
[----:B------:R-:W1:Y:S01]  /*0cb0*/  @!P0 S2R R9, SR_CgaCtaId ;  /* 0x0000000000098919 */ /* 0x000e620000008800 */
[----:B------:R-:W-:Y:S01]  /*0cc0*/  @!P0 MOV R8, 0x400 ;  /* 0x0000040000088802 */ /* 0x000fe20000000f00 */
[----:B0-----:R-:W-:Y:S01]  /*0cd0*/  DSETP.GEU.AND P2, PT, R6, R2, PT ;  /* 0x000000020600722a */ /* 0x001fe20003f4e000 */
[----:B------:R-:W-:-:S05]  /*0ce0*/  VIADD R6, R10, 0x10 ;  /* 0x000000100a067836 */ /* 0x000fca0000000000 */
[----:B------:R-:W-:Y:S02]  /*0cf0*/  @!P1 FSEL R4, R2, R4, !P2 ;  /* 0x0000000402049208 */ /* 0x000fe40005000000 */
[----:B------:R-:W-:Y:S02]  /*0d00*/  @!P1 FSEL R7, R3, R7, !P2 ;  /* 0x0000000703079208 */ /* 0x000fe40005000000 */
[----:B------:R-:W-:Y:S01]  /*0d10*/  ISETP.GT.AND P1, PT, R6, R5, PT ;  /* 0x000000050600720c */ /* 0x000fe20003f24270 */
[----:B------:R-:W-:Y:S01]  /*0d20*/  SHFL.DOWN PT, R2, R4, 0x10, R5 ;  /* 0x0a00000004027989 */ /* 0x000fe200000e0005 */
[----:B------:R-:W-:-:S03]  /*0d30*/  @!P0 SHF.R.U32.HI R6, RZ, 0x2, R0 ;  /* 0x00000002ff068819 */ /* 0x000fc60000011600 */
[----:B------:R0:W2:Y:S01]  /*0d40*/  SHFL.DOWN PT, R3, R7, 0x10, R5 ;  /* 0x0a00000007037989 */ /* 0x0000a200000e0005 */
[----:B------:R-:W-:Y:S02]  /*0d50*/  @!P0 LOP3.LUT R6, R6, 0xf8, RZ, 0xc0, !PT ;  /* 0x000000f806068812 */ /* 0x000fe400078ec0ff */
[----:B-1----:R-:W-:-:S05]  /*0d60*/  @!P0 LEA R9, R9, R8, 0x18 ;  /* 0x0000000809098211 */ /* 0x002fca00078ec0ff */
[----:B------:R-:W-:Y:S02]  /*0d70*/  @!P0 IMAD.IADD R9, R6, 0x1, R9 ;  /* 0x0000000106098824 */ /* 0x000fe400078e0209 */
[----:B0-----:R-:W-:-:S06]  /*0d80*/  IMAD.MOV.U32 R5, RZ, RZ, R7 ;  /* 0x000000ffff057224 */ /* 0x001fcc00078e0007 */
[----:B--2---:R-:W-:-:S06]  /*0d90*/  DSETP.GEU.AND P2, PT, R4, R2, PT ;  /* 0x000000020400722a */ /* 0x004fcc0003f4e000 */
[----:B------:R-:W-:Y:S02]  /*0da0*/  @!P1 FSEL R4, R2, R4, !P2 ;  /* 0x0000000402049208 */ /* 0x000fe40005000000 */
[----:B------:R-:W-:-:S03]  /*0db0*/  @!P1 FSEL R7, R3, R7, !P2 ;  /* 0x0000000703079208 */ /* 0x000fc60005000000 */
[----:B------:R-:W-:Y:S02]  /*0dc0*/  IMAD.MOV.U32 R2, RZ, RZ, R4 ;  /* 0x000000ffff027224 */ /* 0x000fe400078e0004 */
[----:B------:R-:W-:-:S05]  /*0dd0*/  IMAD.MOV.U32 R3, RZ, RZ, R7 ;  /* 0x000000ffff037224 */ /* 0x000fca00078e0007 */
[----:B------:R1:W-:Y:S01]  /*0de0*/  @!P0 STS.64 [R9+0x8], R2 ;  /* 0x0000080209008388 */ /* 0x0003e20000000a00 */
[----:B------:R-:W-:Y:S01]  /*0df0*/  BAR.SYNC.DEFER_BLOCKING 0x0 ;  /* 0x0000000000007b1d */ /* 0x000fe20000010000 */
[----:B------:R-:W-:-:S13]  /*0e00*/  ISETP.NE.AND P0, PT, R0, RZ, PT ;  /* 0x000000ff0000720c */ /* 0x000fda0003f05270 */
[----:B-1----:R-:W-:Y:S05]  /*0e10*/  @P0 BRA `(.L_x_69) ;  /* 0x00000030006c0947 */ /* 0x002fea0003800000 */
[----:B------:R-:W0:Y:S01]  /*0e20*/  S2UR UR5, SR_CgaCtaId ;  /* 0x00000000000579c3 */ /* 0x000e220000008800 */
[----:B------:R-:W-:Y:S01]  /*0e30*/  UMOV UR4, 0x400 ;  /* 0x0000040000047882 */ /* 0x000fe20000000000 */
[----:B------:R-:W-:Y:S02]  /*0e40*/  UISETP.GT.U32.AND UP0, UPT, UR12, 0x20, UPT ;  /* 0x000000200c00788c */ /* 0x000fe4000bf04070 */
[----:B------:R-:W-:-:S04]  /*0e50*/  UISETP.GT.U32.AND UP1, UPT, UR12, 0x40, UPT ;  /* 0x000000400c00788c */ /* 0x000fc8000bf24070 */
[----:B------:R-:W-:Y:S01]  /*0e60*/  PLOP3.LUT P3, PT, PT, PT, UP0, 0x80, 0x8 ;  /* 0x000000000008781c */ /* 0x000fe20003f6f008 */
[----:B------:R-:W-:Y:S01]  /*0e70*/  UISETP.GT.U32.AND UP0, UPT, UR12, 0x60, UPT ;  /* 0x000000600c00788c */ /* 0x000fe2000bf04070 */
[----:B------:R-:W-:Y:S01]  /*0e80*/  PLOP3.LUT P2, PT, PT, PT, UP1, 0x80, 0x8 ;  /* 0x000000000008781c */ /* 0x000fe20003f4f018 */
[----:B0-----:R-:W-:-:S09]  /*0e90*/  ULEA UR4, UR5, UR4, 0x18 ;  /* 0x0000000405047291 */ /* 0x001fd2000f8ec0ff */
[----:B------:R-:W0:Y:S04]  /*0ea0*/  LDS.128 R12, [UR4+0x10] ;  /* 0x00001004ff0c7984 */ /* 0x000e280008000c00 */
[----:B------:R-:W1:Y:S01]  /*0eb0*/  LDS.128 R4, [UR4+0x20] ;  /* 0x00002004ff047984 */ /* 0x000e620008000c00 */
[----:B0-----:R-:W-:-:S06]  /*0ec0*/  DSETP.GEU.AND P1, PT, R2, R12, PT ;  /* 0x0000000c0200722a */ /* 0x001fcc0003f2e000 */
[-C--:B------:R-:W-:Y:S02]  /*0ed0*/  FSEL R9, R12, R2.reuse, !P1 ;  /* 0x000000020c097208 */ /* 0x080fe40004800000 */
[-C--:B------:R-:W-:Y:S02]  /*0ee0*/  FSEL R11, R13, R3.reuse, !P1 ;  /* 0x000000030d0b7208 */ /* 0x080fe40004800000 */
[----:B------:R-:W-:Y:S02]  /*0ef0*/  FSEL R13, R9, R2, P3 ;  /* 0x00000002090d7208 */ /* 0x000fe40001800000 */
[----:B------:R-:W-:Y:S02]  /*0f00*/  FSEL R0, R11, R3, P3 ;  /* 0x000000030b007208 */ /* 0x000fe40001800000 */
[----:B------:R-:W-:Y:S01]  /*0f10*/  PLOP3.LUT P1, PT, PT, PT, UP0, 0x80, 0x8 ;  /* 0x000000000008781c */ /* 0x000fe20003f2f008 */
[----:B------:R-:W-:Y:S01]  /*0f20*/  IMAD.MOV.U32 R2, RZ, RZ, R13 ;  /* 0x000000ffff027224 */ /* 0x000fe200078e000d */
[----:B------:R-:W0:Y:S01]  /*0f30*/  LDS.128 R8, [UR4+0x30] ;  /* 0x00003004ff087984 */ /* 0x000e220008000c00 */
[----:B------:R-:W-:Y:S01]  /*0f40*/  IMAD.MOV.U32 R3, RZ, RZ, R0 ;  /* 0x000000ffff037224 */ /* 0x000fe200078e0000 */
[----:B------:R-:W-:-:S05]  /*0f50*/  UISETP.GT.U32.AND UP0, UPT, UR12, 0x80, UPT ;  /* 0x000000800c00788c */ /* 0x000fca000bf04070 */
[----:B------:R-:W-:-:S06]  /*0f60*/  DSETP.GEU.AND P3, PT, R2, R14, PT ;  /* 0x0000000e0200722a */ /* 0x000fcc0003f6e000 */
[----:B------:R-:W-:Y:S02]  /*0f70*/  @P2 FSEL R13, R14, R13, !P3 ;  /* 0x0000000d0e0d2208 */ /* 0x000fe40005800000 */
[----:B------:R-:W-:Y:S02]  /*0f80*/  @P2 FSEL R0, R15, R0, !P3 ;  /* 0x000000000f002208 */ /* 0x000fe40005800000 */
[----:B------:R-:W-:Y:S01]  /*0f90*/  PLOP3.LUT P2, PT, PT, PT, UP0, 0x80, 0x8 ;  /* 0x000000000008781c */ /* 0x000fe20003f4f008 */
[----:B------:R-:W-:Y:S01]  /*0fa0*/  IMAD.MOV.U32 R2, RZ, RZ, R13 ;  /* 0x000000ffff027224 */ /* 0x000fe200078e000d */
[----:B------:R-:W-:Y:S01]  /*0fb0*/  UISETP.GT.U32.AND UP0, UPT, UR12, 0xa0, UPT ;  /* 0x000000a00c00788c */ /* 0x000fe2000bf04070 */
[----:B------:R-:W-:-:S06]  /*0fc0*/  IMAD.MOV.U32 R3, RZ, RZ, R0 ;  /* 0x000000ffff037224 */ /* 0x000fcc00078e0000 */
[----:B-1----:R-:W-:Y:S01]  /*0fd0*/  DSETP.GEU.AND P3, PT, R2, R4, PT ;  /* 0x000000040200722a */ /* 0x002fe20003f6e000 */
[----:B------:R-:W1:Y:S05]  /*0fe0*/  LDS.64 R2, [UR4+0x40] ;  /* 0x00004004ff027984 */ /* 0x000e6a0008000a00 */
[----:B------:R-:W-:Y:S02]  /*0ff0*/  @P1 FSEL R13, R4, R13, !P3 ;  /* 0x0000000d040d1208 */ /* 0x000fe40005800000 */
[----:B------:R-:W-:Y:S02]  /*1000*/  @P1 FSEL R0, R5, R0, !P3 ;  /* 0x0000000005001208 */ /* 0x000fe40005800000 */
[----:B------:R-:W-:Y:S01]  /*1010*/  PLOP3.LUT P1, PT, PT, PT, UP0, 0x80, 0x8 ;  /* 0x000000000008781c */ /* 0x000fe20003f2f008 */
[----:B------:R-:W-:Y:S01]  /*1020*/  IMAD.MOV.U32 R4, RZ, RZ, R13 ;  /* 0x000000ffff047224 */ /* 0x000fe200078e000d */
[----:B------:R-:W-:Y:S01]  /*1030*/  UISETP.GT.U32.AND UP0, UPT, UR12, 0xc0, UPT ;  /* 0x000000c00c00788c */ /* 0x000fe2000bf04070 */
[----:B------:R-:W-:-:S06]  /*1040*/  IMAD.MOV.U32 R5, RZ, RZ, R0 ;  /* 0x000000ffff057224 */ /* 0x000fcc00078e0000 */
[----:B------:R-:W-:-:S06]  /*1050*/  DSETP.GEU.AND P3, PT, R4, R6, PT ;  /* 0x000000060400722a */ /* 0x000fcc0003f6e000 */
[----:B------:R-:W-:Y:S02]  /*1060*/  @P2 FSEL R13, R6, R13, !P3 ;  /* 0x0000000d060d2208 */ /* 0x000fe40005800000 */
[----:B------:R-:W-:Y:S02]  /*1070*/  @P2 FSEL R0, R7, R0, !P3 ;  /* 0x0000000007002208 */ /* 0x000fe40005800000 */
[----:B------:R-:W-:Y:S01]  /*1080*/  PLOP3.LUT P2, PT, PT, PT, UP0, 0x80, 0x8 ;  /* 0x000000000008781c */ /* 0x000fe20003f4f008 */
[----:B------:R-:W-:Y:S01]  /*1090*/  IMAD.MOV.U32 R4, RZ, RZ, R13 ;  /* 0x000000ffff047224 */ /* 0x000fe200078e000d */
[----:B------:R-:W-:Y:S01]  /*10a0*/  UISETP.GT.U32.AND UP0, UPT, UR12, 0xe0, UPT ;  /* 0x000000e00c00788c */ /* 0x000fe2000bf04070 */
[----:B------:R-:W-:-:S06]  /*10b0*/  IMAD.MOV.U32 R5, RZ, RZ, R0 ;  /* 0x000000ffff057224 */ /* 0x000fcc00078e0000 */
[----:B0-----:R-:W-:-:S06]  /*10c0*/  DSETP.GEU.AND P3, PT, R4, R8, PT ;  /* 0x000000080400722a */ /* 0x001fcc0003f6e000 */
[----:B------:R-:W-:Y:S02]  /*10d0*/  @P1 FSEL R13, R8, R13, !P3 ;  /* 0x0000000d080d1208 */ /* 0x000fe40005800000 */
[----:B------:R-:W-:Y:S02]  /*10e0*/  @P1 FSEL R0, R9, R0, !P3 ;  /* 0x0000000009001208 */ /* 0x000fe40005800000 */
[----:B------:R-:W-:Y:S01]  /*10f0*/  PLOP3.LUT P1, PT, PT, PT, UP0, 0x80, 0x8 ;  /* 0x000000000008781c */ /* 0x000fe20003f2f008 */
[----:B------:R-:W-:Y:S02]  /*1100*/  IMAD.MOV.U32 R4, RZ, RZ, R13 ;  /* 0x000000ffff047224 */ /* 0x000fe400078e000d */
[----:B------:R-:W-:-:S06]  /*1110*/  IMAD.MOV.U32 R5, RZ, RZ, R0 ;  /* 0x000000ffff057224 */ /* 0x000fcc00078e0000 */
[----:B------:R-:W-:-:S06]  /*1120*/  DSETP.GEU.AND P3, PT, R4, R10, PT ;  /* 0x0000000a0400722a */ /* 0x000fcc0003f6e000 */
[----:B------:R-:W-:Y:S02]  /*1130*/  @P2 FSEL R13, R10, R13, !P3 ;  /* 0x0000000d0a0d2208 */ /* 0x000fe40005800000 */
[----:B------:R-:W-:-:S03]  /*1140*/  @P2 FSEL R0, R11, R0, !P3 ;  /* 0x000000000b002208 */ /* 0x000fc60005800000 */
[----:B------:R-:W-:Y:S02]  /*1150*/  IMAD.MOV.U32 R4, RZ, RZ, R13 ;  /* 0x000000ffff047224 */ /* 0x000fe400078e000d */
[----:B------:R-:W-:-:S06]  /*1160*/  IMAD.MOV.U32 R5, RZ, RZ, R0 ;  /* 0x000000ffff057224 */ /* 0x000fcc00078e0000 */
[----:B-1----:R-:W-:-:S06]  /*1170*/  DSETP.GEU.AND P2, PT, R4, R2, PT ;  /* 0x000000020400722a */ /* 0x002fcc0003f4e000 */
[----:B------:R-:W-:Y:S02]  /*1180*/  @P1 FSEL R13, R2, R13, !P2 ;  /* 0x0000000d020d1208 */ /* 0x000fe40005000000 */
[----:B------:R-:W-:-:S03]  /*1190*/  @P1 FSEL R0, R3, R0, !P2 ;  /* 0x0000000003001208 */ /* 0x000fc60005000000 */
[----:B------:R-:W-:Y:S02]  /*11a0*/  IMAD.MOV.U32 R2, RZ, RZ, R13 ;  /* 0x000000ffff027224 */ /* 0x000fe400078e000d */
[----:B------:R-:W-:Y:S01]  /*11b0*/  IMAD.MOV.U32 R3, RZ, RZ, R0 ;  /* 0x000000ffff037224 */ /* 0x000fe200078e0000 */
[----:B------:R-:W-:Y:S06]  /*11c0*/  BRA `(.L_x_69) ;  /* 0x0000002c00807947 */ /* 0x000fec0003800000 */
.L_x_59:
[----:B------:R-:W0:Y:S01]  /*11d0*/  S2R R0, SR_TID.X ;  /* 0x0000000000007919 */ /* 0x000e220000002100 */
[----:B------:R-:W1:Y:S01]  /*11e0*/  LDC.64 R20, c[0x0][0x380] ;  /* 0x0000e000ff147b82 */ /* 0x000e620000000a00 */
[----:B------:R-:W-:Y:S02]  /*11f0*/  IMAD.U32 R3, RZ, RZ, UR16 ;  /* 0x00000010ff037e24 */ /* 0x000fe4000f8e00ff */
[----:B0-----:R-:W-:-:S04]  /*1200*/  IMAD.SHL.U32 R2, R0, 0x4, RZ ;  /* 0x0000000400027824 */ /* 0x001fc800078e00ff */
[----:B------:R-:W-:-:S04]  /*1210*/  IMAD R3, R3, 0x800, R2 ;  /* 0x0000080003037824 */ /* 0x000fc800078e0202 */
[----:B-1----:R-:W-:-:S05]  /*1220*/  IMAD.WIDE.U32 R20, R3, 0x8, R20 ;  /* 0x0000000803147825 */ /* 0x002fca00078e0014 */
[----:B------:R-:W2:Y:S04]  /*1230*/  LDG.E.128.CONSTANT R4, desc[UR10][R20.64] ;  /* 0x0000000a14047981 */ /* 0x000ea8000c1e9d00 */
[----:B------:R-:W3:Y:S04]  /*1240*/  LDG.E.128.CONSTANT R8, desc[UR10][R20.64+0x10] ;  /* 0x0000100a14087981 */ /* 0x000ee8000c1e9d00 */
[----:B------:R-:W4:Y:S04]  /*1250*/  LDG.E.128.CONSTANT R12, desc[UR10][R20.64+0x2000] ;  /* 0x0020000a140c7981 */ /* 0x000f28000c1e9d00 */
[----:B------:R-:W5:Y:S01]  /*1260*/  LDG.E.128.CONSTANT R16, desc[UR10][R20.64+0x2010] ;  /* 0x0020100a14107981 */ /* 0x000f62000c1e9d00 */
[----:B------:R-:W-:Y:S01]  /*1270*/  UISETP.GE.U32.AND UP0, UPT, UR12, UR5, UPT ;  /* 0x000000050c00728c */ /* 0x000fe2000bf06070 */
        /* <DEDUP_REMOVED lines=21> */
[----:B------:R-:W-:Y:S06]  /*13d0*/  BRA.U !UP0, `(.L_x_70) ;  /* 0x0000000508dc7547 */ /* 0x000fec000b800000 */
[----:B------:R-:W-:Y:S02]  /*13e0*/  ULEA UR6, UR16, UR5, 0xb ;  /* 0x0000000510067291 */ /* 0x000fe4000f8e58ff */
[----:B------:R-:W-:Y:S01]  /*13f0*/  UIADD3 UR14, UPT, UPT, UR8, -0x800, URZ ;  /* 0xfffff800080e7890 */ /* 0x000fe2000fffe0ff */
[----:B------:R-:W0:Y:S03]  /*1400*/  LDCU UR9, c[0x0][0x3a8] ;  /* 0x00007500ff0977ac */ /* 0x000e260008000800 */
[----:B------:R-:W-:Y:S01]  /*1410*/  VIADD R3, R0, UR6 ;  /* 0x0000000600037c36 */ /* 0x000fe20008000000 */
[----:B------:R-:W-:Y:S01]  /*1420*/  UISETP.GT.U32.AND UP0, UPT, UR6, UR14, UPT ;  /* 0x0000000e0600728c */ /* 0x000fe2000bf04070 */
[----:B------:R-:W1:Y:S01]  /*1430*/  LDCU.64 UR18, c[0x0][0x380] ;  /* 0x00007000ff1277ac */ /* 0x000e620008000a00 */
[----:B------:R-:W-:Y:S01]  /*1440*/  UIADD3 UR13, UPT, UPT, UR6, 0x100, URZ ;  /* 0x00000100060d7890 */ /* 0x000fe2000fffe0ff */
[----:B------:R-:W-:Y:S01]  /*1450*/  UMOV UR4, URZ ;  /* 0x000000ff00047c82 */ /* 0x000fe20008000000 */
[----:B------:R-:W-:-:S05]  /*1460*/  UMOV UR7, UR6 ;  /* 0x0000000600077c82 */ /* 0x000fca0008000000 */
[----:B------:R-:W-:Y:S05]  /*1470*/  BRA.U UP0, `(.L_x_71) ;  /* 0x0000000100a87547 */ /* 0x000fea000b800000 */
.L_x_72:
[----:B------:R-:W-:-:S05]  /*1480*/  IADD3 R4, P0, PT, R2, UR7, RZ ;  /* 0x0000000702047c10 */ /* 0x000fca000ff1e0ff */
[----:B------:R-:W-:Y:S01]  /*1490*/  IMAD.X R5, RZ, RZ, RZ, P0 ;  /* 0x000000ffff057224 */ /* 0x000fe200000e06ff */
[----:B-1----:R-:W-:-:S04]  /*14a0*/  LEA R22, P0, R4, UR18, 0x3 ;  /* 0x0000001204167c11 */ /* 0x002fc8000f8018ff */
[----:B------:R-:W-:-:S05]  /*14b0*/  LEA.HI.X R23, R4, UR19, R5, 0x3, P0 ;  /* 0x0000001304177c11 */ /* 0x000fca00080f1c05 */
[----:B------:R-:W2:Y:S04]  /*14c0*/  LDG.E.128.CONSTANT R4, desc[UR10][R22.64] ;  /* 0x0000000a16047981 */ /* 0x000ea8000c1e9d00 */
[----:B------:R-:W3:Y:S04]  /*14d0*/  LDG.E.128.CONSTANT R8, desc[UR10][R22.64+0x10] ;  /* 0x0000100a16087981 */ /* 0x000ee8000c1e9d00 */
[----:B------:R-:W4:Y:S04]  /*14e0*/  LDG.E.128.CONSTANT R12, desc[UR10][R22.64+0x2000] ;  /* 0x0020000a160c7981 */ /* 0x000f28000c1e9d00 */
[----:B------:R-:W5:Y:S01]  /*14f0*/  LDG.E.128.CONSTANT R16, desc[UR10][R22.64+0x2010] ;  /* 0x0020100a16107981 */ /* 0x000f62000c1e9d00 */
[----:B0-----:R-:W-:-:S02]  /*1500*/  UMOV UR8, UR9 ;  /* 0x0000000900087c82 */ /* 0x001fc40008000000 */
[----:B------:R-:W-:-:S04]  /*1510*/  UIADD3 UR15, UPT, UPT, -UR7, UR8, URZ ;  /* 0x00000008070f7290 */ /* 0x000fc8000fffe1ff */
[----:B------:R-:W-:Y:S01]  /*1520*/  UISETP.GE.U32.AND UP0, UPT, UR15, UR5, UPT ;  /* 0x000000050f00728c */ /* 0x000fe2000bf06070 */
        /* <DEDUP_REMOVED lines=25> */
[----:B------:R-:W-:Y:S02]  /*16c0*/  UIADD3 UR7, UPT, UPT, UR5, UR7, URZ ;  /* 0x0000000705077290 */ /* 0x000fe4000fffe0ff */
[----:B------:R-:W-:Y:S01]  /*16d0*/  VIADD R3, R3, UR5 ;  /* 0x0000000503037c36 */ /* 0x000fe20008000000 */
[----:B------:R-:W-:Y:S02]  /*16e0*/  UIADD3 UR4, UPT, UPT, UR4, 0x1, URZ ;  /* 0x0000000104047890 */ /* 0x000fe4000fffe0ff */
[----:B------:R-:W-:Y:S02]  /*16f0*/  UISETP.GT.U32.AND UP0, UPT, UR7, UR14, UPT ;  /* 0x0000000e0700728c */ /* 0x000fe4000bf04070 */
[----:B------:R-:W-:-:S07]  /*1700*/  UIADD3 UR13, UPT, UPT, UR5, UR13, URZ ;  /* 0x0000000d050d7290 */ /* 0x000fce000fffe0ff */
[----:B------:R-:W-:Y:S05]  /*1710*/  BRA.U !UP0, `(.L_x_72) ;  /* 0xfffffffd08587547 */ /* 0x000fea000b83ffff */
.L_x_71:
[----:B------:R-:W-:-:S09]  /*1720*/  UISETP.GE.U32.AND UP0, UPT, UR7, UR8, UPT ;  /* 0x000000080700728c */ /* 0x000fd2000bf06070 */
[----:B------:R-:W-:Y:S05]  /*1730*/  BRA.U UP0, `(.L_x_70) ;  /* 0x0000000500047547 */ /* 0x000fea000b800000 */
[----:B------:R-:W-:Y:S01]  /*1740*/  UIADD3 UR5, UPT, UPT, -UR7, UR8, URZ ;  /* 0x0000000807057290 */ /* 0x000fe2000fffe1ff */
[----:B------:R-:W-:Y:S05]  /*1750*/  BSSY.RECONVERGENT B1, `(.L_x_70) ;  /* 0x000003f000017945 */ /* 0x000fea0003800200 */
[----:B------:R-:W-:-:S13]  /*1760*/  ISETP.GE.AND P0, PT, R0, UR5, PT ;  /* 0x0000000500007c0c */ /* 0x000fda000bf06270 */
[----:B------:R-:W-:Y:S05]  /*1770*/  @P0 BRA `(.L_x_73) ;  /* 0x0000000000f00947 */ /* 0x000fea0003800000 */
[----:B------:R-:W2:Y:S01]  /*1780*/  LDC R5, c[0x0][0x3ac] ;  /* 0x0000eb00ff057b82 */ /* 0x000ea20000000800 */
[----:B------:R-:W-:Y:S01]  /*1790*/  LOP3.LUT R2, RZ, R0, RZ, 0x33, !PT ;  /* 0x00000000ff027212 */ /* 0x000fe200078e33ff */
[----:B------:R-:W-:Y:S01]  /*17a0*/  BSSY.RECONVERGENT B2, `(.L_x_74) ;  /* 0x0000019000027945 */ /* 0x000fe20003800200 */
[----:B------:R-:W-:-:S03]  /*17b0*/  IMAD.MOV.U32 R8, RZ, RZ, R0 ;  /* 0x000000ffff087224 */ /* 0x000fc600078e0000 */
[----:B------:R-:W-:-:S04]  /*17c0*/  VIADD R2, R2, UR8 ;  /* 0x0000000802027c36 */ /* 0x000fc80008000000 */
[C---:B------:R-:W-:Y:S01]  /*17d0*/  VIADD R4, R2.reuse, -UR6 ;  /* 0x8000000602047c36 */ /* 0x040fe20008000000 */
[C---:B------:R-:W-:Y:S02]  /*17e0*/  LOP3.LUT R6, R2.reuse, 0x300, RZ, 0xc0, !PT ;  /* 0x0000030002067812 */ /* 0x040fe400078ec0ff */
[----:B------:R-:W-:Y:S02]  /*17f0*/  LEA.HI R2, R2, 0x1, RZ, 0x18 ;  /* 0x0000000102027811 */ /* 0x000fe400078fc0ff */
[----:B------:R-:W-:Y:S01]  /*1800*/  ISETP.NE.AND P0, PT, R6, 0x300, PT ;  /* 0x000003000600780c */ /* 0x000fe20003f05270 */
[----:B--2---:R-:W-:-:S04]  /*1810*/  IMAD R5, R5, UR4, RZ ;  /* 0x0000000405057c24 */ /* 0x004fc8000f8e02ff */
[----:B------:R-:W-:-:S05]  /*1820*/  IMAD R4, R5, -0x800, R4 ;  /* 0xfffff80005047824 */ /* 0x000fca00078e0204 */
[----:B------:R-:W-:-:S03]  /*1830*/  ISETP.GE.U32.AND P2, PT, R4, 0x300, PT ;  /* 0x000003000400780c */ /* 0x000fc60003f46070 */
[----:B------:R-:W-:Y:S10]  /*1840*/  @!P0 BRA `(.L_x_75) ;  /* 0x0000000000388947 */ /* 0x000ff40003800000 */
[----:B------:R-:W2:Y:S01]  /*1850*/  LDC.64 R6, c[0x0][0x380] ;  /* 0x0000e000ff067b82 */ /* 0x000ea20000000a00 */
[----:B------:R-:W-:Y:S01]  /*1860*/  LOP3.LUT R2, R2, 0x3, RZ, 0xc0, !PT ;  /* 0x0000000302027812 */ /* 0x000fe200078ec0ff */
[----:B------:R-:W-:-:S04]  /*1870*/  IMAD.MOV.U32 R8, RZ, RZ, R0 ;  /* 0x000000ffff087224 */ /* 0x000fc800078e0000 */
[----:B------:R-:W-:-:S07]  /*1880*/  IMAD.MOV R2, RZ, RZ, -R2 ;  /* 0x000000ffff027224 */ /* 0x000fce00078e0a02 */
.L_x_76:
[----:B--2---:R-:W-:-:S06]  /*1890*/  IMAD.WIDE.U32 R4, R3, 0x8, R6 ;  /* 0x0000000803047825 */ /* 0x004fcc00078e0006 */
        /* <DEDUP_REMOVED lines=9> */
.L_x_75:
[----:B01----:R-:W-:Y:S05]  /*1930*/  BSYNC.RECONVERGENT B2 ;  /* 0x0000000000027941 */ /* 0x003fea0003800200 */
.L_x_74:
[----:B------:R-:W-:Y:S05]  /*1940*/  @!P2 BRA `(.L_x_73) ;  /* 0x00000000007ca947 */ /* 0x000fea0003800000 */
[----:B------:R-:W0:Y:S01]  /*1950*/  LDC.64 R2, c[0x0][0x380] ;  /* 0x0000e000ff027b82 */ /* 0x000e220000000a00 */
[C---:B------:R-:W-:Y:S02]  /*1960*/  VIADD R4, R8.reuse, 0x200 ;  /* 0x0000020008047836 */ /* 0x040fe40000000000 */
[----:B------:R-:W-:-:S07]  /*1970*/  VIADD R5, R8, UR13 ;  /* 0x0000000d08057c36 */ /* 0x000fce0008000000 */
.L_x_77:
[----:B------:R-:W-:-:S04]  /*1980*/  VIADD R7, R5, 0xffffff00 ;  /* 0xffffff0005077836 */ /* 0x000fc80000000000 */
[----:B0-----:R-:W-:-:S06]  /*1990*/  IMAD.WIDE.U32 R6, R7, 0x8, R2 ;  /* 0x0000000807067825 */ /* 0x001fcc00078e0002 */
[----:B------:R-:W2:Y:S01]  /*19a0*/  LDG.E.64.CONSTANT R6, desc[UR10][R6.64] ;  /* 0x0000000a06067981 */ /* 0x000ea2000c1e9b00 */
[----:B------:R-:W-:-:S04]  /*19b0*/  IMAD.WIDE.U32 R8, R5, 0x8, R2 ;  /* 0x0000000805087825 */ /* 0x000fc800078e0002 */
[----:B------:R-:W-:Y:S02]  /*19c0*/  VIADD R11, R5, 0x100 ;  /* 0x00000100050b7836 */ /* 0x000fe40000000000 */
[----:B------:R-:W3:Y:S02]  /*19d0*/  LDG.E.64.CONSTANT R8, desc[UR10][R8.64] ;  /* 0x0000000a08087981 */ /* 0x000ee4000c1e9b00 */
[----:B------:R-:W-:-:S04]  /*19e0*/  IMAD.WIDE.U32 R10, R11, 0x8, R2 ;  /* 0x000000080b0a7825 */ /* 0x000fc800078e0002 */
[----:B------:R-:W-:Y:S02]  /*19f0*/  VIADD R13, R5, 0x200 ;  /* 0x00000200050d7836 */ /* 0x000fe40000000000 */
[----:B------:R-:W4:Y:S02]  /*1a00*/  LDG.E.64.CONSTANT R10, desc[UR10][R10.64] ;  /* 0x0000000a0a0a7981 */ /* 0x000f24000c1e9b00 */
[----:B------:R-:W-:-:S06]  /*1a10*/  IMAD.WIDE.U32 R12, R13, 0x8, R2 ;  /* 0x000000080d0c7825 */ /* 0x000fcc00078e0002 */
[----:B------:R-:W5:Y:S01]  /*1a20*/  LDG.E.64.CONSTANT R12, desc[UR10][R12.64] ;  /* 0x0000000a0c0c7981 */ /* 0x000f62000c1e9b00 */
[----:B------:R-:W-:Y:S01]  /*1a30*/  VIADD R5, R5, 0x400 ;  /* 0x0000040005057836 */ /* 0x000fe20000000000 */
[----:B--2---:R-:W-:-:S06]  /*1a40*/  DSETP.GEU.AND P0, PT, R20, R6, PT ;  /* 0x000000061400722a */ /* 0x004fcc0003f0e000 */
[----:B------:R-:W-:Y:S02]  /*1a50*/  FSEL R14, R6, R20, !P0 ;  /* 0x00000014060e7208 */ /* 0x000fe40004000000 */
[----:B------:R-:W-:-:S06]  /*1a60*/  FSEL R15, R7, R21, !P0 ;  /* 0x00000015070f7208 */ /* 0x000fcc0004000000 */
[----:B---3--:R-:W-:-:S06]  /*1a70*/  DSETP.GEU.AND P0, PT, R14, R8, PT ;  /* 0x000000080e00722a */ /* 0x008fcc0003f0e000 */
[----:B------:R-:W-:Y:S01]  /*1a80*/  FSEL R6, R8, R14, !P0 ;  /* 0x0000000e08067208 */ /* 0x000fe20004000000 */
[C---:B------:R-:W-:Y:S01]  /*1a90*/  VIADD R8, R4.reuse, 0x200 ;  /* 0x0000020004087836 */ /* 0x040fe20000000000 */
[----:B------:R-:W-:Y:S01]  /*1aa0*/  FSEL R7, R9, R15, !P0 ;  /* 0x0000000f09077208 */ /* 0x000fe20004000000 */
[----:B------:R-:W-:-:S05]  /*1ab0*/  VIADD R4, R4, 0x400 ;  /* 0x0000040004047836 */ /* 0x000fca0000000000 */
[----:B----4-:R-:W-:-:S06]  /*1ac0*/  DSETP.GEU.AND P0, PT, R6, R10, PT ;  /* 0x0000000a0600722a */ /* 0x010fcc0003f0e000 */
[----:B------:R-:W-:Y:S02]  /*1ad0*/  FSEL R6, R10, R6, !P0 ;  /* 0x000000060a067208 */ /* 0x000fe40004000000 */
[----:B------:R-:W-:-:S06]  /*1ae0*/  FSEL R7, R11, R7, !P0 ;  /* 0x000000070b077208 */ /* 0x000fcc0004000000 */
[----:B-----5:R-:W-:-:S06]  /*1af0*/  DSETP.GEU.AND P0, PT, R6, R12, PT ;  /* 0x0000000c0600722a */ /* 0x020fcc0003f0e000 */
[----:B------:R-:W-:Y:S02]  /*1b00*/  FSEL R20, R12, R6, !P0 ;  /* 0x000000060c147208 */ /* 0x000fe40004000000 */
[----:B------:R-:W-:Y:S02]  /*1b10*/  FSEL R21, R13, R7, !P0 ;  /* 0x000000070d157208 */ /* 0x000fe40004000000 */
[----:B------:R-:W-:-:S13]  /*1b20*/  ISETP.GE.AND P0, PT, R8, UR5, PT ;  /* 0x0000000508007c0c */ /* 0x000fda000bf06270 */
[----:B------:R-:W-:Y:S05]  /*1b30*/  @!P0 BRA `(.L_x_77) ;  /* 0xfffffffc00908947 */ /* 0x000fea000383ffff */
.L_x_73:
[----:B01----:R-:W-:Y:S05]  /*1b40*/  BSYNC.RECONVERGENT B1 ;  /* 0x0000000000017941 */ /* 0x003fea0003800200 */
.L_x_70:
[----:B------:R-:W2:Y:S01]  /*1b50*/  S2R R7, SR_LANEID ;  /* 0x0000000000077919 */ /* 0x000ea20000000000 */
[----:B------:R-:W-:Y:S04]  /*1b60*/  SHFL.DOWN PT, R2, R20, 0x1, 0x1f ;  /* 0x08201f0014027f89 */ /* 0x000fe800000e0000 */
[----:B------:R-:W3:Y:S02]  /*1b70*/  SHFL.DOWN PT, R3, R21, 0x1, 0x1f ;  /* 0x08201f0015037f89 */ /* 0x000ee400000e0000 */
[----:B---3--:R-:W-:Y:S01]  /*1b80*/  DSETP.GEU.AND P0, PT, R20, R2, PT ;  /* 0x000000021400722a */ /* 0x008fe20003f0e000 */
[C---:B--2---:R-:W-:Y:S02]  /*1b90*/  ISETP.GT.AND P1, PT, R7.reuse, 0x1e, PT ;  /* 0x0000001e0700780c */ /* 0x044fe40003f24270 */
        /* <DEDUP_REMOVED lines=9> */
[----:B------:R-:W2:Y:S03]  /*1c30*/  SHFL.DOWN PT, R5, R3, 0x2, 0x1f ;  /* 0x08401f0003057f89 */ /* 0x000ea600000e0000 */
[----:B------:R-:W-:Y:S01]  /*1c40*/  @!P2 LOP3.LUT R6, R6, 0xf8, RZ, 0xc0, !PT ;  /* 0x000000f80606a812 */ /* 0x000fe200078ec0ff */
[----:B------:R-:W3:Y:S01]  /*1c50*/  @!P2 S2R R9, SR_CgaCtaId ;  /* 0x000000000009a919 */ /* 0x000ee20000008800 */
[----:B--2---:R-:W-:-:S06]  /*1c60*/  DSETP.GEU.AND P0, PT, R2, R4, PT ;  /* 0x000000040200722a */ /* 0x004fcc0003f0e000 */
[----:B------:R-:W-:Y:S02]  /*1c70*/  @!P1 FSEL R2, R4, R2, !P0 ;  /* 0x0000000204029208 */ /* 0x000fe40004000000 */
[----:B------:R-:W-:Y:S02]  /*1c80*/  @!P1 FSEL R3, R5, R3, !P0 ;  /* 0x0000000305039208 */ /* 0x000fe40004000000 */
[----:B------:R-:W-:Y:S01]  /*1c90*/  ISETP.GT.AND P1, PT, R7, 0x1b, PT ;  /* 0x0000001b0700780c */ /* 0x000fe20003f24270 */
[----:B------:R-:W-:Y:S01]  /*1ca0*/  SHFL.DOWN PT, R4, R2, 0x4, 0x1f ;  /* 0x08801f0002047f89 */ /* 0x000fe200000e0000 */
[----:B---3--:R-:W-:-:S03]  /*1cb0*/  @!P2 LEA R9, R9, R8, 0x18 ;  /* 0x000000080909a211 */ /* 0x008fc600078ec0ff */
[----:B------:R-:W2:Y:S02]  /*1cc0*/  SHFL.DOWN PT, R5, R3, 0x4, 0x1f ;  /* 0x08801f0003057f89 */ /* 0x000ea400000e0000 */
[----:B------:R-:W-:Y:S01]  /*1cd0*/  @!P2 IMAD.IADD R9, R6, 0x1, R9 ;  /* 0x000000010609a824 */ /* 0x000fe200078e0209 */
[----:B--2---:R-:W-:-:S06]  /*1ce0*/  DSETP.GEU.AND P0, PT, R2, R4, PT ;  /* 0x000000040200722a */ /* 0x004fcc0003f0e000 */
[----:B------:R-:W-:Y:S02]  /*1cf0*/  @!P1 FSEL R2, R4, R2, !P0 ;  /* 0x0000000204029208 */ /* 0x000fe40004000000 */
[----:B------:R-:W-:Y:S02]  /*1d00*/  @!P1 FSEL R3, R5, R3, !P0 ;  /* 0x0000000305039208 */ /* 0x000fe40004000000 */
[----:B------:R-:W-:Y:S01]  /*1d10*/  ISETP.GT.AND P1, PT, R7, 0x17, PT ;  /* 0x000000170700780c */ /* 0x000fe20003f24270 */
[----:B------:R-:W-:Y:S04]  /*1d20*/  SHFL.DOWN PT, R4, R2, 0x8, 0x1f ;  /* 0x09001f0002047f89 */ /* 0x000fe800000e0000 */
[----:B------:R-:W2:Y:S02]  /*1d30*/  SHFL.DOWN PT, R5, R3, 0x8, 0x1f ;  /* 0x09001f0003057f89 */ /* 0x000ea400000e0000 */
[----:B--2---:R-:W-:-:S06]  /*1d40*/  DSETP.GEU.AND P0, PT, R2, R4, PT ;  /* 0x000000040200722a */ /* 0x004fcc0003f0e000 */
[----:B------:R-:W-:Y:S02]  /*1d50*/  @!P1 FSEL R2, R4, R2, !P0 ;  /* 0x0000000204029208 */ /* 0x000fe40004000000 */
[----:B------:R-:W-:Y:S02]  /*1d60*/  @!P1 FSEL R3, R5, R3, !P0 ;  /* 0x0000000305039208 */ /* 0x000fe40004000000 */
[----:B------:R-:W-:Y:S01]  /*1d70*/  ISETP.GT.AND P1, PT, R7, 0xf, PT ;  /* 0x0000000f0700780c */ /* 0x000fe20003f24270 */
[----:B------:R-:W-:Y:S04]  /*1d80*/  SHFL.DOWN PT, R4, R2, 0x10, 0x1f ;  /* 0x0a001f0002047f89 */ /* 0x000fe800000e0000 */
[----:B------:R-:W2:Y:S02]  /*1d90*/  SHFL.DOWN PT, R5, R3, 0x10, 0x1f ;  /* 0x0a001f0003057f89 */ /* 0x000ea400000e0000 */
[----:B--2---:R-:W-:-:S06]  /*1da0*/  DSETP.GEU.AND P0, PT, R2, R4, PT ;  /* 0x000000040200722a */ /* 0x004fcc0003f0e000 */
        /* <DEDUP_REMOVED lines=8> */
[----:B------:R-:W3:Y:S01]  /*1e30*/  S2UR UR5, SR_CgaCtaId ;  /* 0x00000000000579c3 */ /* 0x000ee20000008800 */
[----:B------:R-:W-:Y:S02]  /*1e40*/  UMOV UR4, 0x400 ;  /* 0x0000040000047882 */ /* 0x000fe40000000000 */
[----:B---3--:R-:W-:-:S09]  /*1e50*/  ULEA UR4, UR5, UR4, 0x18 ;  /* 0x0000000405047291 */ /* 0x008fd2000f8ec0ff */
[----:B------:R-:W3:Y:S04]  /*1e60*/  LDS.128 R12, [UR4+0x10] ;  /* 0x00001004ff0c7984 */ /* 0x000ee80008000c00 */
[----:B--2---:R-:W2:Y:S04]  /*1e70*/  LDS.128 R4, [UR4+0x20] ;  /* 0x00002004ff047984 */ /* 0x004ea80008000c00 */
[----:B------:R-:W4:Y:S01]  /*1e80*/  LDS.128 R8, [UR4+0x30] ;  /* 0x00003004ff087984 */ /* 0x000f220008000c00 */
[----:B---3--:R-:W-:-:S06]  /*1e90*/  DSETP.GEU.AND P1, PT, R2, R12, PT ;  /* 0x0000000c0200722a */ /* 0x008fcc0003f2e000 */
[----:B------:R-:W-:Y:S02]  /*1ea0*/  FSEL R2, R12, R2, !P1 ;  /* 0x000000020c027208 */ /* 0x000fe40004800000 */
[----:B------:R-:W-:-:S06]  /*1eb0*/  FSEL R3, R13, R3, !P1 ;  /* 0x000000030d037208 */ /* 0x000fcc0004800000 */
[----:B------:R-:W-:-:S06]  /*1ec0*/  DSETP.GEU.AND P1, PT, R2, R14, PT ;  /* 0x0000000e0200722a */ /* 0x000fcc0003f2e000 */
[----:B------:R-:W-:Y:S02]  /*1ed0*/  FSEL R2, R14, R2, !P1 ;  /* 0x000000020e027208 */ /* 0x000fe40004800000 */
[----:B------:R-:W-:-:S06]  /*1ee0*/  FSEL R3, R15, R3, !P1 ;  /* 0x000000030f037208 */ /* 0x000fcc0004800000 */
[----:B--2---:R-:W-:-:S06]  /*1ef0*/  DSETP.GEU.AND P1, PT, R2, R4, PT ;  /* 0x000000040200722a */ /* 0x004fcc0003f2e000 */
[----:B------:R-:W-:Y:S02]  /*1f00*/  FSEL R4, R4, R2, !P1 ;  /* 0x0000000204047208 */ /* 0x000fe40004800000 */
[----:B------:R-:W-:Y:S02]  /*1f10*/  FSEL R5, R5, R3, !P1 ;  /* 0x0000000305057208 */ /* 0x000fe40004800000 */
[----:B------:R-:W2:Y:S04]  /*1f20*/  LDS.64 R2, [UR4+0x40] ;  /* 0x00004004ff027984 */ /* 0x000ea80008000a00 */
        /* <DEDUP_REMOVED lines=9> */
[----:B--2---:R-:W-:-:S06]  /*1fc0*/  DSETP.GEU.AND P1, PT, R4, R2, PT ;  /* 0x000000020400722a */ /* 0x004fcc0003f2e000 */
[----:B------:R-:W-:Y:S02]  /*1fd0*/  FSEL R2, R2, R4, !P1 ;  /* 0x0000000402027208 */ /* 0x000fe40004800000 */
[----:B------:R-:W-:Y:S01]  /*1fe0*/  FSEL R3, R3, R5, !P1 ;  /* 0x0000000503037208 */ /* 0x000fe20004800000 */
[----:B------:R-:W-:Y:S06]  /*1ff0*/  BRA `(.L_x_69) ;  /* 0x0000001c00f47947 */ /* 0x000fec0003800000 */
.L_x_58:
        /* <DEDUP_REMOVED lines=16> */
.L_x_80:
[----:B------:R-:W-:Y:S05]  /*2100*/  BSYNC.RECONVERGENT B1 ;  /* 0x0000000000017941 */ /* 0x000fea0003800200 */
.L_x_79:
        /* <DEDUP_REMOVED lines=18> */
.L_x_85:
        /* <DEDUP_REMOVED lines=10> */
.L_x_84:
[----:B------:R-:W-:Y:S05]  /*22d0*/  BSYNC.RECONVERGENT B2 ;  /* 0x0000000000027941 */ /* 0x000fea0003800200 */
.L_x_83:
[----:B------:R-:W-:Y:S05]  /*22e0*/  @!P2 BRA `(.L_x_82) ;  /* 0x000000000080a947 */ /* 0x000fea0003800000 */
[----:B------:R-:W0:Y:S01]  /*22f0*/  LDC.64 R4, c[0x0][0x380] ;  /* 0x0000e000ff047b82 */ /* 0x000e220000000a00 */
[----:B------:R-:W-:Y:S02]  /*2300*/  IMAD.U32 R7, RZ, RZ, UR16 ;  /* 0x00000010ff077e24 */ /* 0x000fe4000f8e00ff */
[----:B------:R-:W-:Y:S02]  /*2310*/  VIADD R6, R8, 0x200 ;  /* 0x0000020008067836 */ /* 0x000fe40000000000 */
[----:B------:R-:W-:-:S07]  /*2320*/  IMAD R7, R7, 0x800, R8 ;  /* 0x0000080007077824 */ /* 0x000fce00078e0208 */
.L_x_86:
        /* <DEDUP_REMOVED lines=28> */
.L_x_82:
[----:B------:R-:W-:Y:S05]  /*24f0*/  BSYNC.RECONVERGENT B1 ;  /* 0x0000000000017941 */ /* 0x000fea0003800200 */
.L_x_81:
        /* <DEDUP_REMOVED lines=45> */
[----:B------:R-:W-:-:S03]  /*27d0*/  FSEL R5, R5, R3, P1 ;  /* 0x0000000305057208 */ /* 0x000fc60000800000 */
[----:B0-----:R-:W-:Y:S02]  /*27e0*/  IMAD.MOV.U32 R2, RZ, RZ, R4 ;  /* 0x000000ffff027224 */ /* 0x001fe400078e0004 */
[----:B------:R-:W-:Y:S01]  /*27f0*/  IMAD.MOV.U32 R3, RZ, RZ, R5 ;  /* 0x000000ffff037224 */ /* 0x000fe200078e0005 */
[----:B------:R-:W-:Y:S06]  /*2800*/  BAR.SYNC.DEFER_BLOCKING 0x0 ;  /* 0x0000000000007b1d */ /* 0x000fec0000010000 */
[----:B------:R-:W-:Y:S05]  /*2810*/  @P0 BRA `(.L_x_69) ;  /* 0x0000001400ec0947 */ /* 0x000fea0003800000 */
[----:B------:R-:W0:Y:S01]  /*2820*/  S2UR UR5, SR_CgaCtaId ;  /* 0x00000000000579c3 */ /* 0x000e220000008800 */
[----:B------:R-:W-:Y:S02]  /*2830*/  UMOV UR4, 0x400 ;  /* 0x0000040000047882 */ /* 0x000fe40000000000 */
[----:B0-----:R-:W-:-:S09]  /*2840*/  ULEA UR4, UR5, UR4, 0x18 ;  /* 0x0000000405047291 */ /* 0x001fd2000f8ec0ff */
[----:B------:R-:W0:Y:S04]  /*2850*/  LDS.128 R12, [UR4+0x10] ;  /* 0x00001004ff0c7984 */ /* 0x000e280008000c00 */
[----:B------:R-:W1:Y:S04]  /*2860*/  LDS.128 R4, [UR4+0x20] ;  /* 0x00002004ff047984 */ /* 0x000e680008000c00 */
        /* <DEDUP_REMOVED lines=24> */
.L_x_87:
        /* <DEDUP_REMOVED lines=36> */
[----:B------:R-:W-:Y:S01]  /*2c30*/  VIADD R10, R10, 0x10 ;  /* 0x000000100a0a7836 */ /* 0x000fe20000000000 */
[----:B------:R-:W0:Y:S11]  /*2c40*/  SHFL.DOWN PT, R3, R7, 0x8, R5 ;  /* 0x0900000007037989 */ /* 0x000e3600000e0005 */
[----:B------:R-:W1:Y:S01]  /*2c50*/  @!P0 S2R R9, SR_CgaCtaId ;  /* 0x0000000000098919 */ /* 0x000e620000008800 */
[----:B------:R-:W-:Y:S01]  /*2c60*/  @!P0 MOV R8, 0x400 ;  /* 0x0000040000088802 */ /* 0x000fe20000000f00 */
[----:B0-----:R-:W-:Y:S01]  /*2c70*/  DSETP.GEU.AND P1, PT, R6, R2, PT ;  /* 0x000000020600722a */ /* 0x001fe20003f2e000 */
[----:B------:R-:W-:-:S05]  /*2c80*/  @!P0 SHF.R.U32.HI R6, RZ, 0x2, R0 ;  /* 0x00000002ff068819 */ /* 0x000fca0000011600 */
[----:B------:R-:W-:Y:S02]  /*2c90*/  @!P2 FSEL R4, R2, R4, !P1 ;  /* 0x000000040204a208 */ /* 0x000fe40004800000 */
[----:B------:R-:W-:Y:S02]  /*2ca0*/  @!P2 FSEL R7, R3, R7, !P1 ;  /* 0x000000070307a208 */ /* 0x000fe40004800000 */
[----:B------:R-:W-:Y:S01]  /*2cb0*/  ISETP.GT.AND P2, PT, R10, R5, PT ;  /* 0x000000050a00720c */ /* 0x000fe20003f44270 */
[----:B------:R-:W-:Y:S01]  /*2cc0*/  SHFL.DOWN PT, R2, R4, 0x10, R5 ;  /* 0x0a00000004027989 */ /* 0x000fe200000e0005 */
[----:B------:R-:W-:-:S03]  /*2cd0*/  @!P0 LOP3.LUT R6, R6, 0xf8, RZ, 0xc0, !PT ;  /* 0x000000f806068812 */ /* 0x000fc600078ec0ff */
[----:B------:R0:W2:Y:S01]  /*2ce0*/  SHFL.DOWN PT, R3, R7, 0x10, R5 ;  /* 0x0a00000007037989 */ /* 0x0000a200000e0005 */
        /* <DEDUP_REMOVED lines=11> */
[----:B0-----:R-:W-:Y:S05]  /*2da0*/  @P0 BRA `(.L_x_69) ;  /* 0x0000001000880947 */ /* 0x001fea0003800000 */
        /* <DEDUP_REMOVED lines=59> */
.L_x_78:
[----:B------:R-:W0:Y:S01]  /*3160*/  S2R R0, SR_TID.X ;  /* 0x0000000000007919 */ /* 0x000e220000002100 */
[----:B------:R-:W1:Y:S01]  /*3170*/  LDCU.64 UR8, c[0x0][0x380] ;  /* 0x00007000ff0877ac */ /* 0x000e620008000a00 */
[----:B------:R-:W-:Y:S02]  /*3180*/  IMAD.U32 R19, RZ, RZ, UR16 ;  /* 0x00000010ff137e24 */ /* 0x000fe4000f8e00ff */
[----:B-1----:R-:W-:Y:S02]  /*3190*/  IMAD.U32 R2, RZ, RZ, UR8 ;  /* 0x00000008ff027e24 */ /* 0x002fe4000f8e00ff */
[----:B------:R-:W-:Y:S02]  /*31a0*/  IMAD.U32 R3, RZ, RZ, UR9 ;  /* 0x00000009ff037e24 */ /* 0x000fe4000f8e00ff */
[----:B0-----:R-:W-:-:S04]  /*31b0*/  IMAD R19, R19, 0x800, R0 ;  /* 0x0000080013137824 */ /* 0x001fc800078e0200 */
[----:B------:R-:W-:-:S05]  /*31c0*/  IMAD.WIDE.U32 R18, R19, 0x8, R2 ;  /* 0x0000000813127825 */ /* 0x000fca00078e0002 */
        /* <DEDUP_REMOVED lines=8> */
[----:B------:R-:W-:Y:S01]  /*3250*/  UISETP.GE.U32.AND UP0, UPT, UR13, UR5, UPT ;  /* 0x000000050d00728c */ /* 0x000fe2000bf06070 */
        /* <DEDUP_REMOVED lines=21> */
[----:B------:R-:W-:Y:S06]  /*33b0*/  BRA.U !UP0, `(.L_x_88) ;  /* 0x0000000508dc7547 */ /* 0x000fec000b800000 */
[----:B------:R-:W-:Y:S02]  /*33c0*/  ULEA UR8, UR16, UR5, 0xb ;  /* 0x0000000510087291 */ /* 0x000fe4000f8e58ff */
[----:B------:R-:W-:Y:S02]  /*33d0*/  UIADD3 UR14, UPT, UPT, UR7, -0x800, URZ ;  /* 0xfffff800070e7890 */ /* 0x000fe4000fffe0ff */
[----:B------:R-:W-:Y:S02]  /*33e0*/  UIADD3 UR9, UPT, UPT, UR8, 0x100, URZ ;  /* 0x0000010008097890 */ /* 0x000fe4000fffe0ff */
[----:B------:R-:W-:Y:S02]  /*33f0*/  UISETP.GT.U32.AND UP0, UPT, UR8, UR14, UPT ;  /* 0x0000000e0800728c */ /* 0x000fe4000bf04070 */
[----:B------:R-:W-:Y:S01]  /*3400*/  VIADD R7, R0, UR8 ;  /* 0x0000000800077c36 */ /* 0x000fe20008000000 */
[----:B------:R-:W-:Y:S01]  /*3410*/  UMOV UR4, URZ ;  /* 0x000000ff00047c82 */ /* 0x000fe20008000000 */
[----:B------:R-:W-:-:S05]  /*3420*/  UMOV UR6, UR8 ;  /* 0x0000000800067c82 */ /* 0x000fca0008000000 */
[----:B------:R-:W-:Y:S05]  /*3430*/  BRA.U UP0, `(.L_x_89) ;  /* 0x0000000100b87547 */ /* 0x000fea000b800000 */
[----:B------:R-:W0:Y:S01]  /*3440*/  LDC.64 R2, c[0x0][0x380] ;  /* 0x0000e000ff027b82 */ /* 0x000e220000000a00 */
[----:B------:R-:W1:Y:S01]  /*3450*/  LDCU UR7, c[0x0][0x3a8] ;  /* 0x00007500ff0777ac */ /* 0x000e620008000800 */
[----:B------:R-:W-:Y:S01]  /*3460*/  NOP ;  /* 0x0000000000007918 */ /* 0x000fe20000000000 */
.L_x_90:
[----:B------:R-:W-:-:S04]  /*3470*/  VIADD R23, R0, UR6 ;  /* 0x0000000600177c36 */ /* 0x000fc80008000000 */
[----:B0-----:R-:W-:-:S05]  /*3480*/  IMAD.WIDE.U32 R22, R23, 0x8, R2 ;  /* 0x0000000817167825 */ /* 0x001fca00078e0002 */
[----:B------:R-:W2:Y:S04]  /*3490*/  LDG.E.64.CONSTANT R24, desc[UR10][R22.64] ;  /* 0x0000000a16187981 */ /* 0x000ea8000c1e9b00 */
[----:B------:R-:W3:Y:S04]  /*34a0*/  LDG.E.64.CONSTANT R18, desc[UR10][R22.64+0x800] ;  /* 0x0008000a16127981 */ /* 0x000ee8000c1e9b00 */
[----:B------:R-:W4:Y:S04]  /*34b0*/  LDG.E.64.CONSTANT R16, desc[UR10][R22.64+0x1000] ;  /* 0x0010000a16107981 */ /* 0x000f28000c1e9b00 */
[----:B------:R-:W5:Y:S04]  /*34c0*/  LDG.E.64.CONSTANT R14, desc[UR10][R22.64+0x1800] ;  /* 0x0018000a160e7981 */ /* 0x000f68000c1e9b00 */
[----:B------:R-:W5:Y:S04]  /*34d0*/  LDG.E.64.CONSTANT R12, desc[UR10][R22.64+0x2000] ;  /* 0x0020000a160c7981 */ /* 0x000f68000c1e9b00 */
[----:B------:R-:W5:Y:S04]  /*34e0*/  LDG.E.64.CONSTANT R10, desc[UR10][R22.64+0x2800] ;  /* 0x0028000a160a7981 */ /* 0x000f68000c1e9b00 */
[----:B------:R-:W5:Y:S04]  /*34f0*/  LDG.E.64.CONSTANT R8, desc[UR10][R22.64+0x3000] ;  /* 0x0030000a16087981 */ /* 0x000f68000c1e9b00 */
[----:B------:R-:W5:Y:S01]  /*3500*/  LDG.E.64.CONSTANT R20, desc[UR10][R22.64+0x3800] ;  /* 0x0038000a16147981 */ /* 0x000f62000c1e9b00 */
[----:B-1----:R-:W-:-:S04]  /*3510*/  UIADD3 UR12, UPT, UPT, -UR6, UR7, URZ ;  /* 0x00000007060c7290 */ /* 0x002fc8000fffe1ff */
        /* <DEDUP_REMOVED lines=32> */
.L_x_89:
[----:B------:R-:W-:-:S09]  /*3720*/  UISETP.GE.U32.AND UP0, UPT, UR6, UR7, UPT ;  /* 0x000000070600728c */ /* 0x000fd2000bf06070 */
[----:B------:R-:W-:Y:S05]  /*3730*/  BRA.U UP0, `(.L_x_88) ;  /* 0x0000000100fc7547 */ /* 0x000fea000b800000 */
[----:B------:R-:W-:Y:S01]  /*3740*/  UIADD3 UR5, UPT, UPT, -UR6, UR7, URZ ;  /* 0x0000000706057290 */ /* 0x000fe2000fffe1ff */
[----:B------:R-:W-:Y:S05]  /*3750*/  BSSY.RECONVERGENT B1, `(.L_x_88) ;  /* 0x000003d000017945 */ /* 0x000fea0003800200 */
[----:B------:R-:W-:-:S13]  /*3760*/  ISETP.GE.AND P0, PT, R0, UR5, PT ;  /* 0x0000000500007c0c */ /* 0x000fda000bf06270 */
[----:B------:R-:W-:Y:S05]  /*3770*/  @P0 BRA `(.L_x_91) ;  /* 0x0000000000e80947 */ /* 0x000fea0003800000 */
[----:B------:R-:W0:Y:S01]  /*3780*/  LDC R10, c[0x0][0x3ac] ;  /* 0x0000eb00ff0a7b82 */ /* 0x000e220000000800 */
[----:B------:R-:W-:Y:S01]  /*3790*/  LOP3.LUT R6, RZ, R0, RZ, 0x33, !PT ;  /* 0x00000000ff067212 */ /* 0x000fe200078e33ff */
[----:B------:R-:W-:Y:S04]  /*37a0*/  BSSY.RECONVERGENT B2, `(.L_x_92) ;  /* 0x0000018000027945 */ /* 0x000fe80003800200 */
[----:B------:R-:W-:-:S04]  /*37b0*/  VIADD R8, R6, UR7 ;  /* 0x0000000706087c36 */ /* 0x000fc80008000000 */
[----:B------:R-:W-:Y:S02]  /*37c0*/  VIADD R9, R8, -UR8 ;  /* 0x8000000808097c36 */ /* 0x000fe40008000000 */
[----:B0-----:R-:W-:Y:S01]  /*37d0*/  IMAD R6, R10, UR4, RZ ;  /* 0x000000040a067c24 */ /* 0x001fe2000f8e02ff */
[C---:B------:R-:W-:Y:S02]  /*37e0*/  LOP3.LUT R10, R8.reuse, 0x300, RZ, 0xc0, !PT ;  /* 0x00000300080a7812 */ /* 0x040fe400078ec0ff */
[----:B------:R-:W-:Y:S01]  /*37f0*/  LEA.HI R8, R8, 0x1, RZ, 0x18 ;  /* 0x0000000108087811 */ /* 0x000fe200078fc0ff */
[----:B------:R-:W-:Y:S01]  /*3800*/  IMAD R6, R6, -0x800, R9 ;  /* 0xfffff80006067824 */ /* 0x000fe200078e0209 */
[----:B------:R-:W-:Y:S01]  /*3810*/  ISETP.NE.AND P0, PT, R10, 0x300, PT ;  /* 0x000003000a00780c */ /* 0x000fe20003f05270 */
[----:B------:R-:W-:-:S03]  /*3820*/  IMAD.MOV.U32 R10, RZ, RZ, R0 ;  /* 0x000000ffff0a7224 */ /* 0x000fc600078e0000 */
[----:B------:R-:W-:-:S09]  /*3830*/  ISETP.GE.U32.AND P2, PT, R6, 0x300, PT ;  /* 0x000003000600780c */ /* 0x000fd20003f46070 */
[----:B------:R-:W-:Y:S05]  /*3840*/  @!P0 BRA `(.L_x_93) ;  /* 0x0000000000348947 */ /* 0x000fea0003800000 */
[----:B------:R-:W-:Y:S01]  /*3850*/  LOP3.LUT R8, R8, 0x3, RZ, 0xc0, !PT ;  /* 0x0000000308087812 */ /* 0x000fe200078ec0ff */
[----:B------:R-:W-:-:S04]  /*3860*/  IMAD.MOV.U32 R10, RZ, RZ, R0 ;  /* 0x000000ffff0a7224 */ /* 0x000fc800078e0000 */
[----:B------:R-:W-:-:S07]  /*3870*/  IMAD.MOV R6, RZ, RZ, -R8 ;  /* 0x000000ffff067224 */ /* 0x000fce00078e0a08 */
.L_x_94:
        /* <DEDUP_REMOVED lines=10> */
.L_x_93:
[----:B------:R-:W-:Y:S05]  /*3920*/  BSYNC.RECONVERGENT B2 ;  /* 0x0000000000027941 */ /* 0x000fea0003800200 */
.L_x_92:
[----:B------:R-:W-:Y:S05]  /*3930*/  @!P2 BRA `(.L_x_91) ;  /* 0x000000000078a947 */ /* 0x000fea0003800000 */
[C---:B------:R-:W-:Y:S02]  /*3940*/  VIADD R6, R10.reuse, 0x200 ;  /* 0x000002000a067836 */ /* 0x040fe40000000000 */
[----:B------:R-:W-:-:S07]  /*3950*/  VIADD R7, R10, UR9 ;  /* 0x000000090a077c36 */ /* 0x000fce0008000000 */
.L_x_95:
[----:B------:R-:W-:-:S04]  /*3960*/  VIADD R9, R7, 0xffffff00 ;  /* 0xffffff0007097836 */ /* 0x000fc80000000000 */
[----:B------:R-:W-:-:S06]  /*3970*/  IMAD.WIDE.U32 R8, R9, 0x8, R2 ;  /* 0x0000000809087825 */ /* 0x000fcc00078e0002 */
        /* <DEDUP_REMOVED lines=11> */
[----:B------:R-:W-:Y:S01]  /*3a30*/  FSEL R4, R8, R4, !P0 ;  /* 0x0000000408047208 */ /* 0x000fe20004000000 */
[C---:B------:R-:W-:Y:S01]  /*3a40*/  VIADD R8, R6.reuse, 0x200 ;  /* 0x0000020006087836 */ /* 0x040fe20000000000 */
[----:B------:R-:W-:Y:S01]  /*3a50*/  FSEL R5, R9, R5, !P0 ;  /* 0x0000000509057208 */ /* 0x000fe20004000000 */
[----:B------:R-:W-:-:S05]  /*3a60*/  VIADD R6, R6, 0x400 ;  /* 0x0000040006067836 */ /* 0x000fca0000000000 */
        /* <DEDUP_REMOVED lines=11> */
.L_x_91:
[----:B------:R-:W-:Y:S05]  /*3b20*/  BSYNC.RECONVERGENT B1 ;  /* 0x0000000000017941 */ /* 0x000fea0003800200 */
.L_x_88:
        /* <DEDUP_REMOVED lines=49> */
[----:B------:R-:W1:Y:S04]  /*3e40*/  LDS.128 R12, [UR4+0x10] ;  /* 0x00001004ff0c7984 */ /* 0x000e680008000c00 */
[----:B0-----:R-:W0:Y:S04]  /*3e50*/  LDS.128 R4, [UR4+0x20] ;  /* 0x00002004ff047984 */ /* 0x001e280008000c00 */
[----:B------:R-:W2:Y:S01]  /*3e60*/  LDS.128 R8, [UR4+0x30] ;  /* 0x00003004ff087984 */ /* 0x000ea20008000c00 */
[----:B-1----:R-:W-:-:S06]  /*3e70*/  DSETP.GEU.AND P1, PT, R2, R12, PT ;  /* 0x0000000c0200722a */ /* 0x002fcc0003f2e000 */
[----:B------:R-:W-:Y:S02]  /*3e80*/  FSEL R2, R12, R2, !P1 ;  /* 0x000000020c027208 */ /* 0x000fe40004800000 */
[----:B------:R-:W-:-:S06]  /*3e90*/  FSEL R3, R13, R3, !P1 ;  /* 0x000000030d037208 */ /* 0x000fcc0004800000 */
[----:B------:R-:W-:-:S06]  /*3ea0*/  DSETP.GEU.AND P1, PT, R2, R14, PT ;  /* 0x0000000e0200722a */ /* 0x000fcc0003f2e000 */
[----:B------:R-:W-:Y:S02]  /*3eb0*/  FSEL R2, R14, R2, !P1 ;  /* 0x000000020e027208 */ /* 0x000fe40004800000 */
[----:B------:R-:W-:-:S06]  /*3ec0*/  FSEL R3, R15, R3, !P1 ;  /* 0x000000030f037208 */ /* 0x000fcc0004800000 */
[----:B0-----:R-:W-:-:S06]  /*3ed0*/  DSETP.GEU.AND P1, PT, R2, R4, PT ;  /* 0x000000040200722a */ /* 0x001fcc0003f2e000 */
        /* <DEDUP_REMOVED lines=14> */
[----:B------:R-:W-:-:S07]  /*3fc0*/  FSEL R3, R3, R5, !P1 ;  /* 0x0000000503037208 */ /* 0x000fce0004800000 */
.L_x_69:
[----:B01----:R-:W-:Y:S05]  /*3fd0*/  BSYNC.RECONVERGENT B0 ;  /* 0x0000000000007941 */ /* 0x003fea0003800200 */
.L_x_57:
[----:B------:R-:W-:Y:S05]  /*3fe0*/  @P0 EXIT ;  /* 0x000000000000094d */ /* 0x000fea0003800000 */
[----:B------:R-:W0:Y:S02]  /*3ff0*/  LDCU.64 UR4, c[0x0][0x388] ;  /* 0x00007100ff0477ac */ /* 0x000e240008000a00 */
[----:B0-----:R-:W-:-:S06]  /*4000*/  UIMAD.WIDE.U32 UR4, UR16, 0x8, UR4 ;  /* 0x00000008100478a5 */ /* 0x001fcc000f8e0004 */
[----:B--2---:R-:W-:Y:S02]  /*4010*/  IMAD.U32 R4, RZ, RZ, UR4 ;  /* 0x00000004ff047e24 */ /* 0x004fe4000f8e00ff */
[----:B------:R-:W-:-:S05]  /*4020*/  IMAD.U32 R5, RZ, RZ, UR5 ;  /* 0x00000005ff057e24 */ /* 0x000fca000f8e00ff */
[----:B------:R-:W-:Y:S01]  /*4030*/  STG.E.64 desc[UR10][R4.64], R2 ;  /* 0x0000000204007986 */ /* 0x000fe2000c101b0a */
[----:B------:R-:W-:Y:S05]  /*4040*/  EXIT ;  /* 0x000000000000794d */ /* 0x000fea0003800000 */
.L_x_96:
        /* <DEDUP_REMOVED lines=11> */
.L_x_150:


//--------------------- .text._ZN3cub18CUB_300001_SM_10006detail6reduce28DeviceReduceSingleTileKernelINS2_10policy_hubIdjN4cuda3__47maximumIvEEE10Policy1000EPdSB_jS8_ddNS5_3std3__410__identityEEEvT0_T1_T2_T3_T4_T6_ --------------------------
	.section	.text._ZN3cub18CUB_300001_SM_10006detail6reduce28DeviceReduceSingleTileKernelINS2_10policy_hubIdjN4cuda3__47maximumIvEEE10Policy1000EPdSB_jS8_ddNS5_3std3__410__identityEEEvT0_T1_T2_T3_T4_T6_,"ax",@progbits
	.align	128
        .global         _ZN3cub18CUB_300001_SM_10006detail6reduce28DeviceReduceSingleTileKernelINS2_10policy_hubIdjN4cuda3__47maximumIvEEE10Policy1000EPdSB_jS8_ddNS5_3std3__410__identityEEEvT0_T1_T2_T3_T4_T6_
        .type           _ZN3cub18CUB_300001_SM_10006detail6reduce28DeviceReduceSingleTileKernelINS2_10policy_hubIdjN4cuda3__47maximumIvEEE10Policy1000EPdSB_jS8_ddNS5_3std3__410__identityEEEvT0_T1_T2_T3_T4_T6_,@function
        .size           _ZN3cub18CUB_300001_SM_10006detail6reduce28DeviceReduceSingleTileKernelINS2_10policy_hubIdjN4cuda3__47maximumIvEEE10Policy1000EPdSB_jS8_ddNS5_3std3__410__identityEEEvT0_T1_T2_T3_T4_T6_,(.L_x_151 - _ZN3cub18CUB_300001_SM_10006detail6reduce28DeviceReduceSingleTileKernelINS2_10policy_hubIdjN4cuda3__47maximumIvEEE10Policy1000EPdSB_jS8_ddNS5_3std3__410__identityEEEvT0_T1_T2_T3_T4_T6_)
        .other          _ZN3cub18CUB_300001_SM_10006detail6reduce28DeviceReduceSingleTileKernelINS2_10policy_hubIdjN4cuda3__47maximumIvEEE10Policy1000EPdSB_jS8_ddNS5_3std3__410__identityEEEvT0_T1_T2_T3_T4_T6_,@"STO_CUDA_ENTRY STV_DEFAULT"
_ZN3cub18CUB_300001_SM_10006detail6reduce28DeviceReduceSingleTileKernelINS2_10policy_hubIdjN4cuda3__47maximumIvEEE10Policy1000EPdSB_jS8_ddNS5_3std3__410__identityEEEvT0_T1_T2_T3_T4_T6_:
.text._ZN3cub18CUB_300001_SM_10006detail6reduce28DeviceReduceSingleTileKernelINS2_10policy_hubIdjN4cuda3__47maximumIvEEE10Policy1000EPdSB_jS8_ddNS5_3std3__410__identityEEEvT0_T1_T2_T3_T4_T6_:
        /* <DEDUP_REMOVED lines=13> */
.L_x_97:
[----:B------:R-:W0:Y:S01]  /*00d0*/  LDCU UR4, c[0x0][0x380] ;  /* 0x00007000ff0477ac */ /* 0x000e220008000800 */
[----:B------:R-:W-:Y:S01]  /*00e0*/  BSSY.RECONVERGENT B0, `(.L_x_98) ;  /* 0x00004ae000007945 */ /* 0x000fe20003800200 */
[----:B0-----:R-:W-:-:S09]  /*00f0*/  ULOP3.LUT UP0, URZ, UR4, 0x1f, URZ, 0xc0, !UPT ;  /* 0x0000001f04ff7892 */ /* 0x001fd2000f80c0ff */
[----:B------:R-:W-:Y:S05]  /*0100*/  BRA.U UP0, `(.L_x_99) ;  /* 0x0000002500447547 */ /* 0x000fea000b800000 */
[----:B------:R-:W-:-:S13]  /*0110*/  ISETP.GT.U32.AND P0, PT, R0, 0x7ff, PT ;  /* 0x000007ff0000780c */ /* 0x000fda0003f04070 */
[----:B------:R-:W-:Y:S05]  /*0120*/  @P0 BRA `(.L_x_100) ;  /* 0x0000001400f80947 */ /* 0x000fea0003800000 */
[----:B------:R-:W0:Y:S01]  /*0130*/  S2R R3, SR_TID.X ;  /* 0x0000000000037919 */ /* 0x000e220000002100 */
[----:B------:R-:W-:Y:S01]  /*0140*/  BSSY.RECONVERGENT B1, `(.L_x_101) ;  /* 0x0000009000017945 */ /* 0x000fe20003800200 */
[----:B------:R-:W-:Y:S02]  /*0150*/  CS2R R4, SRZ ;  /* 0x0000000000047805 */ /* 0x000fe4000001ff00 */
[----:B0-----:R-:W-:Y:S01]  /*0160*/  ISETP.GE.U32.AND P0, PT, R3, R0, PT ;  /* 0x000000000300720c */ /* 0x001fe20003f06070 */
[----:B------:R-:W-:-:S12]  /*0170*/  IMAD.MOV.U32 R9, RZ, RZ, R3 ;  /* 0x000000ffff097224 */ /* 0x000fd800078e0003 */
[----:B------:R-:W-:Y:S05]  /*0180*/  @P0 BRA `(.L_x_102) ;  /* 0x0000000000100947 */ /* 0x000fea0003800000 */
[----:B------:R-:W0:Y:S02]  /*0190*/  LDC.64 R4, c[0x0][0x380] ;  /* 0x0000e000ff047b82 */ /* 0x000e240000000a00 */
[----:B0-----:R-:W-:-:S06]  /*01a0*/  IMAD.WIDE.U32 R4, R3, 0x8, R4 ;  /* 0x0000000803047825 */ /* 0x001fcc00078e0004 */
[----:B------:R-:W5:Y:S01]  /*01b0*/  LDG.E.64.CONSTANT R4, desc[UR6][R4.64] ;  /* 0x0000000604047981 */ /* 0x000f62000c1e9b00 */
[----:B------:R-:W-:-:S07]  /*01c0*/  VIADD R9, R3, 0x100 ;  /* 0x0000010003097836 */ /* 0x000fce0000000000 */
.L_x_102:
[----:B------:R-:W-:Y:S05]  /*01d0*/  BSYNC.RECONVERGENT B1 ;  /* 0x0000000000017941 */ /* 0x000fea0003800200 */
.L_x_101:
[----:B------:R-:W-:Y:S01]  /*01e0*/  ISETP.GE.U32.AND P0, PT, R9, R0, PT ;  /* 0x000000000900720c */ /* 0x000fe20003f06070 */
        /* <DEDUP_REMOVED lines=16> */
.L_x_107:
        /* <DEDUP_REMOVED lines=12> */
.L_x_106:
[----:B------:R-:W-:Y:S05]  /*03b0*/  BSYNC.RECONVERGENT B2 ;  /* 0x0000000000027941 */ /* 0x000fea0003800200 */
.L_x_105:
[----:B------:R-:W-:Y:S05]  /*03c0*/  @!P0 BRA `(.L_x_104) ;  /* 0x0000000800288947 */ /* 0x000fea0003800000 */
[----:B------:R-:W0:Y:S01]  /*03d0*/  LDC.64 R6, c[0x0][0x380] ;  /* 0x0000e000ff067b82 */ /* 0x000e220000000a00 */
[----:B------:R-:W-:Y:S01]  /*03e0*/  IMAD.IADD R2, R0, 0x1, -R9 ;  /* 0x0000000100027824 */ /* 0x000fe200078e0a09 */
[----:B------:R-:W-:Y:S01]  /*03f0*/  BSSY.RECONVERGENT B2, `(.L_x_108) ;  /* 0x000004c000027945 */ /* 0x000fe20003800200 */
[----:B------:R-:W-:-:S03]  /*0400*/  PLOP3.LUT P0, PT, PT, PT, PT, 0x80, 0x8 ;  /* 0x000000000008781c */ /* 0x000fc60003f0f070 */
[----:B------:R-:W-:Y:S01]  /*0410*/  ISETP.GT.AND P1, PT, R2, 0xc00, PT ;  /* 0x00000c000200780c */ /* 0x000fe20003f24270 */
[----:B0-----:R-:W-:-:S12]  /*0420*/  IMAD.WIDE.U32 R6, R9, 0x8, R6 ;  /* 0x0000000809067825 */ /* 0x001fd800078e0006 */
[----:B------:R-:W-:Y:S05]  /*0430*/  @!P1 BRA `(.L_x_109) ;  /* 0x00000004001c9947 */ /* 0x000fea0003800000 */
[----:B------:R-:W-:Y:S01]  /*0440*/  PLOP3.LUT P0, PT, PT, PT, PT, 0x8, 0x80 ;  /* 0x000000000080781c */ /* 0x000fe20003f0e170 */
[----:B------:R-:W-:-:S12]  /*0450*/  VIADD R2, R0, 0xfffff400 ;  /* 0xfffff40000027836 */ /* 0x000fd80000000000 */
.L_x_110:
[----:B------:R-:W2:Y:S04]  /*0460*/  LDG.E.64.CONSTANT R40, desc[UR6][R6.64] ;  /* 0x0000000606287981 */ /* 0x000ea8000c1e9b00 */
[----:B------:R-:W3:Y:S04]  /*0470*/  LDG.E.64.CONSTANT R38, desc[UR6][R6.64+0x800] ;  /* 0x0008000606267981 */ /* 0x000ee8000c1e9b00 */
[----:B------:R-:W4:Y:S04]  /*0480*/  LDG.E.64.CONSTANT R36, desc[UR6][R6.64+0x1000] ;  /* 0x0010000606247981 */ /* 0x000f28000c1e9b00 */
        /* <DEDUP_REMOVED lines=12> */
[----:B------:R0:W4:Y:S01]  /*0550*/  LDG.E.64.CONSTANT R10, desc[UR6][R6.64+0x7800] ;  /* 0x00780006060a7981 */ /* 0x000122000c1e9b00 */
[----:B------:R-:W-:-:S05]  /*0560*/  VIADD R9, R9, 0x1000 ;  /* 0x0000100009097836 */ /* 0x000fca0000000000 */
[----:B------:R-:W-:Y:S02]  /*0570*/  ISETP.GE.AND P2, PT, R9, R2, PT ;  /* 0x000000020900720c */ /* 0x000fe40003f46270 */
[----:B0-----:R-:W-:-:S05]  /*0580*/  IADD3 R6, P3, PT, R6, 0x8000, RZ ;  /* 0x0000800006067810 */ /* 0x001fca0007f7e0ff */
[----:B------:R-:W-:Y:S01]  /*0590*/  IMAD.X R7, RZ, RZ, R7, P3 ;  /* 0x000000ffff077224 */ /* 0x000fe200018e0607 */
        /* <DEDUP_REMOVED lines=49> */
.L_x_109:
[----:B------:R-:W-:Y:S05]  /*08b0*/  BSYNC.RECONVERGENT B2 ;  /* 0x0000000000027941 */ /* 0x000fea0003800200 */
.L_x_108:
[----:B------:R-:W-:Y:S01]  /*08c0*/  IMAD.IADD R2, R0, 0x1, -R9 ;  /* 0x0000000100027824 */ /* 0x000fe200078e0a09 */
[----:B------:R-:W-:Y:S04]  /*08d0*/  BSSY.RECONVERGENT B2, `(.L_x_111) ;  /* 0x0000027000027945 */ /* 0x000fe80003800200 */
[----:B------:R-:W-:-:S13]  /*08e0*/  ISETP.GT.AND P1, PT, R2, 0x400, PT ;  /* 0x000004000200780c */ /* 0x000fda0003f24270 */
[----:B------:R-:W-:Y:S05]  /*08f0*/  @!P1 BRA `(.L_x_112) ;  /* 0x0000000000909947 */ /* 0x000fea0003800000 */
[----:B------:R-:W2:Y:S04]  /*0900*/  LDG.E.64.CONSTANT R12, desc[UR6][R6.64] ;  /* 0x00000006060c7981 */ /* 0x000ea8000c1e9b00 */
[----:B------:R-:W3:Y:S04]  /*0910*/  LDG.E.64.CONSTANT R14, desc[UR6][R6.64+0x800] ;  /* 0x00080006060e7981 */ /* 0x000ee8000c1e9b00 */
[----:B------:R-:W4:Y:S04]  /*0920*/  LDG.E.64.CONSTANT R16, desc[UR6][R6.64+0x1000] ;  /* 0x0010000606107981 */ /* 0x000f28000c1e9b00 */
[----:B------:R-:W4:Y:S04]  /*0930*/  LDG.E.64.CONSTANT R18, desc[UR6][R6.64+0x1800] ;  /* 0x0018000606127981 */ /* 0x000f28000c1e9b00 */
[----:B------:R-:W4:Y:S04]  /*0940*/  LDG.E.64.CONSTANT R20, desc[UR6][R6.64+0x2000] ;  /* 0x0020000606147981 */ /* 0x000f28000c1e9b00 */
[----:B------:R-:W4:Y:S04]  /*0950*/  LDG.E.64.CONSTANT R22, desc[UR6][R6.64+0x2800] ;  /* 0x0028000606167981 */ /* 0x000f28000c1e9b00 */
[----:B------:R-:W4:Y:S04]  /*0960*/  LDG.E.64.CONSTANT R24, desc[UR6][R6.64+0x3000] ;  /* 0x0030000606187981 */ /* 0x000f28000c1e9b00 */
[----:B------:R0:W4:Y:S01]  /*0970*/  LDG.E.64.CONSTANT R10, desc[UR6][R6.64+0x3800] ;  /* 0x00380006060a7981 */ /* 0x000122000c1e9b00 */
[----:B------:R-:W-:Y:S01]  /*0980*/  VIADD R9, R9, 0x800 ;  /* 0x0000080009097836 */ /* 0x000fe20000000000 */
        /* <DEDUP_REMOVED lines=27> */
.L_x_112:
[----:B------:R-:W-:Y:S05]  /*0b40*/  BSYNC.RECONVERGENT B2 ;  /* 0x0000000000027941 */ /* 0x000fea0003800200 */
.L_x_111:
[----:B------:R-:W-:-:S13]  /*0b50*/  ISETP.LT.OR P0, PT, R9, R0, P0 ;  /* 0x000000000900720c */ /* 0x000fda0000701670 */
[----:B------:R-:W-:Y:S05]  /*0b60*/  @!P0 BRA `(.L_x_104) ;  /* 0x0000000000408947 */ /* 0x000fea0003800000 */
        /* <DEDUP_REMOVED lines=16> */
.L_x_104:
[----:B------:R-:W-:Y:S05]  /*0c70*/  BSYNC.RECONVERGENT B1 ;  /* 0x0000000000017941 */ /* 0x000fea0003800200 */
.L_x_103:
[----:B------:R-:W-:-:S13]  /*0c80*/  ISETP.GE.U32.AND P0, PT, R0, 0x100, PT ;  /* 0x000001000000780c */ /* 0x000fda0003f06070 */
        /* <DEDUP_REMOVED lines=58> */
[----:B-1----:R-:W0:Y:S04]  /*1030*/  LDS.128 R8, [UR4+0x10] ;  /* 0x00001004ff087984 */ /* 0x002e280008000c00 */
        /* <DEDUP_REMOVED lines=25> */
.L_x_113:
[----:B------:R-:W-:Y:S01]  /*11d0*/  LOP3.LUT R2, R3, 0x3e0, RZ, 0xc0, !PT ;  /* 0x000003e003027812 */ /* 0x000fe200078ec0ff */
[----:B------:R-:W0:Y:S03]  /*11e0*/  S2R R10, SR_LANEID ;  /* 0x00000000000a7919 */ /* 0x000e260000000000 */
[----:B------:R-:W-:Y:S01]  /*11f0*/  LOP3.LUT R9, RZ, R2, RZ, 0x33, !PT ;  /* 0x00000002ff097212 */ /* 0x000fe200078e33ff */
[----:B------:R-:W-:-:S04]  /*1200*/  VIADD R7, R2, 0x20 ;  /* 0x0000002002077836 */ /* 0x000fc80000000000 */
[----:B------:R-:W-:Y:S01]  /*1210*/  IMAD.IADD R9, R9, 0x1, R0 ;  /* 0x0000000109097824 */ /* 0x000fe200078e0200 */
[----:B------:R-:W-:-:S04]  /*1220*/  ISETP.GT.U32.AND P0, PT, R7, R0, PT ;  /* 0x000000000700720c */ /* 0x000fc80003f04070 */
        /* <DEDUP_REMOVED lines=60> */
[----:B------:R-:W-:Y:S01]  /*15f0*/  ISETP.GT.U32.AND P2, PT, R0, 0x20, PT ;  /* 0x000000200000780c */ /* 0x000fe20003f44070 */
        /* <DEDUP_REMOVED lines=8> */
[C---:B------:R-:W-:Y:S01]  /*1680*/  ISETP.GT.U32.AND P1, PT, R0.reuse, 0x40, PT ;  /* 0x000000400000780c */ /* 0x040fe20003f24070 */
[----:B------:R-:W-:Y:S01]  /*1690*/  IMAD.MOV.U32 R2, RZ, RZ, R13 ;  /* 0x000000ffff027224 */ /* 0x000fe200078e000d */
[----:B------:R-:W-:Y:S01]  /*16a0*/  ISETP.GT.U32.AND P2, PT, R0, 0x60, PT ;  /* 0x000000600000780c */ /* 0x000fe20003f44070 */
[----:B------:R-:W-:Y:S01]  /*16b0*/  IMAD.MOV.U32 R3, RZ, RZ, R12 ;  /* 0x000000ffff037224 */ /* 0x000fe200078e000c */
[----:B------:R-:W0:Y:S05]  /*16c0*/  LDS.128 R4, [UR4+0x30] ;  /* 0x00003004ff047984 */ /* 0x000e2a0008000c00 */
[----:B------:R-:W-:-:S06]  /*16d0*/  DSETP.GEU.AND P3, PT, R2, R14, PT ;  /* 0x0000000e0200722a */ /* 0x000fcc0003f6e000 */
[----:B------:R-:W-:Y:S02]  /*16e0*/  @P1 FSEL R13, R14, R13, !P3 ;  /* 0x0000000d0e0d1208 */ /* 0x000fe40005800000 */
[----:B------:R-:W-:Y:S02]  /*16f0*/  @P1 FSEL R12, R15, R12, !P3 ;  /* 0x0000000c0f0c1208 */ /* 0x000fe40005800000 */
[----:B------:R-:W-:Y:S01]  /*1700*/  ISETP.GT.U32.AND P1, PT, R0, 0x80, PT ;  /* 0x000000800000780c */ /* 0x000fe20003f24070 */
[----:B------:R-:W-:Y:S02]  /*1710*/  IMAD.MOV.U32 R2, RZ, RZ, R13 ;  /* 0x000000ffff027224 */ /* 0x000fe400078e000d */
[----:B------:R-:W-:-:S06]  /*1720*/  IMAD.MOV.U32 R3, RZ, RZ, R12 ;  /* 0x000000ffff037224 */ /* 0x000fcc00078e000c */
[----:B-1----:R-:W-:Y:S01]  /*1730*/  DSETP.GEU.AND P3, PT, R2, R8, PT ;  /* 0x000000080200722a */ /* 0x002fe20003f6e000 */
[----:B------:R-:W1:Y:S05]  /*1740*/  LDS.64 R2, [UR4+0x40] ;  /* 0x00004004ff027984 */ /* 0x000e6a0008000a00 */
[----:B------:R-:W-:Y:S02]  /*1750*/  @P2 FSEL R13, R8, R13, !P3 ;  /* 0x0000000d080d2208 */ /* 0x000fe40005800000 */
[----:B------:R-:W-:Y:S02]  /*1760*/  @P2 FSEL R12, R9, R12, !P3 ;  /* 0x0000000c090c2208 */ /* 0x000fe40005800000 */
[----:B------:R-:W-:Y:S01]  /*1770*/  ISETP.GT.U32.AND P2, PT, R0, 0xa0, PT ;  /* 0x000000a00000780c */ /* 0x000fe20003f44070 */
[----:B------:R-:W-:-:S02]  /*1780*/  IMAD.MOV.U32 R8, RZ, RZ, R13 ;  /* 0x000000ffff087224 */ /* 0x000fc400078e000d */
[----:B------:R-:W-:-:S06]  /*1790*/  IMAD.MOV.U32 R9, RZ, RZ, R12 ;  /* 0x000000ffff097224 */ /* 0x000fcc00078e000c */
[----:B------:R-:W-:-:S06]  /*17a0*/  DSETP.GEU.AND P3, PT, R8, R10, PT ;  /* 0x0000000a0800722a */ /* 0x000fcc0003f6e000 */
[----:B------:R-:W-:Y:S02]  /*17b0*/  @P1 FSEL R13, R10, R13, !P3 ;  /* 0x0000000d0a0d1208 */ /* 0x000fe40005800000 */
[----:B------:R-:W-:Y:S02]  /*17c0*/  @P1 FSEL R12, R11, R12, !P3 ;  /* 0x0000000c0b0c1208 */ /* 0x000fe40005800000 */
[----:B------:R-:W-:Y:S01]  /*17d0*/  ISETP.GT.U32.AND P1, PT, R0, 0xc0, PT ;  /* 0x000000c00000780c */ /* 0x000fe20003f24070 */
[----:B------:R-:W-:Y:S02]  /*17e0*/  IMAD.MOV.U32 R8, RZ, RZ, R13 ;  /* 0x000000ffff087224 */ /* 0x000fe400078e000d */
[----:B------:R-:W-:-:S06]  /*17f0*/  IMAD.MOV.U32 R9, RZ, RZ, R12 ;  /* 0x000000ffff097224 */ /* 0x000fcc00078e000c */
[----:B0-----:R-:W-:-:S06]  /*1800*/  DSETP.GEU.AND P3, PT, R8, R4, PT ;  /* 0x000000040800722a */ /* 0x001fcc0003f6e000 */
[----:B------:R-:W-:Y:S02]  /*1810*/  @P2 FSEL R13, R4, R13, !P3 ;  /* 0x0000000d040d2208 */ /* 0x000fe40005800000 */
[----:B------:R-:W-:Y:S02]  /*1820*/  @P2 FSEL R12, R5, R12, !P3 ;  /* 0x0000000c050c2208 */ /* 0x000fe40005800000 */
[----:B------:R-:W-:Y:S01]  /*1830*/  ISETP.GT.U32.AND P2, PT, R0, 0xe0, PT ;  /* 0x000000e00000780c */ /* 0x000fe20003f44070 */
        /* <DEDUP_REMOVED lines=13> */
.L_x_100:
[----:B------:R-:W0:Y:S01]  /*1910*/  S2R R4, SR_TID.X ;  /* 0x0000000000047919 */ /* 0x000e220000002100 */
[----:B------:R-:W1:Y:S01]  /*1920*/  LDC.64 R2, c[0x0][0x380] ;  /* 0x0000e000ff027b82 */ /* 0x000e620000000a00 */
[----:B0-----:R-:W-:-:S04]  /*1930*/  IMAD.SHL.U32 R5, R4, 0x4, RZ ;  /* 0x0000000404057824 */ /* 0x001fc800078e00ff */
[----:B-1----:R-:W-:-:S05]  /*1940*/  IMAD.WIDE.U32 R2, R5, 0x8, R2 ;  /* 0x0000000805027825 */ /* 0x002fca00078e0002 */
[----:B------:R-:W2:Y:S04]  /*1950*/  LDG.E.128.CONSTANT R16, desc[UR6][R2.64] ;  /* 0x0000000602107981 */ /* 0x000ea8000c1e9d00 */
[----:B------:R-:W3:Y:S04]  /*1960*/  LDG.E.128.CONSTANT R20, desc[UR6][R2.64+0x10] ;  /* 0x0000100602147981 */ /* 0x000ee8000c1e9d00 */
[----:B------:R-:W4:Y:S04]  /*1970*/  LDG.E.128.CONSTANT R12, desc[UR6][R2.64+0x2000] ;  /* 0x00200006020c7981 */ /* 0x000f28000c1e9d00 */
[----:B------:R-:W5:Y:S01]  /*1980*/  LDG.E.128.CONSTANT R8, desc[UR6][R2.64+0x2010] ;  /* 0x0020100602087981 */ /* 0x000f62000c1e9d00 */
[----:B------:R-:W-:-:S02]  /*1990*/  VIADD R24, R0, 0xfffff800 ;  /* 0xfffff80000187836 */ /* 0x000fc40000000000 */
[----:B------:R-:W-:-:S03]  /*19a0*/  IMAD.MOV.U32 R5, RZ, RZ, 0x800 ;  /* 0x00000800ff057424 */ /* 0x000fc600078e00ff */
[----:B------:R-:W-:Y:S01]  /*19b0*/  ISETP.GE.U32.AND P1, PT, R24, 0x800, PT ;  /* 0x000008001800780c */ /* 0x000fe20003f26070 */
        /* <DEDUP_REMOVED lines=23> */
[----:B------:R-:W-:-:S07]  /*1b30*/  IMAD.MOV.U32 R5, RZ, RZ, 0x800 ;  /* 0x00000800ff057424 */ /* 0x000fce00078e00ff */
.L_x_117:
[----:B------:R-:W-:-:S05]  /*1b40*/  IMAD.WIDE.U32 R26, R5, 0x8, R2 ;  /* 0x00000008051a7825 */ /* 0x000fca00078e0002 */
[----:B------:R-:W2:Y:S04]  /*1b50*/  LDG.E.128.CONSTANT R20, desc[UR6][R26.64] ;  /* 0x000000061a147981 */ /* 0x000ea8000c1e9d00 */
[----:B------:R-:W3:Y:S04]  /*1b60*/  LDG.E.128.CONSTANT R16, desc[UR6][R26.64+0x10] ;  /* 0x000010061a107981 */ /* 0x000ee8000c1e9d00 */
[----:B------:R-:W4:Y:S04]  /*1b70*/  LDG.E.128.CONSTANT R12, desc[UR6][R26.64+0x2000] ;  /* 0x002000061a0c7981 */ /* 0x000f28000c1e9d00 */
[----:B------:R-:W5:Y:S01]  /*1b80*/  LDG.E.128.CONSTANT R8, desc[UR6][R26.64+0x2010] ;  /* 0x002010061a087981 */ /* 0x000f62000c1e9d00 */
        /* <DEDUP_REMOVED lines=20> */
[----:B0-----:R-:W-:Y:S01]  /*1cd0*/  IMAD.IADD R8, R0, 0x1, -R5 ;  /* 0x0000000100087824 */ /* 0x001fe200078e0a05 */
[----:B------:R-:W-:-:S04]  /*1ce0*/  FSEL R7, R9, R7, !P0 ;  /* 0x0000000709077208 */ /* 0x000fc80004000000 */
[----:B------:R-:W-:Y:S02]  /*1cf0*/  ISETP.GE.U32.AND P1, PT, R8, 0x800, PT ;  /* 0x000008000800780c */ /* 0x000fe40003f26070 */
[----:B------:R-:W-:-:S06]  /*1d00*/  DSETP.GEU.AND P0, PT, R6, R10, PT ;  /* 0x0000000a0600722a */ /* 0x000fcc0003f0e000 */
[----:B------:R-:W-:Y:S02]  /*1d10*/  FSEL R6, R10, R6, !P0 ;  /* 0x000000060a067208 */ /* 0x000fe40004000000 */
[----:B------:R-:W-:-:S03]  /*1d20*/  FSEL R7, R11, R7, !P0 ;  /* 0x000000070b077208 */ /* 0x000fc60004000000 */
[----:B------:R-:W-:Y:S05]  /*1d30*/  @!P1 BRA `(.L_x_116) ;  /* 0x00000004000c9947 */ /* 0x000fea0003800000 */
[----:B------:R-:W-:-:S05]  /*1d40*/  VIADD R5, R5, 0x800 ;  /* 0x0000080005057836 */ /* 0x000fca0000000000 */
[----:B------:R-:W-:-:S13]  /*1d50*/  ISETP.GT.U32.AND P0, PT, R5, R24, PT ;  /* 0x000000180500720c */ /* 0x000fda0003f04070 */
[----:B------:R-:W-:Y:S05]  /*1d60*/  @!P0 BRA `(.L_x_117) ;  /* 0xfffffffc00748947 */ /* 0x000fea000383ffff */
.L_x_115:
[----:B------:R-:W-:-:S13]  /*1d70*/  ISETP.GE.U32.AND P0, PT, R5, R0, PT ;  /* 0x000000000500720c */ /* 0x000fda0003f06070 */
[----:B------:R-:W-:Y:S05]  /*1d80*/  @P0 BRA `(.L_x_116) ;  /* 0x0000000000f80947 */ /* 0x000fea0003800000 */
[----:B------:R-:W-:Y:S01]  /*1d90*/  IMAD.IADD R3, R0, 0x1, -R5 ;  /* 0x0000000100037824 */ /* 0x000fe200078e0a05 */
[----:B------:R-:W-:Y:S04]  /*1da0*/  BSSY.RECONVERGENT B1, `(.L_x_116) ;  /* 0x000003c000017945 */ /* 0x000fe80003800200 */
[----:B------:R-:W-:-:S13]  /*1db0*/  ISETP.GE.AND P0, PT, R4, R3, PT ;  /* 0x000000030400720c */ /* 0x000fda0003f06270 */
[----:B------:R-:W-:Y:S05]  /*1dc0*/  @P0 BRA `(.L_x_118) ;  /* 0x0000000000e40947 */ /* 0x000fea0003800000 */
[----:B------:R-:W-:Y:S01]  /*1dd0*/  LOP3.LUT R2, RZ, R4, RZ, 0x33, !PT ;  /* 0x00000004ff027212 */ /* 0x000fe200078e33ff */
[----:B------:R-:W-:Y:S03]  /*1de0*/  BSSY.RECONVERGENT B2, `(.L_x_119) ;  /* 0x0000017000027945 */ /* 0x000fe60003800200 */
[----:B------:R-:W-:-:S04]  /*1df0*/  IADD3 R2, PT, PT, -R5, R0, R2 ;  /* 0x0000000005027210 */ /* 0x000fc80007ffe102 */
[C---:B------:R-:W-:Y:S02]  /*1e00*/  LOP3.LUT R0, R2.reuse, 0x300, RZ, 0xc0, !PT ;  /* 0x0000030002007812 */ /* 0x040fe400078ec0ff */
[----:B------:R-:W-:Y:S02]  /*1e10*/  ISETP.GE.U32.AND P2, PT, R2, 0x300, PT ;  /* 0x000003000200780c */ /* 0x000fe40003f46070 */
[----:B------:R-:W-:Y:S01]  /*1e20*/  ISETP.NE.AND P0, PT, R0, 0x300, PT ;  /* 0x000003000000780c */ /* 0x000fe20003f05270 */
[----:B------:R-:W-:-:S12]  /*1e30*/  IMAD.MOV.U32 R0, RZ, RZ, R4 ;  /* 0x000000ffff007224 */ /* 0x000fd800078e0004 */
[----:B------:R-:W-:Y:S05]  /*1e40*/  @!P0 BRA `(.L_x_120) ;  /* 0x0000000000408947 */ /* 0x000fea0003800000 */
[----:B------:R-:W0:Y:S01]  /*1e50*/  LDC.64 R10, c[0x0][0x380] ;  /* 0x0000e000ff0a7b82 */ /* 0x000e220000000a00 */
[----:B------:R-:W-:Y:S01]  /*1e60*/  LEA.HI R0, R2, 0x1, RZ, 0x18 ;  /* 0x0000000102007811 */ /* 0x000fe200078fc0ff */
[----:B------:R-:W-:-:S03]  /*1e70*/  IMAD.IADD R13, R4, 0x1, R5 ;  /* 0x00000001040d7824 */ /* 0x000fc600078e0205 */
[----:B------:R-:W-:Y:S01]  /*1e80*/  LOP3.LUT R2, R0, 0x3, RZ, 0xc0, !PT ;  /* 0x0000000300027812 */ /* 0x000fe200078ec0ff */
[----:B------:R-:W-:-:S04]  /*1e90*/  IMAD.MOV.U32 R0, RZ, RZ, R4 ;  /* 0x000000ffff007224 */ /* 0x000fc800078e0004 */
[----:B------:R-:W-:-:S07]  /*1ea0*/  IMAD.MOV R2, RZ, RZ, -R2 ;  /* 0x000000ffff027224 */ /* 0x000fce00078e0a02 */
.L_x_121:
        /* <DEDUP_REMOVED lines=10> */
.L_x_120:
[----:B------:R-:W-:Y:S05]  /*1f50*/  BSYNC.RECONVERGENT B2 ;  /* 0x0000000000027941 */ /* 0x000fea0003800200 */
.L_x_119:
[----:B------:R-:W-:Y:S05]  /*1f60*/  @!P2 BRA `(.L_x_118) ;  /* 0x00000000007ca947 */ /* 0x000fea0003800000 */
[----:B------:R-:W0:Y:S01]  /*1f70*/  LDC.64 R8, c[0x0][0x380] ;  /* 0x0000e000ff087b82 */ /* 0x000e220000000a00 */
[C---:B------:R-:W-:Y:S02]  /*1f80*/  IMAD.IADD R5, R0.reuse, 0x1, R5 ;  /* 0x0000000100057824 */ /* 0x040fe400078e0205 */
[----:B------:R-:W-:-:S07]  /*1f90*/  VIADD R0, R0, 0x200 ;  /* 0x0000020000007836 */ /* 0x000fce0000000000 */
.L_x_122:
        /* <DEDUP_REMOVED lines=11> */
[C---:B------:R-:W-:Y:S02]  /*2050*/  VIADD R2, R0.reuse, 0x200 ;  /* 0x0000020000027836 */ /* 0x040fe40000000000 */
[----:B------:R-:W-:Y:S02]  /*2060*/  VIADD R0, R0, 0x400 ;  /* 0x0000040000007836 */ /* 0x000fe40000000000 */
[----:B------:R-:W-:Y:S01]  /*2070*/  VIADD R5, R5, 0x400 ;  /* 0x0000040005057836 */ /* 0x000fe20000000000 */
[----:B------:R-:W-:Y:S01]  /*2080*/  ISETP.GE.AND P1, PT, R2, R3, PT ;  /* 0x000000030200720c */ /* 0x000fe20003f26270 */
        /* <DEDUP_REMOVED lines=11> */
[----:B------:R-:W-:Y:S01]  /*2140*/  FSEL R7, R17, R7, !P0 ;  /* 0x0000000711077208 */ /* 0x000fe20004000000 */
[----:B------:R-:W-:Y:S06]  /*2150*/  @!P1 BRA `(.L_x_122) ;  /* 0xfffffffc00909947 */ /* 0x000fec000383ffff */
.L_x_118:
[----:B------:R-:W-:Y:S05]  /*2160*/  BSYNC.RECONVERGENT B1 ;  /* 0x0000000000017941 */ /* 0x000fea0003800200 */
.L_x_116:
        /* <DEDUP_REMOVED lines=50> */
[----:B------:R-:W2:Y:S01]  /*2490*/  LDS.128 R12, [UR4+0x20] ;  /* 0x00002004ff0c7984 */ /* 0x000ea20008000c00 */
[----:B-1----:R-:W-:-:S06]  /*24a0*/  DSETP.GEU.AND P1, PT, R6, R8, PT ;  /* 0x000000080600722a */ /* 0x002fcc0003f2e000 */
[----:B0-----:R-:W-:Y:S02]  /*24b0*/  FSEL R2, R8, R6, !P1 ;  /* 0x0000000608027208 */ /* 0x001fe40004800000 */
[----:B------:R-:W-:Y:S02]  /*24c0*/  FSEL R3, R9, R7, !P1 ;  /* 0x0000000709037208 */ /* 0x000fe40004800000 */
[----:B------:R-:W0:Y:S04]  /*24d0*/  LDS.128 R4, [UR4+0x30] ;  /* 0x00003004ff047984 */ /* 0x000e280008000c00 */
[----:B------:R-:W-:-:S06]  /*24e0*/  DSETP.GEU.AND P1, PT, R2, R10, PT ;  /* 0x0000000a0200722a */ /* 0x000fcc0003f2e000 */
[----:B------:R-:W-:Y:S02]  /*24f0*/  FSEL R2, R10, R2, !P1 ;  /* 0x000000020a027208 */ /* 0x000fe40004800000 */
[----:B------:R-:W-:-:S06]  /*2500*/  FSEL R3, R11, R3, !P1 ;  /* 0x000000030b037208 */ /* 0x000fcc0004800000 */
[----:B--2---:R-:W-:-:S06]  /*2510*/  DSETP.GEU.AND P1, PT, R2, R12, PT ;  /* 0x0000000c0200722a */ /* 0x004fcc0003f2e000 */
        /* <DEDUP_REMOVED lines=16> */
.L_x_99:
        /* <DEDUP_REMOVED lines=12> */
.L_x_125:
[----:B------:R-:W-:Y:S05]  /*26e0*/  BSYNC.RECONVERGENT B1 ;  /* 0x0000000000017941 */ /* 0x000fea0003800200 */
.L_x_124:
        /* <DEDUP_REMOVED lines=17> */
.L_x_130:
        /* <DEDUP_REMOVED lines=12> */
.L_x_129:
[----:B------:R-:W-:Y:S05]  /*28c0*/  BSYNC.RECONVERGENT B2 ;  /* 0x0000000000027941 */ /* 0x000fea0003800200 */
.L_x_128:
        /* <DEDUP_REMOVED lines=10> */
.L_x_133:
        /* <DEDUP_REMOVED lines=69> */
.L_x_132:
[----:B------:R-:W-:Y:S05]  /*2dc0*/  BSYNC.RECONVERGENT B2 ;  /* 0x0000000000027941 */ /* 0x000fea0003800200 */
.L_x_131:
        /* <DEDUP_REMOVED lines=40> */
.L_x_135:
[----:B------:R-:W-:Y:S05]  /*3050*/  BSYNC.RECONVERGENT B2 ;  /* 0x0000000000027941 */ /* 0x000fea0003800200 */
.L_x_134:
        /* <DEDUP_REMOVED lines=18> */
.L_x_127:
[----:B------:R-:W-:Y:S05]  /*3180*/  BSYNC.RECONVERGENT B1 ;  /* 0x0000000000017941 */ /* 0x000fea0003800200 */
.L_x_126:
        /* <DEDUP_REMOVED lines=60> */
[----:B---3--:R-:W1:Y:S01]  /*3550*/  LDS.128 R12, [UR4+0x20] ;  /* 0x00002004ff0c7984 */ /* 0x008e620008000c00 */
        /* <DEDUP_REMOVED lines=24> */
.L_x_136:
        /* <DEDUP_REMOVED lines=63> */
[----:B----4-:R-:W-:Y:S05]  /*3ad0*/  @P0 BRA `(.L_x_114) ;  /* 0x0000001000380947 */ /* 0x010fea0003800000 */
[----:B------:R-:W0:Y:S01]  /*3ae0*/  S2UR UR5, SR_CgaCtaId ;  /* 0x00000000000579c3 */ /* 0x000e220000008800 */
[----:B------:R-:W-:Y:S01]  /*3af0*/  UMOV UR4, 0x400 ;  /* 0x0000040000047882 */ /* 0x000fe20000000000 */
[C---:B------:R-:W-:Y:S02]  /*3b00*/  ISETP.GT.U32.AND P3, PT, R0.reuse, 0x20, PT ;  /* 0x000000200000780c */ /* 0x040fe40003f64070 */
        /* <DEDUP_REMOVED lines=9> */
[----:B------:R-:W-:Y:S01]  /*3ba0*/  ISETP.GT.U32.AND P1, PT, R0, 0x60, PT ;  /* 0x000000600000780c */ /* 0x000fe20003f24070 */
[----:B------:R-:W-:Y:S01]  /*3bb0*/  IMAD.MOV.U32 R2, RZ, RZ, R13 ;  /* 0x000000ffff027224 */ /* 0x000fe200078e000d */
[----:B------:R-:W0:Y:S01]  /*3bc0*/  LDS.128 R4, [UR4+0x30] ;  /* 0x00003004ff047984 */ /* 0x000e220008000c00 */
[----:B------:R-:W-:-:S06]  /*3bd0*/  IMAD.MOV.U32 R3, RZ, RZ, R12 ;  /* 0x000000ffff037224 */ /* 0x000fcc00078e000c */
        /* <DEDUP_REMOVED lines=36> */
.L_x_123:
[----:B------:R-:W0:Y:S01]  /*3e20*/  S2R R7, SR_TID.X ;  /* 0x0000000000077919 */ /* 0x000e220000002100 */
[----:B------:R-:W1:Y:S02]  /*3e30*/  LDCU.64 UR4, c[0x0][0x380] ;  /* 0x00007000ff0477ac */ /* 0x000e640008000a00 */
[----:B-1----:R-:W-:Y:S02]  /*3e40*/  IMAD.U32 R2, RZ, RZ, UR4 ;  /* 0x00000004ff027e24 */ /* 0x002fe4000f8e00ff */
[----:B------:R-:W-:Y:S02]  /*3e50*/  IMAD.U32 R3, RZ, RZ, UR5 ;  /* 0x00000005ff037e24 */ /* 0x000fe4000f8e00ff */
        /* <DEDUP_REMOVED lines=9> */
[----:B------:R-:W-:-:S05]  /*3ef0*/  VIADD R6, R0, 0xfffff800 ;  /* 0xfffff80000067836 */ /* 0x000fca0000000000 */
[----:B------:R-:W-:Y:S01]  /*3f00*/  ISETP.GE.U32.AND P1, PT, R6, 0x800, PT ;  /* 0x000008000600780c */ /* 0x000fe20003f26070 */
[----:B--2---:R-:W-:-:S06]  /*3f10*/  DSETP.GEU.AND P0, PT, R22, R8, PT ;  /* 0x000000081600722a */ /* 0x004fcc0003f0e000 */
[----:B------:R-:W-:Y:S02]  /*3f20*/  FSEL R8, R8, R22, !P0 ;  /* 0x0000001608087208 */ /* 0x000fe40004000000 */
[----:B------:R-:W-:-:S06]  /*3f30*/  FSEL R9, R9, R23, !P0 ;  /* 0x0000001709097208 */ /* 0x000fcc0004000000 */
[----:B---3--:R-:W-:-:S06]  /*3f40*/  DSETP.GEU.AND P0, PT, R8, R10, PT ;  /* 0x0000000a0800722a */ /* 0x008fcc0003f0e000 */
[----:B------:R-:W-:Y:S02]  /*3f50*/  FSEL R8, R10, R8, !P0 ;  /* 0x000000080a087208 */ /* 0x000fe40004000000 */
[----:B------:R-:W-:Y:S01]  /*3f60*/  FSEL R9, R11, R9, !P0 ;  /* 0x000000090b097208 */ /* 0x000fe20004000000 */
[----:B------:R-:W-:-:S05]  /*3f70*/  IMAD.MOV.U32 R11, RZ, RZ, 0x800 ;  /* 0x00000800ff0b7424 */ /* 0x000fca00078e00ff */
        /* <DEDUP_REMOVED lines=18> */
[----:B------:R-:W1:Y:S02]  /*40a0*/  LDC.64 R2, c[0x0][0x380] ;  /* 0x0000e000ff027b82 */ /* 0x000e640000000a00 */
.L_x_139:
[----:B------:R-:W-:-:S04]  /*40b0*/  IMAD.IADD R17, R7, 0x1, R11 ;  /* 0x0000000107117824 */ /* 0x000fc800078e020b */
[----:B-1----:R-:W-:-:S06]  /*40c0*/  IMAD.WIDE.U32 R16, R17, 0x8, R2 ;  /* 0x0000000811107825 */ /* 0x002fcc00078e0002 */
[----:B------:R-:W2:Y:S01]  /*40d0*/  LDG.E.64.CONSTANT R16, desc[UR6][R16.64] ;  /* 0x0000000610107981 */ /* 0x000ea2000c1e9b00 */
[----:B------:R-:W-:-:S05]  /*40e0*/  IMAD.WIDE.U32 R18, R11, 0x8, R4 ;  /* 0x000000080b127825 */ /* 0x000fca00078e0004 */
[----:B------:R-:W3:Y:S04]  /*40f0*/  LDG.E.64.CONSTANT R20, desc[UR6][R18.64+0x800] ;  /* 0x0008000612147981 */ /* 0x000ee8000c1e9b00 */
[----:B------:R-:W4:Y:S04]  /*4100*/  LDG.E.64.CONSTANT R22, desc[UR6][R18.64+0x1000] ;  /* 0x0010000612167981 */ /* 0x000f28000c1e9b00 */
[----:B------:R-:W5:Y:S04]  /*4110*/  LDG.E.64.CONSTANT R24, desc[UR6][R18.64+0x1800] ;  /* 0x0018000612187981 */ /* 0x000f68000c1e9b00 */
[----:B------:R-:W5:Y:S04]  /*4120*/  LDG.E.64.CONSTANT R26, desc[UR6][R18.64+0x2000] ;  /* 0x00200006121a7981 */ /* 0x000f68000c1e9b00 */
[----:B------:R-:W5:Y:S04]  /*4130*/  LDG.E.64.CONSTANT R28, desc[UR6][R18.64+0x2800] ;  /* 0x00280006121c7981 */ /* 0x000f68000c1e9b00 */
[----:B------:R-:W5:Y:S04]  /*4140*/  LDG.E.64.CONSTANT R14, desc[UR6][R18.64+0x3000] ;  /* 0x00300006120e7981 */ /* 0x000f68000c1e9b00 */
[----:B------:R-:W5:Y:S01]  /*4150*/  LDG.E.64.CONSTANT R12, desc[UR6][R18.64+0x3800] ;  /* 0x00380006120c7981 */ /* 0x000f62000c1e9b00 */
[----:B0-----:R-:W-:-:S05]  /*4160*/  IMAD.IADD R10, R0, 0x1, -R11 ;  /* 0x00000001000a7824 */ /* 0x001fca00078e0a0b */
[----:B------:R-:W-:Y:S01]  /*4170*/  ISETP.GE.U32.AND P1, PT, R10, 0x800, PT ;  /* 0x000008000a00780c */ /* 0x000fe20003f26070 */
        /* <DEDUP_REMOVED lines=26> */
[----:B------:R-:W-:-:S13]  /*4320*/  ISETP.GT.U32.AND P0, PT, R11, R6, PT ;  /* 0x000000060b00720c */ /* 0x000fda0003f04070 */
[----:B------:R-:W-:Y:S05]  /*4330*/  @!P0 BRA `(.L_x_139) ;  /* 0xfffffffc005c8947 */ /* 0x000fea000383ffff */
.L_x_137:
        /* <DEDUP_REMOVED lines=14> */
[----:B------:R-:W-:Y:S01]  /*4420*/  LEA.HI R0, R5, 0x1, RZ, 0x18 ;  /* 0x0000000105007811 */ /* 0x000fe200078fc0ff */
[----:B------:R-:W-:-:S03]  /*4430*/  IMAD.IADD R15, R7, 0x1, R11 ;  /* 0x00000001070f7824 */ /* 0x000fc600078e020b */
[----:B------:R-:W-:Y:S01]  /*4440*/  LOP3.LUT R5, R0, 0x3, RZ, 0xc0, !PT ;  /* 0x0000000300057812 */ /* 0x000fe200078ec0ff */
[----:B------:R-:W-:-:S04]  /*4450*/  IMAD.MOV.U32 R0, RZ, RZ, R7 ;  /* 0x000000ffff007224 */ /* 0x000fc800078e0007 */
[----:B------:R-:W-:-:S07]  /*4460*/  IMAD.MOV R5, RZ, RZ, -R5 ;  /* 0x000000ffff057224 */ /* 0x000fce00078e0a05 */
.L_x_143:
        /* <DEDUP_REMOVED lines=10> */
.L_x_142:
[----:B------:R-:W-:Y:S05]  /*4510*/  BSYNC.RECONVERGENT B2 ;  /* 0x0000000000027941 */ /* 0x000fea0003800200 */
.L_x_141:
[----:B------:R-:W-:Y:S05]  /*4520*/  @!P2 BRA `(.L_x_140) ;  /* 0x000000000078a947 */ /* 0x000fea0003800000 */
[C---:B------:R-:W-:Y:S02]  /*4530*/  IMAD.IADD R5, R0.reuse, 0x1, R11 ;  /* 0x0000000100057824 */ /* 0x040fe400078e020b */
[----:B------:R-:W-:-:S07]  /*4540*/  VIADD R0, R0, 0x200 ;  /* 0x0000020000007836 */ /* 0x000fce0000000000 */
.L_x_144:
[----:B------:R-:W-:-:S04]  /*4550*/  IMAD.WIDE.U32 R10, R5, 0x8, R2 ;  /* 0x00000008050a7825 */ /* 0x000fc800078e0002 */
        /* <DEDUP_REMOVED lines=13> */
[----:B------:R-:W-:Y:S01]  /*4630*/  FSEL R9, R11, R9, !P0 ;  /* 0x000000090b097208 */ /* 0x000fe20004000000 */
[C---:B------:R-:W-:Y:S02]  /*4640*/  VIADD R11, R0.reuse, 0x200 ;  /* 0x00000200000b7836 */ /* 0x040fe40000000000 */
[----:B------:R-:W-:-:S03]  /*4650*/  VIADD R0, R0, 0x400 ;  /* 0x0000040000007836 */ /* 0x000fc60000000000 */
[----:B---3--:R-:W-:Y:S01]  /*4660*/  DSETP.GEU.AND P0, PT, R8, R12, PT ;  /* 0x0000000c0800722a */ /* 0x008fe20003f0e000 */
[----:B------:R-:W-:-:S05]  /*4670*/  ISETP.GE.AND P1, PT, R11, R4, PT ;  /* 0x000000040b00720c */ /* 0x000fca0003f26270 */
        /* <DEDUP_REMOVED lines=9> */
.L_x_140:
[----:B------:R-:W-:Y:S05]  /*4710*/  BSYNC.RECONVERGENT B1 ;  /* 0x0000000000017941 */ /* 0x000fea0003800200 */
.L_x_138:
        /* <DEDUP_REMOVED lines=74> */
.L_x_114:
[----:B------:R-:W-:Y:S05]  /*4bc0*/  BSYNC.RECONVERGENT B0 ;  /* 0x0000000000007941 */ /* 0x000fea0003800200 */
.L_x_98:
[----:B------:R-:W-:Y:S05]  /*4bd0*/  @P0 EXIT ;  /* 0x000000000000094d */ /* 0x000fea0003800000 */
[----:B------:R-:W4:Y:S01]  /*4be0*/  LDCU.64 UR8, c[0x0][0x398] ;  /* 0x00007300ff0877ac */ /* 0x000f220008000a00 */
[----:B01----:R-:W0:Y:S01]  /*4bf0*/  LDC.64 R4, c[0x0][0x388] ;  /* 0x0000e200ff047b82 */ /* 0x003e220000000a00 */
[----:B------:R-:W2:Y:S01]  /*4c00*/  LDCU.64 UR4, c[0x0][0x398] ;  /* 0x00007300ff0477ac */ /* 0x000ea20008000a00 */
[----:B----4-:R-:W-:-:S06]  /*4c10*/  DSETP.GT.AND P0, PT, R6, UR8, PT ;  /* 0x0000000806007e2a */ /* 0x010fcc000bf04000 */
[----:B--23--:R-:W-:Y:S02]  /*4c20*/  FSEL R2, R6, UR4, P0 ;  /* 0x0000000406027c08 */ /* 0x00cfe40008000000 */
[----:B------:R-:W-:-:S05]  /*4c30*/  FSEL R3, R7, UR5, P0 ;  /* 0x0000000507037c08 */ /* 0x000fca0008000000 */
[----:B0-----:R-:W-:Y:S01]  /*4c40*/  STG.E.64 desc[UR6][R4.64], R2 ;  /* 0x0000000204007986 */ /* 0x001fe2000c101b06 */
[----:B------:R-:W-:Y:S05]  /*4c50*/  EXIT ;  /* 0x000000000000794d */ /* 0x000fea0003800000 */
.L_x_145:
        /* <DEDUP_REMOVED lines=10> */
.L_x_151:


//--------------------- .text._ZN3cub18CUB_300001_SM_10006detail11EmptyKernelIvEEvv --------------------------
	.section	.text._ZN3cub18CUB_300001_SM_10006detail11EmptyKernelIvEEvv,"ax",@progbits
	.align	128
        .global         _ZN3cub18CUB_300001_SM_10006detail11EmptyKernelIvEEvv
        .type           _ZN3cub18CUB_300001_SM_10006detail11EmptyKernelIvEEvv,@function
        .size           _ZN3cub18CUB_300001_SM_10006detail11EmptyKernelIvEEvv,(.L_x_152 - _ZN3cub18CUB_300001_SM_10006detail11EmptyKernelIvEEvv)
        .other          _ZN3cub18CUB_300001_SM_10006detail11EmptyKernelIvEEvv,@"STO_CUDA_ENTRY STV_DEFAULT"
_ZN3cub18CUB_300001_SM_10006detail11EmptyKernelIvEEvv:
.text._ZN3cub18CUB_300001_SM_10006detail11EmptyKernelIvEEvv:
[----:B------:R-:W-:Y:S01]  /*0000*/  LDC R1, c[0x0][0x37c] ;  /* 0x0000df00ff017b82 */ /* 0x000fe20000000800 */
[----:B------:R-:W-:Y:S05]  /*0010*/  EXIT ;  /* 0x000000000000794d */ /* 0x000fea0003800000 */
.L_x_146:
        /* <DEDUP_REMOVED lines=14> */
.L_x_152:


//--------------------- .text._Z9findErrorPdS_S_m --------------------------
	.section	.text._Z9findErrorPdS_S_m,"ax",@progbits
	.align	128
        .global         _Z9findErrorPdS_S_m
        .type           _Z9findErrorPdS_S_m,@function
        .size           _Z9findErrorPdS_S_m,(.L_x_153 - _Z9findErrorPdS_S_m)
        .other          _Z9findErrorPdS_S_m,@"STO_CUDA_ENTRY STV_DEFAULT"
_Z9findErrorPdS_S_m:
.text._Z9findErrorPdS_S_m:
[----:B------:R-:W-:Y:S08]  /*0000*/  LDC R1, c[0x0][0x37c] ;  /* 0x0000df00ff017b82 */ /* 0x000ff00000000800 */
[----:B------:R-:W0:Y:S08]  /*0010*/  LDC.64 R4, c[0x0][0x398] ;  /* 0x0000e600ff047b82 */ /* 0x000e300000000a00 */
[----:B------:R-:W1:Y:S01]  /*0020*/  S2UR UR5, SR_CTAID.X ;  /* 0x00000000000579c3 */ /* 0x000e620000002500 */
[----:B0-----:R-:W-:-:S04]  /*0030*/  IADD3 R3, P0, PT, R4, -0x1, RZ ;  /* 0xffffffff04037810 */ /* 0x001fc80007f1e0ff */
[----:B------:R-:W-:Y:S02]  /*0040*/  IADD3.X R0, PT, PT, R5, -0x1, RZ, P0, !PT ;  /* 0xffffffff05007810 */ /* 0x000fe400007fe4ff */
[----:B-1----:R-:W-:-:S04]  /*0050*/  ISETP.GT.U32.AND P0, PT, R3, UR5, PT ;  /* 0x0000000503007c0c */ /* 0x002fc8000bf04070 */
[----:B------:R-:W-:-:S04]  /*0060*/  ISETP.GT.U32.AND.EX P0, PT, R0, RZ, PT, P0 ;  /* 0x000000ff0000720c */ /* 0x000fc80003f04100 */
[----:B------:R-:W-:-:S13]  /*0070*/  ISETP.EQ.OR P0, PT, RZ, UR5, !P0 ;  /* 0x00000005ff007c0c */ /* 0x000fda000c702670 */
[----:B------:R-:W-:Y:S05]  /*0080*/  @P0 EXIT ;  /* 0x000000000000094d */ /* 0x000fea0003800000 */
[----:B------:R-:W0:Y:S02]  /*0090*/  S2R R2, SR_TID.X ;  /* 0x0000000000027919 */ /* 0x000e240000002100 */
[----:B0-----:R-:W-:-:S04]  /*00a0*/  ISETP.GT.U32.AND P0, PT, R3, R2, PT ;  /* 0x000000020300720c */ /* 0x001fc80003f04070 */
[----:B------:R-:W-:-:S04]  /*00b0*/  ISETP.GT.U32.AND.EX P0, PT, R0, RZ, PT, P0 ;  /* 0x000000ff0000720c */ /* 0x000fc80003f04100 */
[----:B------:R-:W-:-:S13]  /*00c0*/  ISETP.EQ.OR P0, PT, R2, RZ, !P0 ;  /* 0x000000ff0200720c */ /* 0x000fda0004702670 */
[----:B------:R-:W-:Y:S05]  /*00d0*/  @P0 EXIT ;  /* 0x000000000000094d */ /* 0x000fea0003800000 */
[----:B------:R-:W0:Y:S01]  /*00e0*/  LDC R5, c[0x0][0x360] ;  /* 0x0000d800ff057b82 */ /* 0x000e220000000800 */
[----:B------:R-:W1:Y:S01]  /*00f0*/  LDCU.128 UR8, c[0x0][0x380] ;  /* 0x00007000ff0877ac */ /* 0x000e620008000c00 */
[----:B------:R-:W-:Y:S01]  /*0100*/  IMAD.MOV.U32 R3, RZ, RZ, RZ ;  /* 0x000000ffff037224 */ /* 0x000fe200078e00ff */
[----:B------:R-:W2:Y:S01]  /*0110*/  LDCU.64 UR6, c[0x0][0x358] ;  /* 0x00006b00ff0677ac */ /* 0x000ea20008000a00 */
[----:B------:R-:W-:Y:S01]  /*0120*/  UMOV UR4, URZ ;  /* 0x000000ff00047c82 */ /* 0x000fe20008000000 */
[----:B0-----:R-:W-:-:S04]  /*0130*/  IMAD.WIDE.U32 R2, R5, UR5, R2 ;  /* 0x0000000505027c25 */ /* 0x001fc8000f8e0002 */
[----:B------:R-:W-:Y:S02]  /*0140*/  VIADD R3, R3, UR4 ;  /* 0x0000000403037c36 */ /* 0x000fe40008000000 */
[----:B------:R-:W-:-:S03]  /*0150*/  IMAD.SHL.U32 R8, R2, 0x8, RZ ;  /* 0x0000000802087824 */ /* 0x000fc600078e00ff */
[----:B------:R-:W-:Y:S02]  /*0160*/  SHF.L.U64.HI R0, R2, 0x3, R3 ;  /* 0x0000000302007819 */ /* 0x000fe40000010203 */
[C---:B-1----:R-:W-:Y:S02]  /*0170*/  IADD3 R4, P1, PT, R8.reuse, UR8, RZ ;  /* 0x0000000808047c10 */ /* 0x042fe4000ff3e0ff */
[----:B------:R-:W-:Y:S02]  /*0180*/  IADD3 R6, P0, PT, R8, UR10, RZ ;  /* 0x0000000a08067c10 */ /* 0x000fe4000ff1e0ff */
[C---:B------:R-:W-:Y:S01]  /*0190*/  IADD3.X R5, PT, PT, R0.reuse, UR9, RZ, P1, !PT ;  /* 0x0000000900057c10 */ /* 0x040fe20008ffe4ff */
[----:B------:R-:W0:Y:S01]  /*01a0*/  LDCU.64 UR8, c[0x0][0x390] ;  /* 0x00007200ff0877ac */ /* 0x000e220008000a00 */
[----:B------:R-:W-:-:S04]  /*01b0*/  IADD3.X R7, PT, PT, R0, UR11, RZ, P0, !PT ;  /* 0x0000000b00077c10 */ /* 0x000fc800087fe4ff */
[----:B--2---:R-:W2:Y:S04]  /*01c0*/  LDG.E.64 R4, desc[UR6][R4.64] ;  /* 0x0000000604047981 */ /* 0x004ea8000c1e1b00 */
[----:B------:R-:W2:Y:S01]  /*01d0*/  LDG.E.64 R2, desc[UR6][R6.64] ;  /* 0x0000000606027981 */ /* 0x000ea2000c1e1b00 */
[----:B0-----:R-:W-:-:S04]  /*01e0*/  IADD3 R8, P0, PT, R8, UR8, RZ ;  /* 0x0000000808087c10 */ /* 0x001fc8000ff1e0ff */
[----:B------:R-:W-:Y:S01]  /*01f0*/  IADD3.X R9, PT, PT, R0, UR9, RZ, P0, !PT ;  /* 0x0000000900097c10 */ /* 0x000fe200087fe4ff */
[----:B--2---:R-:W-:-:S07]  /*0200*/  DADD R2, R2, -R4 ;  /* 0x0000000002027229 */ /* 0x004fce0000000804 */
[----:B------:R-:W-:Y:S01]  /*0210*/  STG.E.64 desc[UR6][R8.64], R2 ;  /* 0x0000000208007986 */ /* 0x000fe2000c101b06 */
[----:B------:R-:W-:Y:S05]  /*0220*/  EXIT ;  /* 0x000000000000794d */ /* 0x000fea0003800000 */
.L_x_147:
        /* <DEDUP_REMOVED lines=13> */
.L_x_153:


//--------------------- .text._Z4calcPdS_i        --------------------------
	.section	.text._Z4calcPdS_i,"ax",@progbits
	.align	128
        .global         _Z4calcPdS_i
        .type           _Z4calcPdS_i,@function
        .size           _Z4calcPdS_i,(.L_x_154 - _Z4calcPdS_i)
        .other          _Z4calcPdS_i,@"STO_CUDA_ENTRY STV_DEFAULT"
_Z4calcPdS_i:
.text._Z4calcPdS_i:
[----:B------:R-:W-:Y:S08]  /*0000*/  LDC R1, c[0x0][0x37c] ;  /* 0x0000df00ff017b82 */ /* 0x000ff00000000800 */
[----:B------:R-:W0:Y:S08]  /*0010*/  LDC R13, c[0x0][0x390] ;  /* 0x0000e400ff0d7b82 */ /* 0x000e300000000800 */
[----:B------:R-:W1:Y:S01]  /*0020*/  S2UR UR4, SR_CTAID.X ;  /* 0x00000000000479c3 */ /* 0x000e620000002500 */
[----:B0-----:R-:W-:-:S05]  /*0030*/  VIADD R3, R13, 0xffffffff ;  /* 0xffffffff0d037836 */ /* 0x001fca0000000000 */
[----:B-1----:R-:W-:-:S04]  /*0040*/  ISETP.LE.U32.AND P0, PT, R3, UR4, PT ;  /* 0x0000000403007c0c */ /* 0x002fc8000bf03070 */
[----:B------:R-:W-:-:S13]  /*0050*/  ISETP.EQ.OR P0, PT, RZ, UR4, P0 ;  /* 0x00000004ff007c0c */ /* 0x000fda0008702670 */
[----:B------:R-:W-:Y:S05]  /*0060*/  @P0 EXIT ;  /* 0x000000000000094d */ /* 0x000fea0003800000 */
[----:B------:R-:W0:Y:S02]  /*0070*/  S2R R6, SR_TID.X ;  /* 0x0000000000067919 */ /* 0x000e240000002100 */
[----:B0-----:R-:W-:-:S04]  /*0080*/  ISETP.GE.U32.AND P0, PT, R6, R3, PT ;  /* 0x000000030600720c */ /* 0x001fc80003f06070 */
[----:B------:R-:W-:-:S13]  /*0090*/  ISETP.EQ.OR P0, PT, R6, RZ, P0 ;  /* 0x000000ff0600720c */ /* 0x000fda0000702670 */
[----:B------:R-:W-:Y:S05]  /*00a0*/  @P0 EXIT ;  /* 0x000000000000094d */ /* 0x000fea0003800000 */
[----:B------:R-:W-:Y:S01]  /*00b0*/  SHF.R.S32.HI R0, RZ, 0x1f, R13 ;  /* 0x0000001fff007819 */ /* 0x000fe2000001140d */
[----:B------:R-:W0:Y:S01]  /*00c0*/  LDCU.128 UR8, c[0x0][0x380] ;  /* 0x00007000ff0877ac */ /* 0x000e220008000c00 */
[----:B------:R-:W-:Y:S01]  /*00d0*/  IADD3 R8, P0, PT, RZ, -R13, RZ ;  /* 0x8000000dff087210 */ /* 0x000fe20007f1e0ff */
[----:B------:R-:W-:Y:S02]  /*00e0*/  IMAD.MOV.U32 R7, RZ, RZ, RZ ;  /* 0x000000ffff077224 */ /* 0x000fe400078e00ff */
[----:B------:R-:W-:Y:S01]  /*00f0*/  IMAD R11, R0, UR4, RZ ;  /* 0x00000004000b7c24 */ /* 0x000fe2000f8e02ff */
[----:B------:R-:W1:Y:S01]  /*0100*/  LDCU.64 UR6, c[0x0][0x358] ;  /* 0x00006b00ff0677ac */ /* 0x000e620008000a00 */
[----:B------:R-:W-:Y:S02]  /*0110*/  IMAD.X R9, RZ, RZ, ~R0, P0 ;  /* 0x000000ffff097224 */ /* 0x000fe400000e0e00 */
[----:B------:R-:W-:-:S04]  /*0120*/  IMAD.WIDE.U32 R4, R13, UR4, R6 ;  /* 0x000000040d047c25 */ /* 0x000fc8000f8e0006 */
[----:B------:R-:W-:-:S04]  /*0130*/  IMAD.WIDE.U32 R8, R13, UR4, R8 ;  /* 0x000000040d087c25 */ /* 0x000fc8000f8e0008 */
[----:B------:R-:W-:Y:S01]  /*0140*/  IMAD.IADD R3, R5, 0x1, R11 ;  /* 0x0000000105037824 */ /* 0x000fe200078e020b */
[----:B------:R-:W-:Y:S01]  /*0150*/  IADD3 R6, P1, PT, R6, R8, RZ ;  /* 0x0000000806067210 */ /* 0x000fe20007f3e0ff */
[----:B------:R-:W-:-:S03]  /*0160*/  IMAD.SHL.U32 R2, R4, 0x8, RZ ;  /* 0x0000000804027824 */ /* 0x000fc600078e00ff */
[----:B------:R-:W-:Y:S01]  /*0170*/  SHF.L.U64.HI R0, R4, 0x3, R3 ;  /* 0x0000000304007819 */ /* 0x000fe20000010203 */
[----:B------:R-:W-:Y:S01]  /*0180*/  IMAD.X R9, R11, 0x1, R9, P1 ;  /* 0x000000010b097824 */ /* 0x000fe200008e0609 */
[----:B0-----:R-:W-:Y:S02]  /*0190*/  LEA R8, P1, R6, UR8, 0x3 ;  /* 0x0000000806087c11 */ /* 0x001fe4000f8218ff */
[----:B------:R-:W-:Y:S02]  /*01a0*/  IADD3 R4, P0, PT, R2, UR8, RZ ;  /* 0x0000000802047c10 */ /* 0x000fe4000ff1e0ff */
[----:B------:R-:W-:Y:S02]  /*01b0*/  LEA.HI.X R9, R6, UR9, R9, 0x3, P1 ;  /* 0x0000000906097c11 */ /* 0x000fe400088f1c09 */
[----:B------:R-:W-:-:S04]  /*01c0*/  IADD3.X R5, PT, PT, R0, UR9, RZ, P0, !PT ;  /* 0x0000000900057c10 */ /* 0x000fc800087fe4ff */
[----:B-1----:R-:W2:Y:S01]  /*01d0*/  LDG.E.64 R8, desc[UR6][R8.64] ;  /* 0x0000000608087981 */ /* 0x002ea2000c1e1b00 */
[----:B------:R-:W-:-:S03]  /*01e0*/  IMAD.WIDE R10, R13, 0x8, R4 ;  /* 0x000000080d0a7825 */ /* 0x000fc600078e0204 */
[----:B------:R-:W2:Y:S04]  /*01f0*/  LDG.E.64 R6, desc[UR6][R4.64+-0x8] ;  /* 0xfffff80604067981 */ /* 0x000ea8000c1e1b00 */
[----:B------:R-:W3:Y:S04]  /*0200*/  LDG.E.64 R10, desc[UR6][R10.64] ;  /* 0x000000060a0a7981 */ /* 0x000ee8000c1e1b00 */
[----:B------:R-:W4:Y:S01]  /*0210*/  LDG.E.64 R12, desc[UR6][R4.64+0x8] ;  /* 0x00000806040c7981 */ /* 0x000f22000c1e1b00 */
[----:B------:R-:W-:-:S04]  /*0220*/  IADD3 R2, P0, PT, R2, UR10, RZ ;  /* 0x0000000a02027c10 */ /* 0x000fc8000ff1e0ff */
[----:B------:R-:W-:Y:S01]  /*0230*/  IADD3.X R3, PT, PT, R0, UR11, RZ, P0, !PT ;  /* 0x0000000b00037c10 */ /* 0x000fe200087fe4ff */
[----:B--2---:R-:W-:-:S08]  /*0240*/  DADD R6, R6, R8 ;  /* 0x0000000006067229 */ /* 0x004fd00000000008 */
[----:B---3--:R-:W-:-:S08]  /*0250*/  DADD R6, R6, R10 ;  /* 0x0000000006067229 */ /* 0x008fd0000000000a */
[----:B----4-:R-:W-:-:S08]  /*0260*/  DADD R6, R6, R12 ;  /* 0x0000000006067229 */ /* 0x010fd0000000000c */
[----:B------:R-:W-:-:S07]  /*0270*/  DMUL R6, R6, 0.25 ;  /* 0x3fd0000006067828 */ /* 0x000fce0000000000 */
[----:B------:R-:W-:Y:S01]  /*0280*/  STG.E.64 desc[UR6][R2.64], R6 ;  /* 0x0000000602007986 */ /* 0x000fe2000c101b06 */
[----:B------:R-:W-:Y:S05]  /*0290*/  EXIT ;  /* 0x000000000000794d */ /* 0x000fea0003800000 */
.L_x_148:
        /* <DEDUP_REMOVED lines=14> */
.L_x_154:


//--------------------- .nv.shared._ZN3cub18CUB_300001_SM_10006detail6reduce28DeviceReduceSingleTileKernelINS2_10policy_hubIdjN4cuda3__47maximumIvEEE10Policy1000EPdSB_iS8_ddNS5_3std3__410__identityEEEvT0_T1_T2_T3_T4_T6_ --------------------------
	.section	.nv.shared._ZN3cub18CUB_300001_SM_10006detail6reduce28DeviceReduceSingleTileKernelINS2_10policy_hubIdjN4cuda3__47maximumIvEEE10Policy1000EPdSB_iS8_ddNS5_3std3__410__identityEEEvT0_T1_T2_T3_T4_T6_,"aw",@nobits
	.sectionflags	@""
	.align	8
.nv.shared._ZN3cub18CUB_300001_SM_10006detail6reduce28DeviceReduceSingleTileKernelINS2_10policy_hubIdjN4cuda3__47maximumIvEEE10Policy1000EPdSB_iS8_ddNS5_3std3__410__identityEEEvT0_T1_T2_T3_T4_T6_:
	.zero		1104


//--------------------- .nv.shared.reserved.0     --------------------------
	.section	.nv.shared.reserved.0,"aw",@nobits
	.weak		__nv_reservedSMEM_offset_0_alias
	.size		__nv_reservedSMEM_offset_0_alias, 0, 64
	.other		__nv_reservedSMEM_offset_0_alias,@"STO_CUDA_RESERVED_SHARED STV_DEFAULT"
__nv_reservedSMEM_offset_0_alias:
	.zero		0
	.zero		64


//--------------------- .nv.global                --------------------------
	.section	.nv.global,"aw",@nobits
.nv.global:
	.type		_ZN34_INTERNAL_ffa1d81b_4_k_cu_9e0a45c06thrust24THRUST_300001_SM_1000_NS12placeholders2_5E,@object
	.size		_ZN34_INTERNAL_ffa1d81b_4_k_cu_9e0a45c06thrust24THRUST_300001_SM_1000_NS12placeholders2_5E,(_ZN34_INTERNAL_ffa1d81b_4_k_cu_9e0a45c04cuda3std3__45__cpo6cbeginE - _ZN34_INTERNAL_ffa1d81b_4_k_cu_9e0a45c06thrust24THRUST_300001_SM_1000_NS12placeholders2_5E)
_ZN34_INTERNAL_ffa1d81b_4_k_cu_9e0a45c06thrust24THRUST_300001_SM_1000_NS12placeholders2_5E:
	.zero		1
	.type		_ZN34_INTERNAL_ffa1d81b_4_k_cu_9e0a45c04cuda3std3__45__cpo6cbeginE,@object
	.size		_ZN34_INTERNAL_ffa1d81b_4_k_cu_9e0a45c04cuda3std3__45__cpo6cbeginE,(_ZN34_INTERNAL_ffa1d81b_4_k_cu_9e0a45c04cuda3std6ranges3__45__cpo6cbeginE - _ZN34_INTERNAL_ffa1d81b_4_k_cu_9e0a45c04cuda3std3__45__cpo6cbeginE)
_ZN34_INTERNAL_ffa1d81b_4_k_cu_9e0a45c04cuda3std3__45__cpo6cbeginE:
	.zero		1
	.type		_ZN34_INTERNAL_ffa1d81b_4_k_cu_9e0a45c04cuda3std6ranges3__45__cpo6cbeginE,@object
	.size		_ZN34_INTERNAL_ffa1d81b_4_k_cu_9e0a45c04cuda3std6ranges3__45__cpo6cbeginE,(_ZN34_INTERNAL_ffa1d81b_4_k_cu_9e0a45c04cuda3std3__48in_placeE - _ZN34_INTERNAL_ffa1d81b_4_k_cu_9e0a45c04cuda3std6ranges3__45__cpo6cbeginE)
_ZN34_INTERNAL_ffa1d81b_4_k_cu_9e0a45c04cuda3std6ranges3__45__cpo6cbeginE:
	.zero		1
	.type		_ZN34_INTERNAL_ffa1d81b_4_k_cu_9e0a45c04cuda3std3__48in_placeE,@object
	.size		_ZN34_INTERNAL_ffa1d81b_4_k_cu_9e0a45c04cuda3std3__48in_placeE,(_ZN34_INTERNAL_ffa1d81b_4_k_cu_9e0a45c04cuda3std6ranges3__45__cpo4sizeE - _ZN34_INTERNAL_ffa1d81b_4_k_cu_9e0a45c04cuda3std3__48in_placeE)
_ZN34_INTERNAL_ffa1d81b_4_k_cu_9e0a45c04cuda3std3__48in_placeE:
	.zero		1
	.type		_ZN34_INTERNAL_ffa1d81b_4_k_cu_9e0a45c04cuda3std6ranges3__45__cpo4sizeE,@object
	.size		_ZN34_INTERNAL_ffa1d81b_4_k_cu_9e0a45c04cuda3std6ranges3__45__cpo4sizeE,(_ZN34_INTERNAL_ffa1d81b_4_k_cu_9e0a45c06thrust24THRUST_300001_SM_1000_NS12placeholders2_9E - _ZN34_INTERNAL_ffa1d81b_4_k_cu_9e0a45c04cuda3std6ranges3__45__cpo4sizeE)
_ZN34_INTERNAL_ffa1d81b_4_k_cu_9e0a45c04cuda3std6ranges3__45__cpo4sizeE:
	.zero		1
	.type		_ZN34_INTERNAL_ffa1d81b_4_k_cu_9e0a45c06thrust24THRUST_300001_SM_1000_NS12placeholders2_9E,@object
	.size		_ZN34_INTERNAL_ffa1d81b_4_k_cu_9e0a45c06thrust24THRUST_300001_SM_1000_NS12placeholders2_9E,(_ZN34_INTERNAL_ffa1d81b_4_k_cu_9e0a45c04cuda3std3__45__cpo7crbeginE - _ZN34_INTERNAL_ffa1d81b_4_k_cu_9e0a45c06thrust24THRUST_300001_SM_1000_NS12placeholders2_9E)
_ZN34_INTERNAL_ffa1d81b_4_k_cu_9e0a45c06thrust24THRUST_300001_SM_1000_NS12placeholders2_9E:
	.zero		1
	.type		_ZN34_INTERNAL_ffa1d81b_4_k_cu_9e0a45c04cuda3std3__45__cpo7crbeginE,@object
	.size		_ZN34_INTERNAL_ffa1d81b_4_k_cu_9e0a45c04cuda3std3__45__cpo7crbeginE,(_ZN34_INTERNAL_ffa1d81b_4_k_cu_9e0a45c04cuda3std6ranges3__45__cpo4nextE - _ZN34_INTERNAL_ffa1d81b_4_k_cu_9e0a45c04cuda3std3__45__cpo7crbeginE)
_ZN34_INTERNAL_ffa1d81b_4_k_cu_9e0a45c04cuda3std3__45__cpo7crbeginE:
	.zero		1
	.type		_ZN34_INTERNAL_ffa1d81b_4_k_cu_9e0a45c04cuda3std6ranges3__45__cpo4nextE,@object
	.size		_ZN34_INTERNAL_ffa1d81b_4_k_cu_9e0a45c04cuda3std6ranges3__45__cpo4nextE,(_ZN34_INTERNAL_ffa1d81b_4_k_cu_9e0a45c04cuda3std6ranges3__45__cpo4swapE - _ZN34_INTERNAL_ffa1d81b_4_k_cu_9e0a45c04cuda3std6ranges3__45__cpo4nextE)
_ZN34_INTERNAL_ffa1d81b_4_k_cu_9e0a45c04cuda3std6ranges3__45__cpo4nextE:
	.zero		1
	.type		_ZN34_INTERNAL_ffa1d81b_4_k_cu_9e0a45c04cuda3std6ranges3__45__cpo4swapE,@object
	.size		_ZN34_INTERNAL_ffa1d81b_4_k_cu_9e0a45c04cuda3std6ranges3__45__cpo4swapE,(_ZN34_INTERNAL_ffa1d81b_4_k_cu_9e0a45c06thrust24THRUST_300001_SM_1000_NS12placeholders2_1E - _ZN34_INTERNAL_ffa1d81b_4_k_cu_9e0a45c04cuda3std6ranges3__45__cpo4swapE)
_ZN34_INTERNAL_ffa1d81b_4_k_cu_9e0a45c04cuda3std6ranges3__45__cpo4swapE:
	.zero		1
	.type		_ZN34_INTERNAL_ffa1d81b_4_k_cu_9e0a45c06thrust24THRUST_300001_SM_1000_NS12placeholders2_1E,@object
	.size		_ZN34_INTERNAL_ffa1d81b_4_k_cu_9e0a45c06thrust24THRUST_300001_SM_1000_NS12placeholders2_1E,(_ZN34_INTERNAL_ffa1d81b_4_k_cu_9e0a45c06thrust24THRUST_300001_SM_1000_NS12placeholders2_3E - _ZN34_INTERNAL_ffa1d81b_4_k_cu_9e0a45c06thrust24THRUST_300001_SM_1000_NS12placeholders2_1E)
_ZN34_INTERNAL_ffa1d81b_4_k_cu_9e0a45c06thrust24THRUST_300001_SM_1000_NS12placeholders2_1E:
	.zero		1
	.type		_ZN34_INTERNAL_ffa1d81b_4_k_cu_9e0a45c06thrust24THRUST_300001_SM_1000_NS12placeholders2_3E,@object
	.size		_ZN34_INTERNAL_ffa1d81b_4_k_cu_9e0a45c06thrust24THRUST_300001_SM_1000_NS12placeholders2_3E,(_ZN34_INTERNAL_ffa1d81b_4_k_cu_9e0a45c04cuda3std3__45__cpo5beginE - _ZN34_INTERNAL_ffa1d81b_4_k_cu_9e0a45c06thrust24THRUST_300001_SM_1000_NS12placeholders2_3E)
_ZN34_INTERNAL_ffa1d81b_4_k_cu_9e0a45c06thrust24THRUST_300001_SM_1000_NS12placeholders2_3E:
	.zero		1
	.type		_ZN34_INTERNAL_ffa1d81b_4_k_cu_9e0a45c04cuda3std3__45__cpo5beginE,@object
	.size		_ZN34_INTERNAL_ffa1d81b_4_k_cu_9e0a45c04cuda3std3__45__cpo5beginE,(_ZN34_INTERNAL_ffa1d81b_4_k_cu_9e0a45c04cuda3std6ranges3__45__cpo5beginE - _ZN34_INTERNAL_ffa1d81b_4_k_cu_9e0a45c04cuda3std3__45__cpo5beginE)
_ZN34_INTERNAL_ffa1d81b_4_k_cu_9e0a45c04cuda3std3__45__cpo5beginE:
	.zero		1
	.type		_ZN34_INTERNAL_ffa1d81b_4_k_cu_9e0a45c04cuda3std6ranges3__45__cpo5beginE,@object
	.size		_ZN34_INTERNAL_ffa1d81b_4_k_cu_9e0a45c04cuda3std6ranges3__45__cpo5beginE,(_ZN34_INTERNAL_ffa1d81b_4_k_cu_9e0a45c04cuda3std3__436_GLOBAL__N__ffa1d81b_4_k_cu_9e0a45c06ignoreE - _ZN34_INTERNAL_ffa1d81b_4_k_cu_9e0a45c04cuda3std6ranges3__45__cpo5beginE)
_ZN34_INTERNAL_ffa1d81b_4_k_cu_9e0a45c04cuda3std6ranges3__45__cpo5beginE:
	.zero		1
	.type		_ZN34_INTERNAL_ffa1d81b_4_k_cu_9e0a45c04cuda3std3__436_GLOBAL__N__ffa1d81b_4_k_cu_9e0a45c06ignoreE,@object
	.size		_ZN34_INTERNAL_ffa1d81b_4_k_cu_9e0a45c04cuda3std3__436_GLOBAL__N__ffa1d81b_4_k_cu_9e0a45c06ignoreE,(_ZN34_INTERNAL_ffa1d81b_4_k_cu_9e0a45c04cuda3std6ranges3__45__cpo4dataE - _ZN34_INTERNAL_ffa1d81b_4_k_cu_9e0a45c04cuda3std3__436_GLOBAL__N__ffa1d81b_4_k_cu_9e0a45c06ignoreE)
_ZN34_INTERNAL_ffa1d81b_4_k_cu_9e0a45c04cuda3std3__436_GLOBAL__N__ffa1d81b_4_k_cu_9e0a45c06ignoreE:
	.zero		1
	.type		_ZN34_INTERNAL_ffa1d81b_4_k_cu_9e0a45c04cuda3std6ranges3__45__cpo4dataE,@object
	.size		_ZN34_INTERNAL_ffa1d81b_4_k_cu_9e0a45c04cuda3std6ranges3__45__cpo4dataE,(_ZN34_INTERNAL_ffa1d81b_4_k_cu_9e0a45c06thrust24THRUST_300001_SM_1000_NS12placeholders2_7E - _ZN34_INTERNAL_ffa1d81b_4_k_cu_9e0a45c04cuda3std6ranges3__45__cpo4dataE)
_ZN34_INTERNAL_ffa1d81b_4_k_cu_9e0a45c04cuda3std6ranges3__45__cpo4dataE:
	.zero		1
	.type		_ZN34_INTERNAL_ffa1d81b_4_k_cu_9e0a45c06thrust24THRUST_300001_SM_1000_NS12placeholders2_7E,@object
	.size		_ZN34_INTERNAL_ffa1d81b_4_k_cu_9e0a45c06thrust24THRUST_300001_SM_1000_NS12placeholders2_7E,(_ZN34_INTERNAL_ffa1d81b_4_k_cu_9e0a45c04cuda3std3__45__cpo6rbeginE - _ZN34_INTERNAL_ffa1d81b_4_k_cu_9e0a45c06thrust24THRUST_300001_SM_1000_NS12placeholders2_7E)
_ZN34_INTERNAL_ffa1d81b_4_k_cu_9e0a45c06thrust24THRUST_300001_SM_1000_NS12placeholders2_7E:
	.zero		1
	.type		_ZN34_INTERNAL_ffa1d81b_4_k_cu_9e0a45c04cuda3std3__45__cpo6rbeginE,@object
	.size		_ZN34_INTERNAL_ffa1d81b_4_k_cu_9e0a45c04cuda3std3__45__cpo6rbeginE,(_ZN34_INTERNAL_ffa1d81b_4_k_cu_9e0a45c04cuda3std6ranges3__45__cpo7advanceE - _ZN34_INTERNAL_ffa1d81b_4_k_cu_9e0a45c04cuda3std3__45__cpo6rbeginE)
_ZN34_INTERNAL_ffa1d81b_4_k_cu_9e0a45c04cuda3std3__45__cpo6rbeginE:
	.zero		1
	.type		_ZN34_INTERNAL_ffa1d81b_4_k_cu_9e0a45c04cuda3std6ranges3__45__cpo7advanceE,@object
	.size		_ZN34_INTERNAL_ffa1d81b_4_k_cu_9e0a45c04cuda3std6ranges3__45__cpo7advanceE,(_ZN34_INTERNAL_ffa1d81b_4_k_cu_9e0a45c04cuda3std3__47nulloptE - _ZN34_INTERNAL_ffa1d81b_4_k_cu_9e0a45c04cuda3std6ranges3__45__cpo7advanceE)
_ZN34_INTERNAL_ffa1d81b_4_k_cu_9e0a45c04cuda3std6ranges3__45__cpo7advanceE:
	.zero		1
	.type		_ZN34_INTERNAL_ffa1d81b_4_k_cu_9e0a45c04cuda3std3__47nulloptE,@object
	.size		_ZN34_INTERNAL_ffa1d81b_4_k_cu_9e0a45c04cuda3std3__47nulloptE,(_ZN34_INTERNAL_ffa1d81b_4_k_cu_9e0a45c04cuda3std6ranges3__45__cpo8distanceE - _ZN34_INTERNAL_ffa1d81b_4_k_cu_9e0a45c04cuda3std3__47nulloptE)
_ZN34_INTERNAL_ffa1d81b_4_k_cu_9e0a45c04cuda3std3__47nulloptE:
	.zero		1
	.type		_ZN34_INTERNAL_ffa1d81b_4_k_cu_9e0a45c04cuda3std6ranges3__45__cpo8distanceE,@object
	.size		_ZN34_INTERNAL_ffa1d81b_4_k_cu_9e0a45c04cuda3std6ranges3__45__cpo8distanceE,(_ZN34_INTERNAL_ffa1d81b_4_k_cu_9e0a45c06thrust24THRUST_300001_SM_1000_NS12placeholders2_6E - _ZN34_INTERNAL_ffa1d81b_4_k_cu_9e0a45c04cuda3std6ranges3__45__cpo8distanceE)
_ZN34_INTERNAL_ffa1d81b_4_k_cu_9e0a45c04cuda3std6ranges3__45__cpo8distanceE:
	.zero		1
	.type		_ZN34_INTERNAL_ffa1d81b_4_k_cu_9e0a45c06thrust24THRUST_300001_SM_1000_NS12placeholders2_6E,@object
	.size		_ZN34_INTERNAL_ffa1d81b_4_k_cu_9e0a45c06thrust24THRUST_300001_SM_1000_NS12placeholders2_6E,(_ZN34_INTERNAL_ffa1d81b_4_k_cu_9e0a45c04cuda3std3__45__cpo4cendE - _ZN34_INTERNAL_ffa1d81b_4_k_cu_9e0a45c06thrust24THRUST_300001_SM_1000_NS12placeholders2_6E)
_ZN34_INTERNAL_ffa1d81b_4_k_cu_9e0a45c06thrust24THRUST_300001_SM_1000_NS12placeholders2_6E:
	.zero		1
	.type		_ZN34_INTERNAL_ffa1d81b_4_k_cu_9e0a45c04cuda3std3__45__cpo4cendE,@object
	.size		_ZN34_INTERNAL_ffa1d81b_4_k_cu_9e0a45c04cuda3std3__45__cpo4cendE,(_ZN34_INTERNAL_ffa1d81b_4_k_cu_9e0a45c04cuda3std6ranges3__45__cpo4cendE - _ZN34_INTERNAL_ffa1d81b_4_k_cu_9e0a45c04cuda3std3__45__cpo4cendE)
_ZN34_INTERNAL_ffa1d81b_4_k_cu_9e0a45c04cuda3std3__45__cpo4cendE:
	.zero		1
	.type		_ZN34_INTERNAL_ffa1d81b_4_k_cu_9e0a45c04cuda3std6ranges3__45__cpo4cendE,@object
	.size		_ZN34_INTERNAL_ffa1d81b_4_k_cu_9e0a45c04cuda3std6ranges3__45__cpo4cendE,(_ZN34_INTERNAL_ffa1d81b_4_k_cu_9e0a45c04cuda3std3__420unreachable_sentinelE - _ZN34_INTERNAL_ffa1d81b_4_k_cu_9e0a45c04cuda3std6ranges3__45__cpo4cendE)
_ZN34_INTERNAL_ffa1d81b_4_k_cu_9e0a45c04cuda3std6ranges3__45__cpo4cendE:
	.zero		1
	.type		_ZN34_INTERNAL_ffa1d81b_4_k_cu_9e0a45c04cuda3std3__420unreachable_sentinelE,@object
	.size		_ZN34_INTERNAL_ffa1d81b_4_k_cu_9e0a45c04cuda3std3__420unreachable_sentinelE,(_ZN34_INTERNAL_ffa1d81b_4_k_cu_9e0a45c04cuda3std6ranges3__45__cpo5ssizeE - _ZN34_INTERNAL_ffa1d81b_4_k_cu_9e0a45c04cuda3std3__420unreachable_sentinelE)
_ZN34_INTERNAL_ffa1d81b_4_k_cu_9e0a45c04cuda3std3__420unreachable_sentinelE:
	.zero		1
	.type		_ZN34_INTERNAL_ffa1d81b_4_k_cu_9e0a45c04cuda3std6ranges3__45__cpo5ssizeE,@object
	.size		_ZN34_INTERNAL_ffa1d81b_4_k_cu_9e0a45c04cuda3std6ranges3__45__cpo5ssizeE,(_ZN34_INTERNAL_ffa1d81b_4_k_cu_9e0a45c06thrust24THRUST_300001_SM_1000_NS12placeholders3_10E - _ZN34_INTERNAL_ffa1d81b_4_k_cu_9e0a45c04cuda3std6ranges3__45__cpo5ssizeE)
_ZN34_INTERNAL_ffa1d81b_4_k_cu_9e0a45c04cuda3std6ranges3__45__cpo5ssizeE:
	.zero		1
	.type		_ZN34_INTERNAL_ffa1d81b_4_k_cu_9e0a45c06thrust24THRUST_300001_SM_1000_NS12placeholders3_10E,@object
	.size		_ZN34_INTERNAL_ffa1d81b_4_k_cu_9e0a45c06thrust24THRUST_300001_SM_1000_NS12placeholders3_10E,(_ZN34_INTERNAL_ffa1d81b_4_k_cu_9e0a45c04cuda3std3__45__cpo5crendE - _ZN34_INTERNAL_ffa1d81b_4_k_cu_9e0a45c06thrust24THRUST_300001_SM_1000_NS12placeholders3_10E)
_ZN34_INTERNAL_ffa1d81b_4_k_cu_9e0a45c06thrust24THRUST_300001_SM_1000_NS12placeholders3_10E:
	.zero		1
	.type		_ZN34_INTERNAL_ffa1d81b_4_k_cu_9e0a45c04cuda3std3__45__cpo5crendE,@object
	.size		_ZN34_INTERNAL_ffa1d81b_4_k_cu_9e0a45c04cuda3std3__45__cpo5crendE,(_ZN34_INTERNAL_ffa1d81b_4_k_cu_9e0a45c04cuda3std6ranges3__45__cpo4prevE - _ZN34_INTERNAL_ffa1d81b_4_k_cu_9e0a45c04cuda3std3__45__cpo5crendE)
_ZN34_INTERNAL_ffa1d81b_4_k_cu_9e0a45c04cuda3std3__45__cpo5crendE:
	.zero		1
	.type		_ZN34_INTERNAL_ffa1d81b_4_k_cu_9e0a45c04cuda3std6ranges3__45__cpo4prevE,@object
	.size		_ZN34_INTERNAL_ffa1d81b_4_k_cu_9e0a45c04cuda3std6ranges3__45__cpo4prevE,(_ZN34_INTERNAL_ffa1d81b_4_k_cu_9e0a45c04cuda3std6ranges3__45__cpo9iter_moveE - _ZN34_INTERNAL_ffa1d81b_4_k_cu_9e0a45c04cuda3std6ranges3__45__cpo4prevE)
_ZN34_INTERNAL_ffa1d81b_4_k_cu_9e0a45c04cuda3std6ranges3__45__cpo4prevE:
	.zero		1
	.type		_ZN34_INTERNAL_ffa1d81b_4_k_cu_9e0a45c04cuda3std6ranges3__45__cpo9iter_moveE,@object
	.size		_ZN34_INTERNAL_ffa1d81b_4_k_cu_9e0a45c04cuda3std6ranges3__45__cpo9iter_moveE,(_ZN34_INTERNAL_ffa1d81b_4_k_cu_9e0a45c06thrust24THRUST_300001_SM_1000_NS12placeholders2_2E - _ZN34_INTERNAL_ffa1d81b_4_k_cu_9e0a45c04cuda3std6ranges3__45__cpo9iter_moveE)
_ZN34_INTERNAL_ffa1d81b_4_k_cu_9e0a45c04cuda3std6ranges3__45__cpo9iter_moveE:
	.zero		1
	.type		_ZN34_INTERNAL_ffa1d81b_4_k_cu_9e0a45c06thrust24THRUST_300001_SM_1000_NS12placeholders2_2E,@object
	.size		_ZN34_INTERNAL_ffa1d81b_4_k_cu_9e0a45c06thrust24THRUST_300001_SM_1000_NS12placeholders2_2E,(_ZN34_INTERNAL_ffa1d81b_4_k_cu_9e0a45c06thrust24THRUST_300001_SM_1000_NS12placeholders2_4E - _ZN34_INTERNAL_ffa1d81b_4_k_cu_9e0a45c06thrust24THRUST_300001_SM_1000_NS12placeholders2_2E)
_ZN34_INTERNAL_ffa1d81b_4_k_cu_9e0a45c06thrust24THRUST_300001_SM_1000_NS12placeholders2_2E:
	.zero		1
	.type		_ZN34_INTERNAL_ffa1d81b_4_k_cu_9e0a45c06thrust24THRUST_300001_SM_1000_NS12placeholders2_4E,@object
	.size		_ZN34_INTERNAL_ffa1d81b_4_k_cu_9e0a45c06thrust24THRUST_300001_SM_1000_NS12placeholders2_4E,(_ZN34_INTERNAL_ffa1d81b_4_k_cu_9e0a45c04cuda3std3__45__cpo3endE - _ZN34_INTERNAL_ffa1d81b_4_k_cu_9e0a45c06thrust24THRUST_300001_SM_1000_NS12placeholders2_4E)
_ZN34_INTERNAL_ffa1d81b_4_k_cu_9e0a45c06thrust24THRUST_300001_SM_1000_NS12placeholders2_4E:
	.zero		1
	.type		_ZN34_INTERNAL_ffa1d81b_4_k_cu_9e0a45c04cuda3std3__45__cpo3endE,@object
	.size		_ZN34_INTERNAL_ffa1d81b_4_k_cu_9e0a45c04cuda3std3__45__cpo3endE,(_ZN34_INTERNAL_ffa1d81b_4_k_cu_9e0a45c04cuda3std6ranges3__45__cpo3endE - _ZN34_INTERNAL_ffa1d81b_4_k_cu_9e0a45c04cuda3std3__45__cpo3endE)
_ZN34_INTERNAL_ffa1d81b_4_k_cu_9e0a45c04cuda3std3__45__cpo3endE:
	.zero		1
	.type		_ZN34_INTERNAL_ffa1d81b_4_k_cu_9e0a45c04cuda3std6ranges3__45__cpo3endE,@object
	.size		_ZN34_INTERNAL_ffa1d81b_4_k_cu_9e0a45c04cuda3std6ranges3__45__cpo3endE,(_ZN34_INTERNAL_ffa1d81b_4_k_cu_9e0a45c04cuda3std3__419piecewise_constructE - _ZN34_INTERNAL_ffa1d81b_4_k_cu_9e0a45c04cuda3std6ranges3__45__cpo3endE)
_ZN34_INTERNAL_ffa1d81b_4_k_cu_9e0a45c04cuda3std6ranges3__45__cpo3endE:
	.zero		1
	.type		_ZN34_INTERNAL_ffa1d81b_4_k_cu_9e0a45c04cuda3std3__419piecewise_constructE,@object
	.size		_ZN34_INTERNAL_ffa1d81b_4_k_cu_9e0a45c04cuda3std3__419piecewise_constructE,(_ZN34_INTERNAL_ffa1d81b_4_k_cu_9e0a45c04cuda3std6ranges3__45__cpo5cdataE - _ZN34_INTERNAL_ffa1d81b_4_k_cu_9e0a45c04cuda3std3__419piecewise_constructE)
_ZN34_INTERNAL_ffa1d81b_4_k_cu_9e0a45c04cuda3std3__419piecewise_constructE:
	.zero		1
	.type		_ZN34_INTERNAL_ffa1d81b_4_k_cu_9e0a45c04cuda3std6ranges3__45__cpo5cdataE,@object
	.size		_ZN34_INTERNAL_ffa1d81b_4_k_cu_9e0a45c04cuda3std6ranges3__45__cpo5cdataE,(_ZN34_INTERNAL_ffa1d81b_4_k_cu_9e0a45c06thrust24THRUST_300001_SM_1000_NS12placeholders2_8E - _ZN34_INTERNAL_ffa1d81b_4_k_cu_9e0a45c04cuda3std6ranges3__45__cpo5cdataE)
_ZN34_INTERNAL_ffa1d81b_4_k_cu_9e0a45c04cuda3std6ranges3__45__cpo5cdataE:
	.zero		1
	.type		_ZN34_INTERNAL_ffa1d81b_4_k_cu_9e0a45c06thrust24THRUST_300001_SM_1000_NS12placeholders2_8E,@object
	.size		_ZN34_INTERNAL_ffa1d81b_4_k_cu_9e0a45c06thrust24THRUST_300001_SM_1000_NS12placeholders2_8E,(_ZN34_INTERNAL_ffa1d81b_4_k_cu_9e0a45c04cuda3std3__45__cpo4rendE - _ZN34_INTERNAL_ffa1d81b_4_k_cu_9e0a45c06thrust24THRUST_300001_SM_1000_NS12placeholders2_8E)
_ZN34_INTERNAL_ffa1d81b_4_k_cu_9e0a45c06thrust24THRUST_300001_SM_1000_NS12placeholders2_8E:
	.zero		1
	.type		_ZN34_INTERNAL_ffa1d81b_4_k_cu_9e0a45c04cuda3std3__45__cpo4rendE,@object
	.size		_ZN34_INTERNAL_ffa1d81b_4_k_cu_9e0a45c04cuda3std3__45__cpo4rendE,(_ZN34_INTERNAL_ffa1d81b_4_k_cu_9e0a45c04cuda3std6ranges3__45__cpo9iter_swapE - _ZN34_INTERNAL_ffa1d81b_4_k_cu_9e0a45c04cuda3std3__45__cpo4rendE)
_ZN34_INTERNAL_ffa1d81b_4_k_cu_9e0a45c04cuda3std3__45__cpo4rendE:
	.zero		1
	.type		_ZN34_INTERNAL_ffa1d81b_4_k_cu_9e0a45c04cuda3std6ranges3__45__cpo9iter_swapE,@object
	.size		_ZN34_INTERNAL_ffa1d81b_4_k_cu_9e0a45c04cuda3std6ranges3__45__cpo9iter_swapE,(_ZN34_INTERNAL_ffa1d81b_4_k_cu_9e0a45c04cuda3std3__48unexpectE - _ZN34_INTERNAL_ffa1d81b_4_k_cu_9e0a45c04cuda3std6ranges3__45__cpo9iter_swapE)
_ZN34_INTERNAL_ffa1d81b_4_k_cu_9e0a45c04cuda3std6ranges3__45__cpo9iter_swapE:
	.zero		1
	.type		_ZN34_INTERNAL_ffa1d81b_4_k_cu_9e0a45c04cuda3std3__48unexpectE,@object
	.size		_ZN34_INTERNAL_ffa1d81b_4_k_cu_9e0a45c04cuda3std3__48unexpectE,(_ZN34_INTERNAL_ffa1d81b_4_k_cu_9e0a45c06thrust24THRUST_300001_SM_1000_NS6system6detail10sequential3seqE - _ZN34_INTERNAL_ffa1d81b_4_k_cu_9e0a45c04cuda3std3__48unexpectE)
_ZN34_INTERNAL_ffa1d81b_4_k_cu_9e0a45c04cuda3std3__48unexpectE:
	.zero		1
	.type		_ZN34_INTERNAL_ffa1d81b_4_k_cu_9e0a45c06thrust24THRUST_300001_SM_1000_NS6system6detail10sequential3seqE,@object
	.size		_ZN34_INTERNAL_ffa1d81b_4_k_cu_9e0a45c06thrust24THRUST_300001_SM_1000_NS6system6detail10sequential3seqE,(.L_29 - _ZN34_INTERNAL_ffa1d81b_4_k_cu_9e0a45c06thrust24THRUST_300001_SM_1000_NS6system6detail10sequential3seqE)
_ZN34_INTERNAL_ffa1d81b_4_k_cu_9e0a45c06thrust24THRUST_300001_SM_1000_NS6system6detail10sequential3seqE:
	.zero		1
.L_29:


//--------------------- .nv.shared._ZN3cub18CUB_300001_SM_10006detail6reduce18DeviceReduceKernelINS2_10policy_hubIdjN4cuda3__47maximumIvEEE10Policy1000EPdjS8_dNS5_3std3__410__identityEEEvT0_PT3_T1_NS0_13GridEvenShareISI_EET2_T4_ --------------------------
	.section	.nv.shared._ZN3cub18CUB_300001_SM_10006detail6reduce18DeviceReduceKernelINS2_10policy_hubIdjN4cuda3__47maximumIvEEE10Policy1000EPdjS8_dNS5_3std3__410__identityEEEvT0_PT3_T1_NS0_13GridEvenShareISI_EET2_T4_,"aw",@nobits
	.sectionflags	@""
	.align	8
.nv.shared._ZN3cub18CUB_300001_SM_10006detail6reduce18DeviceReduceKernelINS2_10policy_hubIdjN4cuda3__47maximumIvEEE10Policy1000EPdjS8_dNS5_3std3__410__identityEEEvT0_PT3_T1_NS0_13GridEvenShareISI_EET2_T4_:
	.zero		1104


//--------------------- .nv.shared._ZN3cub18CUB_300001_SM_10006detail6reduce28DeviceReduceSingleTileKernelINS2_10policy_hubIdjN4cuda3__47maximumIvEEE10Policy1000EPdSB_jS8_ddNS5_3std3__410__identityEEEvT0_T1_T2_T3_T4_T6_ --------------------------
	.section	.nv.shared._ZN3cub18CUB_300001_SM_10006detail6reduce28DeviceReduceSingleTileKernelINS2_10policy_hubIdjN4cuda3__47maximumIvEEE10Policy1000EPdSB_jS8_ddNS5_3std3__410__identityEEEvT0_T1_T2_T3_T4_T6_,"aw",@nobits
	.sectionflags	@""
	.align	8
.nv.shared._ZN3cub18CUB_300001_SM_10006detail6reduce28DeviceReduceSingleTileKernelINS2_10policy_hubIdjN4cuda3__47maximumIvEEE10Policy1000EPdSB_jS8_ddNS5_3std3__410__identityEEEvT0_T1_T2_T3_T4_T6_:
	.zero		1104


//--------------------- .nv.constant0._ZN3cub18CUB_300001_SM_10006detail6reduce28DeviceReduceSingleTileKernelINS2_10policy_hubIdjN4cuda3__47maximumIvEEE10Policy1000EPdSB_iS8_ddNS5_3std3__410__identityEEEvT0_T1_T2_T3_T4_T6_ --------------------------
	.section	.nv.constant0._ZN3cub18CUB_300001_SM_10006detail6reduce28DeviceReduceSingleTileKernelINS2_10policy_hubIdjN4cuda3__47maximumIvEEE10Policy1000EPdSB_iS8_ddNS5_3std3__410__identityEEEvT0_T1_T2_T3_T4_T6_,"a",@progbits
	.sectionflags	@""
	.align	4
.nv.constant0._ZN3cub18CUB_300001_SM_10006detail6reduce28DeviceReduceSingleTileKernelINS2_10policy_hubIdjN4cuda3__47maximumIvEEE10Policy1000EPdSB_iS8_ddNS5_3std3__410__identityEEEvT0_T1_T2_T3_T4_T6_:
	.zero		929


//--------------------- .nv.constant0._ZN3cub18CUB_300001_SM_10006detail6reduce18DeviceReduceKernelINS2_10policy_hubIdjN4cuda3__47maximumIvEEE10Policy1000EPdjS8_dNS5_3std3__410__identityEEEvT0_PT3_T1_NS0_13GridEvenShareISI_EET2_T4_ --------------------------
	.section	.nv.constant0._ZN3cub18CUB_300001_SM_10006detail6reduce18DeviceReduceKernelINS2_10policy_hubIdjN4cuda3__47maximumIvEEE10Policy1000EPdjS8_dNS5_3std3__410__identityEEEvT0_PT3_T1_NS0_13GridEvenShareISI_EET2_T4_,"a",@progbits
	.sectionflags	@""
	.align	4
.nv.constant0._ZN3cub18CUB_300001_SM_10006detail6reduce18DeviceReduceKernelINS2_10policy_hubIdjN4cuda3__47maximumIvEEE10Policy1000EPdjS8_dNS5_3std3__410__identityEEEvT0_PT3_T1_NS0_13GridEvenShareISI_EET2_T4_:
	.zero		958


//--------------------- .nv.constant0._ZN3cub18CUB_300001_SM_10006detail6reduce28DeviceReduceSingleTileKernelINS2_10policy_hubIdjN4cuda3__47maximumIvEEE10Policy1000EPdSB_jS8_ddNS5_3std3__410__identityEEEvT0_T1_T2_T3_T4_T6_ --------------------------
	.section	.nv.constant0._ZN3cub18CUB_300001_SM_10006detail6reduce28DeviceReduceSingleTileKernelINS2_10policy_hubIdjN4cuda3__47maximumIvEEE10Policy1000EPdSB_jS8_ddNS5_3std3__410__identityEEEvT0_T1_T2_T3_T4_T6_,"a",@progbits
	.sectionflags	@""
	.align	4
.nv.constant0._ZN3cub18CUB_300001_SM_10006detail6reduce28DeviceReduceSingleTileKernelINS2_10policy_hubIdjN4cuda3__47maximumIvEEE10Policy1000EPdSB_jS8_ddNS5_3std3__410__identityEEEvT0_T1_T2_T3_T4_T6_:
	.zero		929


//--------------------- .nv.constant0._ZN3cub18CUB_300001_SM_10006detail11EmptyKernelIvEEvv --------------------------
	.section	.nv.constant0._ZN3cub18CUB_300001_SM_10006detail11EmptyKernelIvEEvv,"a",@progbits
	.sectionflags	@""
	.align	4
.nv.constant0._ZN3cub18CUB_300001_SM_10006detail11EmptyKernelIvEEvv:
	.zero		896


//--------------------- .nv.constant0._Z9findErrorPdS_S_m --------------------------
	.section	.nv.constant0._Z9findErrorPdS_S_m,"a",@progbits
	.sectionflags	@""
	.align	4
.nv.constant0._Z9findErrorPdS_S_m:
	.zero		928


//--------------------- .nv.constant0._Z4calcPdS_i --------------------------
	.section	.nv.constant0._Z4calcPdS_i,"a",@progbits
	.sectionflags	@""
	.align	4
.nv.constant0._Z4calcPdS_i:
	.zero		916


//--------------------- SYMBOLS --------------------------

	.type		.nv.reservedSmem.offset0,@object
	.size		.nv.reservedSmem.offset0,0x4
	.type		.nv.reservedSmem.cap,@object
	.size		.nv.reservedSmem.cap,0x4
